def matmul_kernel(
    a_ptr,
    b_ptr,
    c_ptr,
    M,
    N,
    K,
    stride_am,
    stride_ak,
    stride_bk,
    stride_bn,
    stride_cm,
    stride_cn,
    BLOCK_M: tl.constexpr,
    BLOCK_N: tl.constexpr,
    BLOCK_K: tl.constexpr,
    GROUP_M: tl.constexpr,
):
    pid = tl.program_id(axis=0)
    num_pid_m = tl.cdiv(M, BLOCK_M)
    num_pid_n = tl.cdiv(N, BLOCK_N)
    num_pid_in_group = GROUP_M * num_pid_n
    group_id = pid // num_pid_in_group
    first_pid_m = group_id * GROUP_M
    group_size_m = min(num_pid_m - first_pid_m, GROUP_M)
    pid_m = first_pid_m + ((pid % num_pid_in_group) % group_size_m)
    pid_n = (pid % num_pid_in_group) // group_size_m

    offs_am = (pid_m * BLOCK_M + tl.arange(0, BLOCK_M)) % M
    offs_bn = (pid_n * BLOCK_N + tl.arange(0, BLOCK_N)) % N
    offs_k = tl.arange(0, BLOCK_K)
    a_ptrs = a_ptr + offs_am[:, None] * stride_am + offs_k[None, :] * stride_ak
    b_ptrs = b_ptr + offs_k[:, None] * stride_bk + offs_bn[None, :] * stride_bn

    acc = tl.zeros((BLOCK_M, BLOCK_N), dtype=tl.float32)
    for kk in range(0, tl.cdiv(K, BLOCK_K)):
        a = tl.load(a_ptrs, mask=offs_k[None, :] < K - kk * BLOCK_K, other=0.0)
        b = tl.load(b_ptrs, mask=offs_k[:, None] < K - kk * BLOCK_K, other=0.0)
        acc = tl.dot(a, b, acc)
        a_ptrs += BLOCK_K * stride_ak
        b_ptrs += BLOCK_K * stride_bk

    c = acc.to(c_ptr.dtype.element_ty)
    offs_cm = pid_m * BLOCK_M + tl.arange(0, BLOCK_M)
    offs_cn = pid_n * BLOCK_N + tl.arange(0, BLOCK_N)
    c_ptrs = c_ptr + offs_cm[:, None] * stride_cm + offs_cn[None, :] * stride_cn
    mask = (offs_cm[:, None] < M) & (offs_cn[None, :] < N)
    tl.store(c_ptrs, c, mask=mask)

# config = {"BLOCK_K": 128, "BLOCK_M": 64, "BLOCK_N": 256, "GROUP_M": 4, "arch": "sm_100", "dtype": "fp32", "num_ctas": 1, "num_stages": 3, "num_warps": 4}
# arch = sm_100


// ===== COMPILED SASS (sm_100a) =====

	.target	sm_100a

	.elftype	@"ET_EXEC"


//--------------------- .note.nv.tkinfo           --------------------------
	.section	.note.nv.tkinfo,"",@"SHT_NOTE"
	.sectionflags	@"SHF_NOTE_NV_TKINFO"
	.tkinfo
        /*0018*/ 	.word	0x00000081
        /*0030*/ 	.string	""
        /*0030*/ 	.string	"ptxas-blackwell"
        /*0030*/ 	.string	"Cuda compilation tools, release 12.9, V12.9.86"
        /*0030*/ 	.string	"Build cuda_12.9.r12.9/compiler.36037853_0"
        /*0030*/ 	.string	"-v  -suppress-debug-info  -lineinfo  -arch sm_100a "



//--------------------- .note.nv.cuver            --------------------------
	.section	.note.nv.cuver,"",@"SHT_NOTE"
	.sectionflags	@"SHF_NOTE_NV_CUVER"
        /*0018*/ 	.short	0x0001
        /*001a*/ 	.short	0x0064
        /*001c*/ 	.short	0x0001
        /*001e*/ 	.short	0x0000
        /*0020*/ 	.short	0x0001
        /*0022*/ 	.short	0x0000


//--------------------- .nv.info                  --------------------------
	.section	.nv.info,"",@"SHT_CUDA_INFO"
	.align	4


	//----- nvinfo : EIATTR_REGCOUNT
	.align		4
        /*0000*/ 	.byte	0x04, 0x2f
        /*0002*/ 	.short	(.L_4 - .L_3)
	.align		4
.L_3:
        /*0004*/ 	.word	index@(matmul_kernel)
        /*0008*/ 	.word	0x000000ff


	//----- nvinfo : EIATTR_FRAME_SIZE
	.align		4
.L_4:
        /*000c*/ 	.byte	0x04, 0x11
        /*000e*/ 	.short	(.L_6 - .L_5)
	.align		4
.L_5:
        /*0010*/ 	.word	index@($__internal_2_$__cuda_sm10x_tcgen05_guardrail_trap_unallocated_columns_being_dealloced)
        /*0014*/ 	.word	0x00000f98


	//----- nvinfo : EIATTR_FRAME_SIZE
	.align		4
.L_6:
        /*0018*/ 	.byte	0x04, 0x11
        /*001a*/ 	.short	(.L_8 - .L_7)
	.align		4
.L_7:
        /*001c*/ 	.word	index@($__internal_1_$__cuda_sm10x_tcgen05_guardrail_trap_phase_invalid_during_alloc)
        /*0020*/ 	.word	0x00000f98


	//----- nvinfo : EIATTR_FRAME_SIZE
	.align		4
.L_8:
        /*0024*/ 	.byte	0x04, 0x11
        /*0026*/ 	.short	(.L_10 - .L_9)
	.align		4
.L_9:
        /*0028*/ 	.word	index@($__internal_0_$__cuda_sm10x_tcgen05_guardrail_trap_col_being_dealloced_not_returned_by_alloc)
        /*002c*/ 	.word	0x00000f98


	//----- nvinfo : EIATTR_FRAME_SIZE
	.align		4
.L_10:
        /*0030*/ 	.byte	0x04, 0x11
        /*0032*/ 	.short	(.L_12 - .L_11)
	.align		4
.L_11:
        /*0034*/ 	.word	index@(matmul_kernel)
        /*0038*/ 	.word	0x00000f98


	//----- nvinfo : EIATTR_MIN_STACK_SIZE
	.align		4
.L_12:
        /*003c*/ 	.byte	0x04, 0x12
        /*003e*/ 	.short	(.L_14 - .L_13)
	.align		4
.L_13:
        /*0040*/ 	.word	index@(matmul_kernel)
        /*0044*/ 	.word	0x00000f98
.L_14:


//--------------------- .nv.info.matmul_kernel    --------------------------
	.section	.nv.info.matmul_kernel,"",@"SHT_CUDA_INFO"
	.sectionflags	@""
	.align	4


	//----- nvinfo : EIATTR_CUDA_API_VERSION
	.align		4
        /*0000*/ 	.byte	0x04, 0x37
        /*0002*/ 	.short	(.L_16 - .L_15)
.L_15:
        /*0004*/ 	.word	0x00000081


	//----- nvinfo : EIATTR_KPARAM_INFO
	.align		4
.L_16:
        /*0008*/ 	.byte	0x04, 0x17
        /*000a*/ 	.short	(.L_18 - .L_17)
.L_17:
        /*000c*/ 	.word	0x00000000
        /*0010*/ 	.short	0x000d
        /*0012*/ 	.short	0x0048
        /*0014*/ 	.byte	0x00, 0xf4, 0x21, 0x00


	//----- nvinfo : EIATTR_KPARAM_INFO
	.align		4
.L_18:
        /*0018*/ 	.byte	0x04, 0x17
        /*001a*/ 	.short	(.L_20 - .L_19)
.L_19:
        /*001c*/ 	.word	0x00000000
        /*0020*/ 	.short	0x000c
        /*0022*/ 	.short	0x0040
        /*0024*/ 	.byte	0x00, 0xf4, 0x21, 0x00


	//----- nvinfo : EIATTR_KPARAM_INFO
	.align		4
.L_20:
        /*0028*/ 	.byte	0x04, 0x17
        /*002a*/ 	.short	(.L_22 - .L_21)
.L_21:
        /*002c*/ 	.word	0x00000000
        /*0030*/ 	.short	0x000b
        /*0032*/ 	.short	0x0038
        /*0034*/ 	.byte	0x00, 0xf0, 0x11, 0x00


	//----- nvinfo : EIATTR_KPARAM_INFO
	.align		4
.L_22:
        /*0038*/ 	.byte	0x04, 0x17
        /*003a*/ 	.short	(.L_24 - .L_23)
.L_23:
        /*003c*/ 	.word	0x00000000
        /*0040*/ 	.short	0x000a
        /*0042*/ 	.short	0x0034
        /*0044*/ 	.byte	0x00, 0xf0, 0x11, 0x00


	//----- nvinfo : EIATTR_KPARAM_INFO
	.align		4
.L_24:
        /*0048*/ 	.byte	0x04, 0x17
        /*004a*/ 	.short	(.L_26 - .L_25)
.L_25:
        /*004c*/ 	.word	0x00000000
        /*0050*/ 	.short	0x0009
        /*0052*/ 	.short	0x0030
        /*0054*/ 	.byte	0x00, 0xf0, 0x11, 0x00


	//----- nvinfo : EIATTR_KPARAM_INFO
	.align		4
.L_26:
        /*0058*/ 	.byte	0x04, 0x17
        /*005a*/ 	.short	(.L_28 - .L_27)
.L_27:
        /*005c*/ 	.word	0x00000000
        /*0060*/ 	.short	0x0008
        /*0062*/ 	.short	0x002c
        /*0064*/ 	.byte	0x00, 0xf0, 0x11, 0x00


	//----- nvinfo : EIATTR_KPARAM_INFO
	.align		4
.L_28:
        /*0068*/ 	.byte	0x04, 0x17
        /*006a*/ 	.short	(.L_30 - .L_29)
.L_29:
        /*006c*/ 	.word	0x00000000
        /*0070*/ 	.short	0x0007
        /*0072*/ 	.short	0x0028
        /*0074*/ 	.byte	0x00, 0xf0, 0x11, 0x00


	//----- nvinfo : EIATTR_KPARAM_INFO
	.align		4
.L_30:
        /*0078*/ 	.byte	0x04, 0x17
        /*007a*/ 	.short	(.L_32 - .L_31)
.L_31:
        /*007c*/ 	.word	0x00000000
        /*0080*/ 	.short	0x0006
        /*0082*/ 	.short	0x0024
        /*0084*/ 	.byte	0x00, 0xf0, 0x11, 0x00


	//----- nvinfo : EIATTR_KPARAM_INFO
	.align		4
.L_32:
        /*0088*/ 	.byte	0x04, 0x17
        /*008a*/ 	.short	(.L_34 - .L_33)
.L_33:
        /*008c*/ 	.word	0x00000000
        /*0090*/ 	.short	0x0005
        /*0092*/ 	.short	0x0020
        /*0094*/ 	.byte	0x00, 0xf0, 0x11, 0x00


	//----- nvinfo : EIATTR_KPARAM_INFO
	.align		4
.L_34:
        /*0098*/ 	.byte	0x04, 0x17
        /*009a*/ 	.short	(.L_36 - .L_35)
.L_35:
        /*009c*/ 	.word	0x00000000
        /*00a0*/ 	.short	0x0004
        /*00a2*/ 	.short	0x001c
        /*00a4*/ 	.byte	0x00, 0xf0, 0x11, 0x00


	//----- nvinfo : EIATTR_KPARAM_INFO
	.align		4
.L_36:
        /*00a8*/ 	.byte	0x04, 0x17
        /*00aa*/ 	.short	(.L_38 - .L_37)
.L_37:
        /*00ac*/ 	.word	0x00000000
        /*00b0*/ 	.short	0x0003
        /*00b2*/ 	.short	0x0018
        /*00b4*/ 	.byte	0x00, 0xf0, 0x11, 0x00


	//----- nvinfo : EIATTR_KPARAM_INFO
	.align		4
.L_38:
        /*00b8*/ 	.byte	0x04, 0x17
        /*00ba*/ 	.short	(.L_40 - .L_39)
.L_39:
        /*00bc*/ 	.word	0x00000000
        /*00c0*/ 	.short	0x0002
        /*00c2*/ 	.short	0x0010
        /*00c4*/ 	.byte	0x00, 0xf4, 0x21, 0x00


	//----- nvinfo : EIATTR_KPARAM_INFO
	.align		4
.L_40:
        /*00c8*/ 	.byte	0x04, 0x17
        /*00ca*/ 	.short	(.L_42 - .L_41)
.L_41:
        /*00cc*/ 	.word	0x00000000
        /*00d0*/ 	.short	0x0001
        /*00d2*/ 	.short	0x0008
        /*00d4*/ 	.byte	0x00, 0xf4, 0x21, 0x00


	//----- nvinfo : EIATTR_KPARAM_INFO
	.align		4
.L_42:
        /*00d8*/ 	.byte	0x04, 0x17
        /*00da*/ 	.short	(.L_44 - .L_43)
.L_43:
        /*00dc*/ 	.word	0x00000000
        /*00e0*/ 	.short	0x0000
        /*00e2*/ 	.short	0x0000
        /*00e4*/ 	.byte	0x00, 0xf4, 0x21, 0x00


	//----- nvinfo : EIATTR_AT_ENTRY_FRAGMENTS
	.align		4
.L_44:
        /*00e8*/ 	.byte	0x04, 0x4f
        /*00ea*/ 	.short	(.L_46 - .L_45)


	//   ....[0]....
.L_45:
        /*00ec*/ 	.word	0x00000004


	//----- nvinfo : EIATTR_RESERVED_SMEM_USED
	.align		4
.L_46:
        /*00f0*/ 	.byte	0x01, 0x41
	.zero		2


	//----- nvinfo : EIATTR_SPARSE_MMA_MASK
	.align		4
        /*00f4*/ 	.byte	0x03, 0x50
        /*00f6*/ 	.short	0x0000


	//----- nvinfo : EIATTR_TCGEN05_1CTA_USED
	.align		4
        /*00f8*/ 	.byte	0x01, 0x51
	.zero		2


	//----- nvinfo : EIATTR_MAXREG_COUNT
	.align		4
        /*00fc*/ 	.byte	0x03, 0x1b
        /*00fe*/ 	.short	0x00ff


	//----- nvinfo : EIATTR_NUM_BARRIERS
	.align		4
        /*0100*/ 	.byte	0x02, 0x4c
        /*0102*/ 	.byte	0x01
	.zero		1


	//----- nvinfo : EIATTR_ANNOTATIONS
	.align		4
        /*0104*/ 	.byte	0x04, 0x55
        /*0106*/ 	.short	(.L_48 - .L_47)


	//   ....[0]....
.L_47:
        /*0108*/ 	.word	0x00000001
        /*010c*/ 	.byte	0x10, 0x04, 0x00, 0x00, 0x01, 0x00, 0x00, 0x00, 0xd0, 0x0c, 0x00, 0x00, 0x01, 0x00, 0x00, 0x00
        /* <DEDUP_REMOVED lines=1764> */
        /*6f5c*/ 	.byte	0xe0, 0x66, 0x03, 0x00


	//----- nvinfo : EIATTR_INT_WARP_WIDE_INSTR_OFFSETS
	.align		4
.L_48:
        /*6f60*/ 	.byte	0x04, 0x31
        /*6f62*/ 	.short	(.L_50 - .L_49)


	//   ....[0]....
.L_49:
        /*6f64*/ 	.word	0x00014400


	//   ....[1]....
        /*6f68*/ 	.word	0x00014430


	//   ....[2]....
        /*6f6c*/ 	.word	0x00014660


	//   ....[3]....
        /*6f70*/ 	.word	0x0003ab60


	//   ....[4]....
        /*6f74*/ 	.word	0x0003abb0


	//----- nvinfo : EIATTR_COOP_GROUP_MASK_REGIDS
	.align		4
.L_50:
        /*6f78*/ 	.byte	0x04, 0x29
        /*6f7a*/ 	.short	(.L_52 - .L_51)


	//   ....[0]....
.L_51:
        /*6f7c*/ 	.word	0xffffffff


	//   ....[1]....
        /*6f80*/ 	.word	0xffffffff


	//   ....[2]....
        /*6f84*/ 	.word	0xffffffff


	//   ....[3]....
        /*6f88*/ 	.word	0xffffffff


	//----- nvinfo : EIATTR_COOP_GROUP_INSTR_OFFSETS
	.align		4
.L_52:
        /*6f8c*/ 	.byte	0x04, 0x28
        /*6f8e*/ 	.short	(.L_54 - .L_53)


	//   ....[0]....
.L_53:
        /*6f90*/ 	.word	0x00000070


	//   ....[1]....
        /*6f94*/ 	.word	0x00000330


	//   ....[2]....
        /*6f98*/ 	.word	0x0003a9f0


	//   ....[3]....
        /*6f9c*/ 	.word	0x0003ac60


	//----- nvinfo : EIATTR_VRC_CTA_INIT_COUNT
	.align		4
.L_54:
        /*6fa0*/ 	.byte	0x02, 0x4a
        /*6fa2*/ 	.byte	0x80
	.zero		1


	//----- nvinfo : EIATTR_MBARRIER_INSTR_OFFSETS
	.align		4
        /*6fa4*/ 	.byte	0x04, 0x39
        /*6fa6*/ 	.short	(.L_56 - .L_55)


	//   ....[0]....
.L_55:
        /*6fa8*/ 	.word	0x00014690
        /*6fac*/ 	.word	0x000000ff
        /*6fb0*/ 	.word	0x00000000
        /*6fb4*/ 	.short	0x0100
        /*6fb6*/ 	.byte	0x09
	.zero		1


	//   ....[1]....
        /*6fb8*/ 	.word	0x000146b0
        /*6fbc*/ 	.word	0x000000ff
        /*6fc0*/ 	.word	0x00078008
        /*6fc4*/ 	.short	0x0100
        /*6fc6*/ 	.byte	0x07
	.zero		1


	//   ....[2]....
        /*6fc8*/ 	.word	0x0002ac00
        /*6fcc*/ 	.word	0x000000ff
        /*6fd0*/ 	.word	0x00000000
        /*6fd4*/ 	.short	0x010a
        /*6fd6*/ 	.byte	0x0f
	.zero		1


	//   ....[3]....
        /*6fd8*/ 	.word	0x00036670
        /*6fdc*/ 	.word	0x000000ff
        /*6fe0*/ 	.word	0x00000000
        /*6fe4*/ 	.short	0x010a
        /*6fe6*/ 	.byte	0x09
	.zero		1


	//   ....[4]....
        /*6fe8*/ 	.word	0x00036780
        /*6fec*/ 	.word	0x000000ff
        /*6ff0*/ 	.word	0x00078000
        /*6ff4*/ 	.short	0x0108
        /*6ff6*/ 	.byte	0x07
	.zero		1


	//   ....[5]....
        /*6ff8*/ 	.word	0x00036890
        /*6ffc*/ 	.word	0x000000ff
        /*7000*/ 	.word	0x00078008
        /*7004*/ 	.short	0x0108
        /*7006*/ 	.byte	0x07
	.zero		1


	//   ....[6]....
        /*7008*/ 	.word	0x0003ac80
        /*700c*/ 	.word	0x000000ff
        /*7010*/ 	.word	0x00000000
        /*7014*/ 	.short	0x010a
        /*7016*/ 	.byte	0x0f
	.zero		1


	//   ....[7]....
        /*7018*/ 	.word	0x0003acb0
        /*701c*/ 	.word	0x000000ff
        /*7020*/ 	.word	0x00000000
        /*7024*/ 	.short	0x010a
        /*7026*/ 	.byte	0x09
	.zero		1


	//----- nvinfo : EIATTR_NUM_MBARRIERS
	.align		4
.L_56:
        /*7028*/ 	.byte	0x03, 0x38
        /*702a*/ 	.short	0x0002


	//----- nvinfo : EIATTR_EXIT_INSTR_OFFSETS
	.align		4
        /*702c*/ 	.byte	0x04, 0x1c
        /*702e*/ 	.short	(.L_58 - .L_57)


	//   ....[0]....
.L_57:
        /*7030*/ 	.word	0x0003ac70


	//----- nvinfo : EIATTR_REQNTID
	.align		4
.L_58:
        /*7034*/ 	.byte	0x04, 0x10
        /*7036*/ 	.short	(.L_60 - .L_59)
.L_59:
        /*7038*/ 	.word	0x00000080
        /*703c*/ 	.word	0x00000001
        /*7040*/ 	.word	0x00000001


	//----- nvinfo : EIATTR_CRS_STACK_SIZE
	.align		4
.L_60:
        /*7044*/ 	.byte	0x04, 0x1e
        /*7046*/ 	.short	(.L_62 - .L_61)
.L_61:
        /*7048*/ 	.word	0x00000000


	//----- nvinfo : EIATTR_CBANK_PARAM_SIZE
	.align		4
.L_62:
        /*704c*/ 	.byte	0x03, 0x19
        /*704e*/ 	.short	0x0050


	//----- nvinfo : EIATTR_PARAM_CBANK
	.align		4
        /*7050*/ 	.byte	0x04, 0x0a
        /*7052*/ 	.short	(.L_64 - .L_63)
	.align		4
.L_63:
        /*7054*/ 	.word	index@(.nv.constant0.matmul_kernel)
        /*7058*/ 	.short	0x0380
        /*705a*/ 	.short	0x0050


	//----- nvinfo : EIATTR_SW_WAR
	.align		4
.L_64:
        /*705c*/ 	.byte	0x04, 0x36
        /*705e*/ 	.short	(.L_66 - .L_65)
.L_65:
        /*7060*/ 	.word	0x00000008
.L_66:


//--------------------- .nv.compat                --------------------------
	.section	.nv.compat,"",@"SHT_CUDA_COMPAT_INFO"
	.align	4
        /*0000*/ 	.byte	0x02, 0x02, 0x02, 0x00, 0x02, 0x05, 0x05, 0x00, 0x02, 0x03, 0x00, 0x00, 0x02, 0x06, 0x01, 0x00


//--------------------- .nv.callgraph             --------------------------
	.section	.nv.callgraph,"",@"SHT_CUDA_CALLGRAPH"
	.align	4
	.sectionentsize	8
	.align		4
        /*0000*/ 	.word	0x00000000
	.align		4
        /*0004*/ 	.word	0xffffffff
	.align		4
        /*0008*/ 	.word	0x00000000
	.align		4
        /*000c*/ 	.word	0xfffffffe
	.align		4
        /*0010*/ 	.word	0x00000000
	.align		4
        /*0014*/ 	.word	0xfffffffd
	.align		4
        /*0018*/ 	.word	0x00000000
	.align		4
        /*001c*/ 	.word	0xfffffffc


//--------------------- .text.matmul_kernel       --------------------------
	.section	.text.matmul_kernel,"ax",@progbits
	.align	128
        .global         matmul_kernel
        .type           matmul_kernel,@function
        .size           matmul_kernel,(.L_x_20 - matmul_kernel)
        .other          matmul_kernel,@"STO_CUDA_ENTRY STV_DEFAULT"
matmul_kernel:
.text.matmul_kernel:
[----:B------:R-:W1:Y:S01]  /*0000*/  LDC R1, c[0x0][0x37c] ;  /* 0x0000df00ff017b82 */ /* 0x000e620000000800 */
[----:B------:R-:W2:Y:S01]  /*0010*/  S2R R0, SR_TID.X ;  /* 0x0000000000007919 */ /* 0x000ea20000002100 */
[----:B-1----:R-:W-:Y:S01]  /*0020*/  VIADD R1, R1, 0xfffff068 ;  /* 0xfffff06801017836 */ /* 0x002fe20000000000 */
[----:B--2---:R-:W-:-:S13]  /*0030*/  ISETP.GE.U32.AND P0, PT, R0, 0x20, PT ;  /* 0x000000200000780c */ /* 0x004fda0003f06070 */
[----:B------:R-:W-:Y:S02]  /*0040*/  VOTEU.ANY UP0, P0 ;  /* 0x0000000000ff7886 */ /* 0x000fe40000000100 */
[----:B------:R-:W-:Y:S05]  /*0050*/  BRA.U UP0, `(.L_x_0) ;  /* 0x0000000100b87547 */ /* 0x000fea000b800000 */
[----:B------:R-:W1:Y:S01]  /*0060*/  S2UR UR6, SR_CgaCtaId ;  /* 0x00000000000679c3 */ /* 0x000e620000008800 */
[----:B------:R-:W-:Y:S01]  /*0070*/  NOP ;  /* 0x0000000000007918 */ /* 0x000fe20000000000 */
[----:B------:R-:W-:Y:S02]  /*0080*/  UMOV UR4, 0x40 ;  /* 0x0000004000047882 */ /* 0x000fe40000000000 */
[----:B-1----:R-:W-:-:S09]  /*0090*/  ULEA UR4, UR6, UR4, 0x18 ;  /* 0x0000000406047291 */ /* 0x002fd2000f8ec0ff */
[----:B------:R-:W1:Y:S01]  /*00a0*/  LDS.U8 R0, [UR4] ;  /* 0x00000004ff007984 */ /* 0x000e620008000000 */
[----:B------:R-:W-:Y:S02]  /*00b0*/  UMOV UR4, 0x400 ;  /* 0x0000040000047882 */ /* 0x000fe40000000000 */
[----:B------:R-:W-:Y:S01]  /*00c0*/  ULEA UR4, UR6, UR4, 0x18 ;  /* 0x0000000406047291 */ /* 0x000fe2000f8ec0ff */
[----:B-1----:R-:W-:-:S13]  /*00d0*/  ISETP.NE.AND P0, PT, R0, RZ, PT ;  /* 0x000000ff0000720c */ /* 0x002fda0003f05270 */
[----:B------:R-:W-:Y:S05]  /*00e0*/  @P0 BRA `(.L_x_1) ;  /* 0x00000000007c0947 */ /* 0x000fea0003800000 */
[----:B------:R-:W-:-:S13]  /*00f0*/  ELECT P0, URZ, PT ;  /* 0x0000000000ff782f */ /* 0x000fda0003800000 */
[----:B------:R-:W-:Y:S05]  /*0100*/  @!P0 BRA `(.L_x_2) ;  /* 0x0000000000848947 */ /* 0x000fea0003800000 */
[----:B------:R-:W-:Y:S01]  /*0110*/  UMOV UR5, 0x8 ;  /* 0x0000000800057882 */ /* 0x000fe20000000000 */
[----:B------:R-:W-:Y:S02]  /*0120*/  IMAD.MOV.U32 R4, RZ, RZ, 0x1 ;  /* 0x00000001ff047424 */ /* 0x000fe400078e00ff */
[----:B------:R-:W-:Y:S02]  /*0130*/  IMAD.MOV.U32 R5, RZ, RZ, 0xff ;  /* 0x000000ffff057424 */ /* 0x000fe400078e00ff */
[----:B------:R-:W-:Y:S04]  /*0140*/  DEPBAR.LE SB1, 0x36 ;  /* 0x00009d800000791a */ /* 0x000fe80000000000 */
[----:B------:R-:W1:Y:S02]  /*0150*/  UTCATOMSWS.FIND_AND_SET.ALIGN UP1, UR5, UR5 ;  /* 0x00000005000575e3 */ /* 0x000e640008020800 */
[----:B-1----:R-:W-:-:S04]  /*0160*/  PLOP3.LUT P0, PT, PT, PT, UP1, 0x80, 0x8 ;  /* 0x000000000008781c */ /* 0x002fc80003f0f018 */
[----:B------:R-:W-:-:S04]  /*0170*/  SEL R0, RZ, 0xffffffff, !P0 ;  /* 0xffffffffff007807 */ /* 0x000fc80004000000 */
[----:B------:R-:W-:Y:S01]  /*0180*/  ISETP.NE.AND P0, PT, R0, RZ, PT ;  /* 0x000000ff0000720c */ /* 0x000fe20003f05270 */
[----:B------:R-:W-:-:S12]  /*0190*/  IMAD.U32 R0, RZ, RZ, UR5 ;  /* 0x00000005ff007e24 */ /* 0x000fd8000f8e00ff */
[----:B------:R-:W-:Y:S05]  /*01a0*/  @P0 BRA `(.L_x_3) ;  /* 0x0000000000240947 */ /* 0x000fea0003800000 */
.L_x_4:
[----:B------:R-:W-:Y:S05]  /*01b0*/  NANOSLEEP 0x64 ;  /* 0x000000640000795d */ /* 0x000fea0003800000 */
[----:B------:R-:W-:-:S05]  /*01c0*/  UMOV UR5, 0x8 ;  /* 0x0000000800057882 */ /* 0x000fca0000000000 */
[----:B------:R-:W-:Y:S04]  /*01d0*/  DEPBAR.LE SB1, 0x36 ;  /* 0x00009d800000791a */ /* 0x000fe80000000000 */
[----:B------:R-:W1:Y:S02]  /*01e0*/  UTCATOMSWS.FIND_AND_SET.ALIGN UP1, UR5, UR5 ;  /* 0x00000005000575e3 */ /* 0x000e640008020800 */
[----:B-1----:R-:W-:-:S04]  /*01f0*/  PLOP3.LUT P0, PT, PT, PT, UP1, 0x80, 0x8 ;  /* 0x000000000008781c */ /* 0x002fc80003f0f018 */
[----:B------:R-:W-:-:S04]  /*0200*/  SEL R0, RZ, 0xffffffff, !P0 ;  /* 0xffffffffff007807 */ /* 0x000fc80004000000 */
[----:B------:R-:W-:Y:S01]  /*0210*/  ISETP.NE.AND P0, PT, R0, RZ, PT ;  /* 0x000000ff0000720c */ /* 0x000fe20003f05270 */
[----:B------:R-:W-:-:S12]  /*0220*/  IMAD.U32 R0, RZ, RZ, UR5 ;  /* 0x00000005ff007e24 */ /* 0x000fd8000f8e00ff */
[----:B------:R-:W-:Y:S05]  /*0230*/  @!P0 BRA `(.L_x_4) ;  /* 0xfffffffc00dc8947 */ /* 0x000fea000383ffff */
.L_x_3:
[C---:B------:R-:W-:Y:S01]  /*0240*/  VIADD R3, R0.reuse, 0x10 ;  /* 0x0000001000037836 */ /* 0x040fe20000000000 */
[----:B------:R-:W-:Y:S01]  /*0250*/  UMOV UR5, 0x50 ;  /* 0x0000005000057882 */ /* 0x000fe20000000000 */
[----:B------:R-:W-:Y:S01]  /*0260*/  SHF.L.U32 R2, R5, R0, RZ ;  /* 0x0000000005027219 */ /* 0x000fe200000006ff */
[----:B------:R-:W-:Y:S01]  /*0270*/  ULEA UR5, UR6, UR5, 0x18 ;  /* 0x0000000506057291 */ /* 0x000fe2000f8ec0ff */
[----:B------:R-:W-:Y:S01]  /*0280*/  IMAD.SHL.U32 R0, R0, 0x20, RZ ;  /* 0x0000002000007824 */ /* 0x000fe200078e00ff */
[----:B------:R-:W-:-:S04]  /*0290*/  SHF.L.U32 R3, R4, R3, RZ ;  /* 0x0000000304037219 */ /* 0x000fc800000006ff */
[----:B------:R-:W-:-:S05]  /*02a0*/  LOP3.LUT R2, R3, R2, RZ, 0xfc, !PT ;  /* 0x0000000203027212 */ /* 0x000fca00078efcff */
[----:B------:R1:W-:Y:S04]  /*02b0*/  ATOMS.OR RZ, [UR5], R2 ;  /* 0x00000002ffff798c */ /* 0x0003e8000b000005 */
[----:B------:R1:W-:Y:S01]  /*02c0*/  STS [UR4], R0 ;  /* 0x00000000ff007988 */ /* 0x0003e20008000804 */
[----:B------:R-:W-:Y:S05]  /*02d0*/  BRA `(.L_x_2) ;  /* 0x0000000000107947 */ /* 0x000fea0003800000 */
.L_x_1:
[----:B------:R-:W-:Y:S01]  /*02e0*/  IMAD.MOV.U32 R0, RZ, RZ, -0x1 ;  /* 0xffffffffff007424 */ /* 0x000fe200078e00ff */
[----:B------:R-:W-:-:S04]  /*02f0*/  MOV R2, 0x320 ;  /* 0x0000032000027802 */ /* 0x000fc80000000f00 */
[----:B------:R1:W-:Y:S03]  /*0300*/  STS [UR4], R0 ;  /* 0x00000000ff007988 */ /* 0x0003e60008000804 */
[----:B-1----:R-:W-:Y:S05]  /*0310*/  CALL.REL.NOINC `($__internal_1_$__cuda_sm10x_tcgen05_guardrail_trap_phase_invalid_during_alloc) ;  /* 0x000003a8007c7944 */ /* 0x002fea0003c00000 */
.L_x_2:
[----:B------:R-:W-:Y:S05]  /*0320*/  WARPSYNC.ALL ;  /* 0x0000000000007948 */ /* 0x000fea0003800000 */
[----:B------:R-:W-:Y:S01]  /*0330*/  NOP ;  /* 0x0000000000007918 */ /* 0x000fe20000000000 */
.L_x_0:
[----:B------:R-:W2:Y:S01]  /*0340*/  LDC.64 R4, c[0x0][0x398] ;  /* 0x0000e600ff047b82 */ /* 0x000ea20000000a00 */
[----:B------:R-:W3:Y:S01]  /*0350*/  S2R R7, SR_CTAID.X ;  /* 0x0000000000077919 */ /* 0x000ee20000002500 */
[----:B------:R-:W-:Y:S01]  /*0360*/  UMOV UR7, 0x400 ;  /* 0x0000040000077882 */ /* 0x000fe20000000000 */
[----:B------:R-:W4:Y:S01]  /*0370*/  LDCU.64 UR12, c[0x0][0x3a8] ;  /* 0x00007500ff0c77ac */ /* 0x000f220008000a00 */
[----:B------:R-:W1:Y:S01]  /*0380*/  S2R R248, SR_TID.X ;  /* 0x0000000000f87919 */ /* 0x000e620000002100 */
[----:B------:R-:W1:Y:S03]  /*0390*/  LDCU UR9, c[0x0][0x39c] ;  /* 0x00007380ff0977ac */ /* 0x000e660008000800 */
[----:B------:R-:W1:Y:S01]  /*03a0*/  S2UR UR5, SR_CgaCtaId ;  /* 0x00000000000579c3 */ /* 0x000e620000008800 */
[----:B------:R-:W1:Y:S01]  /*03b0*/  LDCU UR6, c[0x0][0x3b0] ;  /* 0x00007600ff0677ac */ /* 0x000e620008000800 */
[----:B------:R-:W1:Y:S01]  /*03c0*/  LDCU UR11, c[0x0][0x3b0] ;  /* 0x00007600ff0b77ac */ /* 0x000e620008000800 */
[----:B------:R-:W1:Y:S01]  /*03d0*/  LDCU UR14, c[0x0][0x3b0] ;  /* 0x00007600ff0e77ac */ /* 0x000e620008000800 */
[----:B------:R-:W1:Y:S02]  /*03e0*/  LDCU UR15, c[0x0][0x3b0] ;  /* 0x00007600ff0f77ac */ /* 0x000e640008000800 */
[----:B-12---:R-:W-:Y:S01]  /*03f0*/  VIADD R0, R5, 0xff ;  /* 0x000000ff05007836 */ /* 0x006fe20000000000 */
[----:B------:R-:W-:Y:S01]  /*0400*/  IABS R18, R4 ;  /* 0x0000000400127213 */ /* 0x000fe20000000000 */
[----:B------:R-:W-:Y:S01]  /*0410*/  STL [R1+0xd94], R4 ;  /* 0x000d940401007387 */ /* 0x000fe20000100800 */
[----:B------:R-:W-:Y:S01]  /*0420*/  IABS R5, R5 ;  /* 0x0000000500057213 */ /* 0x000fe20000000000 */
[----:B------:R-:W1:Y:S01]  /*0430*/  LDCU UR20, c[0x0][0x3b0] ;  /* 0x00007600ff1477ac */ /* 0x000e620008000800 */
[----:B------:R-:W-:Y:S01]  /*0440*/  SHF.R.S32.HI R3, RZ, 0x1f, R0 ;  /* 0x0000001fff037819 */ /* 0x000fe20000011400 */
[----:B------:R-:W-:-:S03]  /*0450*/  ULEA UR7, UR5, UR7, 0x18 ;  /* 0x0000000705077291 */ /* 0x000fc6000f8ec0ff */
[----:B------:R-:W-:Y:S01]  /*0460*/  LEA.HI R3, R3, R0, RZ, 0x8 ;  /* 0x0000000003037211 */ /* 0x000fe200078f40ff */
[----:B------:R-:W-:Y:S01]  /*0470*/  BAR.SYNC.DEFER_BLOCKING 0x0 ;  /* 0x0000000000007b1d */ /* 0x000fe20000010000 */
[----:B---3--:R-:W-:Y:S02]  /*0480*/  IABS R10, R7 ;  /* 0x00000007000a7213 */ /* 0x008fe40000000000 */
[----:B------:R-:W-:-:S03]  /*0490*/  SHF.R.S32.HI R3, RZ, 0x8, R3 ;  /* 0x00000008ff037819 */ /* 0x000fc60000011403 */
[----:B------:R-:W2:Y:S02]  /*04a0*/  LDCU UR21, c[0x0][0x3b0] ;  /* 0x00007600ff1577ac */ /* 0x000ea40008000800 */
[----:B------:R-:W-:Y:S01]  /*04b0*/  IMAD.SHL.U32 R6, R3, 0x4, RZ ;  /* 0x0000000403067824 */ /* 0x000fe200078e00ff */
[----:B------:R-:W3:Y:S04]  /*04c0*/  LDCU UR23, c[0x0][0x3b0] ;  /* 0x00007600ff1777ac */ /* 0x000ee80008000800 */
[-C--:B------:R-:W-:Y:S01]  /*04d0*/  IABS R9, R6.reuse ;  /* 0x0000000600097213 */ /* 0x080fe20000000000 */
[----:B------:R-:W1:Y:S01]  /*04e0*/  LDCU UR24, c[0x0][0x3b0] ;  /* 0x00007600ff1877ac */ /* 0x000e620008000800 */
[----:B------:R-:W-:Y:S02]  /*04f0*/  IABS R12, R6 ;  /* 0x00000006000c7213 */ /* 0x000fe40000000000 */
[----:B------:R-:W1:Y:S01]  /*0500*/  I2F.RP R0, R9 ;  /* 0x0000000900007306 */ /* 0x000e620000209400 */
[----:B------:R-:W2:Y:S01]  /*0510*/  LDCU UR25, c[0x0][0x3b0] ;  /* 0x00007600ff1977ac */ /* 0x000ea20008000800 */
[----:B------:R-:W2:Y:S01]  /*0520*/  LDCU UR28, c[0x0][0x3b0] ;  /* 0x00007600ff1c77ac */ /* 0x000ea20008000800 */
[----:B------:R-:W2:Y:S01]  /*0530*/  LDS R15, [UR7] ;  /* 0x00000007ff0f7984 */ /* 0x000ea20008000800 */
[----:B------:R-:W2:Y:S01]  /*0540*/  LDCU UR30, c[0x0][0x3b0] ;  /* 0x00007600ff1e77ac */ /* 0x000ea20008000800 */
[----:B------:R-:W2:Y:S03]  /*0550*/  LDCU UR31, c[0x0][0x3b0] ;  /* 0x00007600ff1f77ac */ /* 0x000ea60008000800 */
[----:B-1----:R-:W1:Y:S01]  /*0560*/  MUFU.RCP R0, R0 ;  /* 0x0000000000007308 */ /* 0x002e620000001000 */
[----:B------:R-:W2:Y:S01]  /*0570*/  LDCU UR32, c[0x0][0x3b0] ;  /* 0x00007600ff2077ac */ /* 0x000ea20008000800 */
[----:B------:R-:W2:Y:S01]  /*0580*/  LDCU UR33, c[0x0][0x3b0] ;  /* 0x00007600ff2177ac */ /* 0x000ea20008000800 */
[----:B------:R-:W2:Y:S01]  /*0590*/  LDCU UR35, c[0x0][0x3b0] ;  /* 0x00007600ff2377ac */ /* 0x000ea20008000800 */
[----:B------:R-:W2:Y:S01]  /*05a0*/  LDCU UR36, c[0x0][0x3b0] ;  /* 0x00007600ff2477ac */ /* 0x000ea20008000800 */
[----:B-1----:R-:W-:Y:S01]  /*05b0*/  VIADD R2, R0, 0xffffffe ;  /* 0x0ffffffe00027836 */ /* 0x002fe20000000000 */
[----:B------:R-:W1:Y:S01]  /*05c0*/  LDCU UR37, c[0x0][0x3b0] ;  /* 0x00007600ff2577ac */ /* 0x000e620008000800 */
[----:B------:R-:W-:-:S02]  /*05d0*/  IMAD.MOV R0, RZ, RZ, -R12 ;  /* 0x000000ffff007224 */ /* 0x000fc400078e0a0c */
[----:B------:R2:W1:Y:S01]  /*05e0*/  F2I.FTZ.U32.TRUNC.NTZ R3, R2 ;  /* 0x0000000200037305 */ /* 0x000462000021f000 */
[----:B------:R-:W3:Y:S01]  /*05f0*/  LDCU UR38, c[0x0][0x3b0] ;  /* 0x00007600ff2677ac */ /* 0x000ee20008000800 */
[----:B------:R-:W3:Y:S01]  /*0600*/  LDCU UR39, c[0x0][0x3b0] ;  /* 0x00007600ff2777ac */ /* 0x000ee20008000800 */
[----:B--2---:R-:W-:Y:S01]  /*0610*/  IMAD.MOV.U32 R2, RZ, RZ, RZ ;  /* 0x000000ffff027224 */ /* 0x004fe200078e00ff */
[----:B------:R-:W2:Y:S01]  /*0620*/  LDCU UR40, c[0x0][0x3b0] ;  /* 0x00007600ff2877ac */ /* 0x000ea20008000800 */
[----:B------:R-:W-:Y:S01]  /*0630*/  R2UR UR8, R15 ;  /* 0x000000000f0872ca */ /* 0x000fe200000e0000 */
[----:B------:R-:W2:Y:S01]  /*0640*/  LDCU UR41, c[0x0][0x3b0] ;  /* 0x00007600ff2977ac */ /* 0x000ea20008000800 */
[----:B-1----:R-:W-:Y:S01]  /*0650*/  IMAD.MOV R8, RZ, RZ, -R3 ;  /* 0x000000ffff087224 */ /* 0x002fe200078e0a03 */
[----:B------:R-:W1:Y:S03]  /*0660*/  LDCU UR42, c[0x0][0x3b0] ;  /* 0x00007600ff2a77ac */ /* 0x000e660008000800 */
[----:B------:R-:W-:-:S02]  /*0670*/  IMAD R11, R8, R9, RZ ;  /* 0x00000009080b7224 */ /* 0x000fc400078e02ff */
[----:B------:R-:W-:Y:S01]  /*0680*/  IMAD.MOV.U32 R8, RZ, RZ, R10 ;  /* 0x000000ffff087224 */ /* 0x000fe200078e000a */
[----:B------:R-:W1:Y:S01]  /*0690*/  LDCU UR43, c[0x0][0x3b0] ;  /* 0x00007600ff2b77ac */ /* 0x000e620008000800 */
[----:B------:R-:W-:Y:S01]  /*06a0*/  IMAD.HI.U32 R3, R3, R11, R2 ;  /* 0x0000000b03037227 */ /* 0x000fe200078e0002 */
[----:B------:R-:W1:Y:S05]  /*06b0*/  LDCU UR48, c[0x0][0x3b0] ;  /* 0x00007600ff3077ac */ /* 0x000e6a0008000800 */
[----:B------:R-:W-:Y:S01]  /*06c0*/  IMAD.HI.U32 R3, R3, R8, RZ ;  /* 0x0000000803037227 */ /* 0x000fe200078e00ff */
[----:B------:R-:W1:Y:S03]  /*06d0*/  LDCU.128 UR16, c[0x0][0x380] ;  /* 0x00007000ff1077ac */ /* 0x000e660008000c00 */
[----:B------:R-:W-:Y:S01]  /*06e0*/  IMAD R0, R3, R0, R8 ;  /* 0x0000000003007224 */ /* 0x000fe200078e0208 */
[----:B------:R-:W1:Y:S04]  /*06f0*/  LDCU UR49, c[0x0][0x3b0] ;  /* 0x00007600ff3177ac */ /* 0x000e680008000800 */
[----:B------:R-:W-:Y:S01]  /*0700*/  ISETP.GT.U32.AND P1, PT, R9, R0, PT ;  /* 0x000000000900720c */ /* 0x000fe20003f24070 */
[----:B------:R-:W1:Y:S01]  /*0710*/  LDCU UR50, c[0x0][0x3b0] ;  /* 0x00007600ff3277ac */ /* 0x000e620008000800 */
[----:B------:R-:W1:Y:S01]  /*0720*/  LDCU UR51, c[0x0][0x3b0] ;  /* 0x00007600ff3377ac */ /* 0x000e620008000800 */
[----:B------:R-:W1:Y:S10]  /*0730*/  LDCU UR52, c[0x0][0x3b0] ;  /* 0x00007600ff3477ac */ /* 0x000e740008000800 */
[----:B------:R-:W-:Y:S01]  /*0740*/  @!P1 IMAD.IADD R0, R0, 0x1, -R9 ;  /* 0x0000000100009824 */ /* 0x000fe200078e0a09 */
[----:B------:R-:W1:Y:S01]  /*0750*/  LDCU UR53, c[0x0][0x3b0] ;  /* 0x00007600ff3577ac */ /* 0x000e620008000800 */
[----:B------:R-:W-:Y:S01]  /*0760*/  @!P1 VIADD R3, R3, 0x1 ;  /* 0x0000000103039836 */ /* 0x000fe20000000000 */
[----:B------:R-:W-:-:S02]  /*0770*/  ISETP.NE.AND P1, PT, R6, RZ, PT ;  /* 0x000000ff0600720c */ /* 0x000fc40003f25270 */
[----:B------:R-:W-:Y:S01]  /*0780*/  ISETP.GE.U32.AND P0, PT, R0, R9, PT ;  /* 0x000000090000720c */ /* 0x000fe20003f06070 */
[----:B------:R-:W1:Y:S01]  /*0790*/  LDCU UR54, c[0x0][0x3b0] ;  /* 0x00007600ff3677ac */ /* 0x000e620008000800 */
[-C--:B------:R-:W-:Y:S01]  /*07a0*/  LOP3.LUT R0, R7, R6.reuse, RZ, 0x3c, !PT ;  /* 0x0000000607007212 */ /* 0x080fe200078e3cff */
[----:B------:R-:W1:Y:S03]  /*07b0*/  LDCU UR55, c[0x0][0x3b0] ;  /* 0x00007600ff3777ac */ /* 0x000e660008000800 */
[----:B------:R-:W-:Y:S01]  /*07c0*/  ISETP.GE.AND P2, PT, R0, RZ, PT ;  /* 0x000000ff0000720c */ /* 0x000fe20003f46270 */
[----:B------:R-:W-:Y:S01]  /*07d0*/  VIADD R0, R4, 0x3f ;  /* 0x0000003f04007836 */ /* 0x000fe20000000000 */
[----:B------:R-:W1:Y:S05]  /*07e0*/  LDCU UR56, c[0x0][0x3b0] ;  /* 0x00007600ff3877ac */ /* 0x000e6a0008000800 */
[----:B------:R-:W-:Y:S01]  /*07f0*/  @P0 VIADD R3, R3, 0x1 ;  /* 0x0000000103030836 */ /* 0x000fe20000000000 */
[----:B------:R-:W1:Y:S03]  /*0800*/  LDCU UR57, c[0x0][0x3b0] ;  /* 0x00007600ff3977ac */ /* 0x000e660008000800 */
[----:B------:R-:W-:Y:S01]  /*0810*/  IMAD.MOV.U32 R2, RZ, RZ, R3 ;  /* 0x000000ffff027224 */ /* 0x000fe200078e0003 */
[----:B------:R-:W-:Y:S01]  /*0820*/  SHF.R.S32.HI R3, RZ, 0x1f, R0 ;  /* 0x0000001fff037819 */ /* 0x000fe20000011400 */
[----:B------:R-:W1:Y:S02]  /*0830*/  LDCU UR58, c[0x0][0x3b0] ;  /* 0x00007600ff3a77ac */ /* 0x000e640008000800 */
[----:B------:R-:W-:Y:S01]  /*0840*/  @!P2 IMAD.MOV R2, RZ, RZ, -R2 ;  /* 0x000000ffff02a224 */ /* 0x000fe200078e0a02 */
[----:B------:R-:W-:Y:S01]  /*0850*/  @!P1 LOP3.LUT R2, RZ, R6, RZ, 0x33, !PT ;  /* 0x00000006ff029212 */ /* 0x000fe200078e33ff */
[----:B------:R-:W1:Y:S01]  /*0860*/  LDCU UR59, c[0x0][0x3b0] ;  /* 0x00007600ff3b77ac */ /* 0x000e620008000800 */
[----:B------:R-:W-:-:S03]  /*0870*/  LEA.HI R3, R3, R0, RZ, 0x6 ;  /* 0x0000000003037211 */ /* 0x000fc600078f30ff */
[----:B------:R-:W-:Y:S01]  /*0880*/  IMAD.SHL.U32 R10, R2, 0x4, RZ ;  /* 0x00000004020a7824 */ /* 0x000fe200078e00ff */
[----:B------:R-:W1:Y:S01]  /*0890*/  LDCU UR60, c[0x0][0x3b0] ;  /* 0x00007600ff3c77ac */ /* 0x000e620008000800 */
[----:B------:R-:W-:-:S03]  /*08a0*/  IMAD.MOV R2, RZ, RZ, -R2 ;  /* 0x000000ffff027224 */ /* 0x000fc600078e0a02 */
[----:B------:R-:W-:Y:S01]  /*08b0*/  LEA.HI.SX32 R3, R3, -R10, 0x1a ;  /* 0x8000000a03037211 */ /* 0x000fe200078fd2ff */
[----:B------:R-:W-:Y:S01]  /*08c0*/  IMAD R12, R6, R2, R7 ;  /* 0x00000002060c7224 */ /* 0x000fe200078e0207 */
[----:B------:R-:W1:Y:S02]  /*08d0*/  LDCU UR61, c[0x0][0x3b0] ;  /* 0x00007600ff3d77ac */ /* 0x000e640008000800 */
[----:B------:R-:W-:Y:S02]  /*08e0*/  VIMNMX R13, PT, PT, R3, 0x4, PT ;  /* 0x00000004030d7848 */ /* 0x000fe40003fe0100 */
[----:B------:R-:W-:Y:S01]  /*08f0*/  IABS R11, R12 ;  /* 0x0000000c000b7213 */ /* 0x000fe20000000000 */
[----:B------:R-:W1:Y:S01]  /*0900*/  LDCU UR62, c[0x0][0x3b0] ;  /* 0x00007600ff3e77ac */ /* 0x000e620008000800 */
[-C--:B------:R-:W-:Y:S02]  /*0910*/  IABS R9, R13.reuse ;  /* 0x0000000d00097213 */ /* 0x080fe40000000000 */
[----:B------:R-:W-:Y:S01]  /*0920*/  IABS R6, R13 ;  /* 0x0000000d00067213 */ /* 0x000fe20000000000 */
[----:B------:R-:W1:Y:S01]  /*0930*/  LDCU UR63, c[0x0][0x3b0] ;  /* 0x00007600ff3f77ac */ /* 0x000e620008000800 */
[----:B------:R-:W2:Y:S01]  /*0940*/  I2F.RP R0, R9 ;  /* 0x0000000900007306 */ /* 0x000ea20000209400 */
[----:B------:R-:W1:Y:S01]  /*0950*/  LDCU UR64, c[0x0][0x3b0] ;  /* 0x00007600ff4077ac */ /* 0x000e620008000800 */
[----:B------:R-:W1:Y:S01]  /*0960*/  LDCU UR47, c[0x0][0x3b0] ;  /* 0x00007600ff2f77ac */ /* 0x000e620008000800 */
[----:B------:R-:W1:Y:S05]  /*0970*/  LDCU UR45, c[0x0][0x3b0] ;  /* 0x00007600ff2d77ac */ /* 0x000e6a0008000800 */
[----:B--2---:R-:W2:Y:S01]  /*0980*/  MUFU.RCP R0, R0 ;  /* 0x0000000000007308 */ /* 0x004ea20000001000 */
[----:B------:R-:W1:Y:S01]  /*0990*/  LDCU UR46, c[0x0][0x3b0] ;  /* 0x00007600ff2e77ac */ /* 0x000e620008000800 */
[----:B------:R-:W1:Y:S01]  /*09a0*/  LDCU UR44, c[0x0][0x3b0] ;  /* 0x00007600ff2c77ac */ /* 0x000e620008000800 */
[----:B------:R-:W1:Y:S01]  /*09b0*/  LDCU UR34, c[0x0][0x3b0] ;  /* 0x00007600ff2277ac */ /* 0x000e620008000800 */
[----:B------:R-:W1:Y:S01]  /*09c0*/  LDCU UR29, c[0x0][0x3b0] ;  /* 0x00007600ff1d77ac */ /* 0x000e620008000800 */
[----:B--2---:R-:W-:Y:S01]  /*09d0*/  VIADD R3, R0, 0xffffffe ;  /* 0x0ffffffe00037836 */ /* 0x004fe20000000000 */
[----:B------:R-:W2:Y:S01]  /*09e0*/  LDCU UR10, c[0x0][0x3b0] ;  /* 0x00007600ff0a77ac */ /* 0x000ea20008000800 */
[----:B------:R-:W-:Y:S01]  /*09f0*/  IMAD.MOV R0, RZ, RZ, -R6 ;  /* 0x000000ffff007224 */ /* 0x000fe200078e0a06 */
[----:B------:R-:W1:Y:S03]  /*0a00*/  LDCU UR26, c[0x0][0x3b0] ;  /* 0x00007600ff1a77ac */ /* 0x000e660008000800 */
[----:B------:R-:W1:Y:S01]  /*0a10*/  F2I.FTZ.U32.TRUNC.NTZ R3, R3 ;  /* 0x0000000300037305 */ /* 0x000e62000021f000 */
[----:B------:R-:W2:Y:S01]  /*0a20*/  LDCU UR27, c[0x0][0x3b0] ;  /* 0x00007600ff1b77ac */ /* 0x000ea20008000800 */
[----:B------:R-:W2:Y:S01]  /*0a30*/  LDCU UR4, c[0x0][0x3a4] ;  /* 0x00007480ff0477ac */ /* 0x000ea20008000800 */
[----:B-1----:R-:W-:-:S04]  /*0a40*/  IMAD.MOV R8, RZ, RZ, -R3 ;  /* 0x000000ffff087224 */ /* 0x002fc800078e0a03 */
[----:B------:R-:W-:-:S04]  /*0a50*/  IMAD.MOV.U32 R2, RZ, RZ, R8 ;  /* 0x000000ffff027224 */ /* 0x000fc800078e0008 */
[----:B------:R-:W-:Y:S02]  /*0a60*/  IMAD R7, R2, R9, RZ ;  /* 0x0000000902077224 */ /* 0x000fe400078e02ff */
[----:B------:R-:W-:-:S04]  /*0a70*/  IMAD.MOV.U32 R2, RZ, RZ, RZ ;  /* 0x000000ffff027224 */ /* 0x000fc800078e00ff */
[----:B------:R-:W-:Y:S02]  /*0a80*/  IMAD.HI.U32 R2, R3, R7, R2 ;  /* 0x0000000703027227 */ /* 0x000fe400078e0002 */
[----:B------:R-:W1:Y:S04]  /*0a90*/  I2F.RP R3, R18 ;  /* 0x0000001200037306 */ /* 0x000e680000209400 */
[----:B------:R-:W-:-:S04]  /*0aa0*/  IMAD.HI.U32 R2, R2, R11, RZ ;  /* 0x0000000b02027227 */ /* 0x000fc800078e00ff */
[----:B------:R-:W-:Y:S01]  /*0ab0*/  IMAD R0, R2, R0, R11 ;  /* 0x0000000002007224 */ /* 0x000fe200078e020b */
[----:B------:R-:W2:Y:S01]  /*0ac0*/  I2F.RP R7, R5 ;  /* 0x0000000500077306 */ /* 0x000ea20000209400 */
[----:B------:R-:W-:Y:S03]  /*0ad0*/  BAR.SYNC.DEFER_BLOCKING 0x0 ;  /* 0x0000000000007b1d */ /* 0x000fe60000010000 */
[----:B------:R-:W-:-:S04]  /*0ae0*/  ISETP.GT.U32.AND P1, PT, R9, R0, PT ;  /* 0x000000000900720c */ /* 0x000fc80003f24070 */
[----:B-1----:R-:W1:Y:S08]  /*0af0*/  MUFU.RCP R3, R3 ;  /* 0x0000000300037308 */ /* 0x002e700000001000 */
[----:B--2---:R-:W2:Y:S01]  /*0b00*/  MUFU.RCP R7, R7 ;  /* 0x0000000700077308 */ /* 0x004ea20000001000 */
[----:B------:R-:W-:Y:S02]  /*0b10*/  @!P1 IMAD.IADD R0, R0, 0x1, -R9 ;  /* 0x0000000100009824 */ /* 0x000fe400078e0a09 */
[----:B------:R-:W-:Y:S01]  /*0b20*/  @!P1 VIADD R2, R2, 0x1 ;  /* 0x0000000102029836 */ /* 0x000fe20000000000 */
[----:B------:R-:W-:-:S02]  /*0b30*/  ISETP.NE.AND P1, PT, R13, RZ, PT ;  /* 0x000000ff0d00720c */ /* 0x000fc40003f25270 */
[----:B------:R-:W-:Y:S02]  /*0b40*/  ISETP.GE.U32.AND P0, PT, R0, R9, PT ;  /* 0x000000090000720c */ /* 0x000fe40003f06070 */
[----:B------:R-:W-:Y:S01]  /*0b50*/  LOP3.LUT R0, R12, R13, RZ, 0x3c, !PT ;  /* 0x0000000d0c007212 */ /* 0x000fe200078e3cff */
[----:B-1----:R-:W-:-:S03]  /*0b60*/  VIADD R6, R3, 0xffffffe ;  /* 0x0ffffffe03067836 */ /* 0x002fc60000000000 */
[----:B------:R-:W-:Y:S01]  /*0b70*/  ISETP.GE.AND P2, PT, R0, RZ, PT ;  /* 0x000000ff0000720c */ /* 0x000fe20003f46270 */
[----:B------:R1:W3:Y:S01]  /*0b80*/  F2I.FTZ.U32.TRUNC.NTZ R3, R6 ;  /* 0x0000000600037305 */ /* 0x0002e2000021f000 */
[----:B--2---:R-:W-:Y:S01]  /*0b90*/  VIADD R8, R7, 0xffffffe ;  /* 0x0ffffffe07087836 */ /* 0x004fe20000000000 */
[----:B------:R-:W-:-:S04]  /*0ba0*/  LOP3.LUT R7, R248, 0x3f, RZ, 0xc0, !PT ;  /* 0x0000003ff8077812 */ /* 0x000fc800078ec0ff */
[----:B------:R-:W-:Y:S02]  /*0bb0*/  @P0 VIADD R2, R2, 0x1 ;  /* 0x0000000102020836 */ /* 0x000fe40000000000 */
[----:B------:R-:W2:Y:S01]  /*0bc0*/  F2I.FTZ.U32.TRUNC.NTZ R9, R8 ;  /* 0x0000000800097305 */ /* 0x000ea2000021f000 */
[----:B-1----:R-:W-:Y:S02]  /*0bd0*/  IMAD.SHL.U32 R6, R248, 0x10, RZ ;  /* 0x00000010f8067824 */ /* 0x002fe400078e00ff */
[----:B------:R-:W-:Y:S02]  /*0be0*/  IMAD.MOV.U32 R14, RZ, RZ, R2 ;  /* 0x000000ffff0e7224 */ /* 0x000fe400078e0002 */
[----:B------:R-:W-:Y:S02]  /*0bf0*/  IMAD.MOV.U32 R2, RZ, RZ, RZ ;  /* 0x000000ffff027224 */ /* 0x000fe400078e00ff */
[----:B------:R-:W-:Y:S01]  /*0c00*/  @!P2 IMAD.MOV R14, RZ, RZ, -R14 ;  /* 0x000000ffff0ea224 */ /* 0x000fe200078e0a0e */
[----:B------:R-:W-:Y:S01]  /*0c10*/  @!P1 LOP3.LUT R14, RZ, R13, RZ, 0x33, !PT ;  /* 0x0000000dff0e9212 */ /* 0x000fe200078e33ff */
[----:B---3--:R-:W-:-:S04]  /*0c20*/  IMAD.MOV R11, RZ, RZ, -R3 ;  /* 0x000000ffff0b7224 */ /* 0x008fc800078e0a03 */
[----:B------:R-:W-:Y:S02]  /*0c30*/  IMAD.MOV R0, RZ, RZ, -R14 ;  /* 0x000000ffff007224 */ /* 0x000fe400078e0a0e */
[----:B------:R-:W-:Y:S02]  /*0c40*/  IMAD R11, R11, R18, RZ ;  /* 0x000000120b0b7224 */ /* 0x000fe400078e02ff */
[----:B------:R-:W-:Y:S02]  /*0c50*/  IMAD R0, R13, R0, R12 ;  /* 0x000000000d007224 */ /* 0x000fe400078e020c */
[----:B------:R-:W-:Y:S01]  /*0c60*/  IMAD.HI.U32 R2, R3, R11, R2 ;  /* 0x0000000b03027227 */ /* 0x000fe200078e0002 */
[----:B------:R-:W-:-:S03]  /*0c70*/  LOP3.LUT R3, R6, 0x70, RZ, 0xc0, !PT ;  /* 0x0000007006037812 */ /* 0x000fc600078ec0ff */
[----:B------:R-:W-:Y:S02]  /*0c80*/  IMAD.IADD R0, R10, 0x1, R0 ;  /* 0x000000010a007824 */ /* 0x000fe400078e0200 */
[----:B--2---:R-:W-:Y:S02]  /*0c90*/  IMAD.MOV R8, RZ, RZ, -R9 ;  /* 0x000000ffff087224 */ /* 0x004fe400078e0a09 */
[----:B------:R-:W-:Y:S01]  /*0ca0*/  IMAD R16, R0, 0x40, R7 ;  /* 0x0000004000107824 */ /* 0x000fe200078e0207 */
[----:B------:R-:W-:-:S04]  /*0cb0*/  LOP3.LUT R0, R248, 0x40, RZ, 0xc0, !PT ;  /* 0x00000040f8007812 */ /* 0x000fc800078ec0ff */
[----:B------:R-:W-:Y:S01]  /*0cc0*/  IABS R11, R16 ;  /* 0x00000010000b7213 */ /* 0x000fe20000000000 */
[----:B------:R1:W-:Y:S01]  /*0cd0*/  STL [R1+0xb9c], R16 ;  /* 0x000b9c1001007387 */ /* 0x0003e20000100800 */
[----:B------:R-:W-:Y:S02]  /*0ce0*/  LEA.HI R6, R0, R3, RZ, 0x1c ;  /* 0x0000000300067211 */ /* 0x000fe400078fe0ff */
[--C-:B------:R-:W-:Y:S01]  /*0cf0*/  SHF.R.U32.HI R3, RZ, 0x5, R248.reuse ;  /* 0x00000005ff037819 */ /* 0x100fe200000116f8 */
[----:B------:R-:W-:Y:S01]  /*0d00*/  IMAD.HI.U32 R0, R2, R11, RZ ;  /* 0x0000000b02007227 */ /* 0x000fe200078e00ff */
[----:B------:R-:W-:Y:S02]  /*0d10*/  SHF.R.U32.HI R248, RZ, 0x6, R248 ;  /* 0x00000006fff87819 */ /* 0x000fe400000116f8 */
[----:B------:R-:W-:Y:S01]  /*0d20*/  R2UR UR22, R3 ;  /* 0x00000000031672ca */ /* 0x000fe200000e0000 */
[----:B------:R-:W-:Y:S02]  /*0d30*/  IMAD R2, R7, 0x80, R6 ;  /* 0x0000008007027824 */ /* 0x000fe400078e0206 */
[----:B------:R-:W-:-:S02]  /*0d40*/  IMAD.MOV R7, RZ, RZ, -R0 ;  /* 0x000000ffff077224 */ /* 0x000fc400078e0a00 */
[----:B------:R-:W-:Y:S01]  /*0d50*/  IMAD R3, R8, R5, RZ ;  /* 0x0000000508037224 */ /* 0x000fe200078e02ff */
[----:B------:R2:W-:Y:S01]  /*0d60*/  STL [R1+0xcd0], R2 ;  /* 0x000cd00201007387 */ /* 0x0005e20000100800 */
[----:B------:R-:W-:Y:S02]  /*0d70*/  IMAD R7, R18, R7, R11 ;  /* 0x0000000712077224 */ /* 0x000fe400078e020b */
[----:B------:R-:W-:Y:S02]  /*0d80*/  IMAD.MOV.U32 R8, RZ, RZ, RZ ;  /* 0x000000ffff087224 */ /* 0x000fe400078e00ff */
[----:B------:R-:W-:Y:S01]  /*0d90*/  IMAD.SHL.U32 R0, R14, 0x100, RZ ;  /* 0x000001000e007824 */ /* 0x000fe200078e00ff */
[----:B------:R-:W-:Y:S01]  /*0da0*/  ISETP.GT.U32.AND P0, PT, R18, R7, PT ;  /* 0x000000071200720c */ /* 0x000fe20003f04070 */
[----:B------:R-:W-:-:S03]  /*0db0*/  IMAD.HI.U32 R8, R9, R3, R8 ;  /* 0x0000000309087227 */ /* 0x000fc600078e0008 */
[----:B------:R-:W-:Y:S01]  /*0dc0*/  IABS R251, R0 ;  /* 0x0000000000fb7213 */ /* 0x000fe20000000000 */
[C---:B------:R-:W-:Y:S02]  /*0dd0*/  VIADD R9, R0.reuse, 0xff ;  /* 0x000000ff00097836 */ /* 0x040fe40000000000 */
[C---:B------:R-:W-:Y:S02]  /*0de0*/  VIADD R3, R0.reuse, 0x1 ;  /* 0x0000000100037836 */ /* 0x040fe40000000000 */
[C---:B------:R-:W-:Y:S01]  /*0df0*/  VIADD R6, R0.reuse, 0x2 ;  /* 0x0000000200067836 */ /* 0x040fe20000000000 */
[----:B------:R-:W-:Y:S01]  /*0e00*/  IABS R26, R9 ;  /* 0x00000009001a7213 */ /* 0x000fe20000000000 */
[----:B------:R-:W-:Y:S01]  /*0e10*/  VIADD R19, R0, 0x3 ;  /* 0x0000000300137836 */ /* 0x000fe20000000000 */
[----:B------:R-:W-:Y:S01]  /*0e20*/  ISETP.GE.AND P5, PT, R9, RZ, PT ;  /* 0x000000ff0900720c */ /* 0x000fe20003fa6270 */
[----:B------:R-:W-:Y:S01]  /*0e30*/  @!P0 IMAD.IADD R7, R7, 0x1, -R18 ;  /* 0x0000000107078824 */ /* 0x000fe200078e0a12 */
[----:B------:R-:W-:Y:S01]  /*0e40*/  IABS R11, R3 ;  /* 0x00000003000b7213 */ /* 0x000fe20000000000 */
[----:B------:R-:W-:Y:S01]  /*0e50*/  IMAD.HI.U32 R9, R8, R26, RZ ;  /* 0x0000001a08097227 */ /* 0x000fe200078e00ff */
[----:B------:R-:W-:-:S02]  /*0e60*/  IABS R13, R6 ;  /* 0x00000006000d7213 */ /* 0x000fc40000000000 */
[----:B------:R-:W-:Y:S01]  /*0e70*/  ISETP.GE.AND P3, PT, R3, RZ, PT ;  /* 0x000000ff0300720c */ /* 0x000fe20003f66270 */
[----:B------:R-:W-:Y:S01]  /*0e80*/  IMAD.HI.U32 R3, R8, R11, RZ ;  /* 0x0000000b08037227 */ /* 0x000fe200078e00ff */
[----:B------:R-:W-:Y:S02]  /*0e90*/  ISETP.GT.U32.AND P0, PT, R18, R7, PT ;  /* 0x000000071200720c */ /* 0x000fe40003f04070 */
[----:B------:R-:W-:Y:S01]  /*0ea0*/  ISETP.GE.AND P1, PT, R6, RZ, PT ;  /* 0x000000ff0600720c */ /* 0x000fe20003f26270 */
[----:B------:R-:W-:Y:S01]  /*0eb0*/  IMAD.MOV R14, RZ, RZ, -R9 ;  /* 0x000000ffff0e7224 */ /* 0x000fe200078e0a09 */
[----:B------:R-:W-:Y:S01]  /*0ec0*/  IABS R15, R19 ;  /* 0x00000013000f7213 */ /* 0x000fe20000000000 */
[----:B------:R-:W-:-:S04]  /*0ed0*/  IMAD.HI.U32 R6, R8, R13, RZ ;  /* 0x0000000d08067227 */ /* 0x000fc800078e00ff */
[----:B------:R-:W-:Y:S02]  /*0ee0*/  IMAD.MOV R12, RZ, RZ, -R3 ;  /* 0x000000ffff0c7224 */ /* 0x000fe400078e0a03 */
[C---:B------:R-:W-:Y:S02]  /*0ef0*/  IMAD R26, R5.reuse, R14, R26 ;  /* 0x0000000e051a7224 */ /* 0x040fe400078e021a */
[----:B------:R-:W-:Y:S02]  /*0f00*/  IMAD.MOV R14, RZ, RZ, -R6 ;  /* 0x000000ffff0e7224 */ /* 0x000fe400078e0a06 */
[C---:B------:R-:W-:Y:S01]  /*0f10*/  IMAD R6, R5.reuse, R12, R11 ;  /* 0x0000000c05067224 */ /* 0x040fe200078e020b */
[C---:B------:R-:W-:Y:S01]  /*0f20*/  ISETP.GT.U32.AND P4, PT, R5.reuse, R26, PT ;  /* 0x0000001a0500720c */ /* 0x040fe20003f84070 */
[----:B------:R-:W-:Y:S02]  /*0f30*/  IMAD R12, R5, R14, R13 ;  /* 0x0000000e050c7224 */ /* 0x000fe400078e020d */
[----:B------:R-:W-:Y:S01]  /*0f40*/  @!P0 IMAD.IADD R7, R7, 0x1, -R18 ;  /* 0x0000000107078824 */ /* 0x000fe200078e0a12 */
[C---:B------:R-:W-:Y:S01]  /*0f50*/  ISETP.GT.U32.AND P0, PT, R5.reuse, R6, PT ;  /* 0x000000060500720c */ /* 0x040fe20003f04070 */
[----:B------:R-:W-:Y:S01]  /*0f60*/  IMAD.HI.U32 R9, R8, R15, RZ ;  /* 0x0000000f08097227 */ /* 0x000fe200078e00ff */
[----:B------:R-:W-:-:S03]  /*0f70*/  ISETP.GT.U32.AND P2, PT, R5, R12, PT ;  /* 0x0000000c0500720c */ /* 0x000fc60003f44070 */
[C---:B------:R-:W-:Y:S02]  /*0f80*/  VIADD R21, R0.reuse, 0x4 ;  /* 0x0000000400157836 */ /* 0x040fe40000000000 */
[----:B-1----:R-:W-:Y:S02]  /*0f90*/  IMAD.MOV R16, RZ, RZ, -R9 ;  /* 0x000000ffff107224 */ /* 0x002fe400078e0a09 */
[C---:B------:R-:W-:Y:S01]  /*0fa0*/  VIADD R13, R0.reuse, 0x5 ;  /* 0x00000005000d7836 */ /* 0x040fe20000000000 */
[----:B------:R-:W-:Y:S01]  /*0fb0*/  IABS R17, R21 ;  /* 0x0000001500117213 */ /* 0x000fe20000000000 */
[----:B------:R-:W-:Y:S02]  /*0fc0*/  IMAD R14, R5, R16, R15 ;  /* 0x00000010050e7224 */ /* 0x000fe400078e020f */
[----:B------:R-:W-:Y:S01]  /*0fd0*/  VIADD R15, R0, 0x6 ;  /* 0x00000006000f7836 */ /* 0x000fe20000000000 */
[----:B------:R-:W-:Y:S01]  /*0fe0*/  IABS R18, R13 ;  /* 0x0000000d00127213 */ /* 0x000fe20000000000 */
[----:B------:R-:W-:-:S02]  /*0ff0*/  @!P4 IMAD.IADD R26, R26, 0x1, -R5 ;  /* 0x000000011a1ac824 */ /* 0x000fc400078e0a05 */
[--C-:B------:R-:W-:Y:S01]  /*1000*/  @!P0 IMAD.IADD R6, R6, 0x1, -R5.reuse ;  /* 0x0000000106068824 */ /* 0x100fe200078e0a05 */
[----:B------:R-:W-:Y:S01]  /*1010*/  IABS R20, R15 ;  /* 0x0000000f00147213 */ /* 0x000fe20000000000 */
[----:B------:R-:W-:Y:S01]  /*1020*/  @!P2 IMAD.IADD R12, R12, 0x1, -R5 ;  /* 0x000000010c0ca824 */ /* 0x000fe200078e0a05 */
[C---:B------:R-:W-:Y:S01]  /*1030*/  ISETP.GT.U32.AND P4, PT, R5.reuse, R26, PT ;  /* 0x0000001a0500720c */ /* 0x040fe20003f84070 */
[C---:B------:R-:W-:Y:S01]  /*1040*/  IMAD.HI.U32 R10, R8.reuse, R17, RZ ;  /* 0x00000011080a7227 */ /* 0x040fe200078e00ff */
[C---:B------:R-:W-:Y:S02]  /*1050*/  ISETP.GT.U32.AND P2, PT, R5.reuse, R6, PT ;  /* 0x000000060500720c */ /* 0x040fe40003f44070 */
[C---:B------:R-:W-:Y:S01]  /*1060*/  ISETP.GT.U32.AND P6, PT, R5.reuse, R12, PT ;  /* 0x0000000c0500720c */ /* 0x040fe20003fc4070 */
[----:B------:R-:W-:Y:S01]  /*1070*/  IMAD.MOV R10, RZ, RZ, -R10 ;  /* 0x000000ffff0a7224 */ /* 0x000fe200078e0a0a */
[----:B------:R-:W-:Y:S01]  /*1080*/  ISETP.GT.U32.AND P0, PT, R5, R14, PT ;  /* 0x0000000e0500720c */ /* 0x000fe20003f04070 */
[----:B------:R-:W-:-:S04]  /*1090*/  IMAD.HI.U32 R3, R8, R18, RZ ;  /* 0x0000001208037227 */ /* 0x000fc800078e00ff */
[----:B------:R-:W-:-:S04]  /*10a0*/  IMAD.HI.U32 R9, R8, R20, RZ ;  /* 0x0000001408097227 */ /* 0x000fc800078e00ff */
[C---:B------:R-:W-:Y:S02]  /*10b0*/  IMAD R16, R5.reuse, R10, R17 ;  /* 0x0000000a05107224 */ /* 0x040fe400078e0211 */
[----:B------:R-:W-:Y:S02]  /*10c0*/  IMAD.MOV R3, RZ, RZ, -R3 ;  /* 0x000000ffff037224 */ /* 0x000fe400078e0a03 */
[----:B------:R-:W-:Y:S02]  /*10d0*/  IMAD.MOV R10, RZ, RZ, -R9 ;  /* 0x000000ffff0a7224 */ /* 0x000fe400078e0a09 */
[C---:B------:R-:W-:Y:S02]  /*10e0*/  IMAD R18, R5.reuse, R3, R18 ;  /* 0x0000000305127224 */ /* 0x040fe400078e0212 */
[----:B------:R-:W-:Y:S01]  /*10f0*/  @!P4 IMAD.IADD R26, R26, 0x1, -R5 ;  /* 0x000000011a1ac824 */ /* 0x000fe200078e0a05 */
[C---:B------:R-:W-:Y:S01]  /*1100*/  ISETP.GT.U32.AND P4, PT, R5.reuse, R16, PT ;  /* 0x000000100500720c */ /* 0x040fe20003f84070 */
[----:B------:R-:W-:-:S02]  /*1110*/  IMAD R20, R5, R10, R20 ;  /* 0x0000000a05147224 */ /* 0x000fc400078e0214 */
[--C-:B------:R-:W-:Y:S01]  /*1120*/  @!P2 IMAD.IADD R6, R6, 0x1, -R5.reuse ;  /* 0x000000010606a824 */ /* 0x100fe200078e0a05 */
[C---:B------:R-:W-:Y:S01]  /*1130*/  ISETP.GT.U32.AND P2, PT, R5.reuse, R18, PT ;  /* 0x000000120500720c */ /* 0x040fe20003f44070 */
[--C-:B------:R-:W-:Y:S01]  /*1140*/  @!P6 IMAD.IADD R12, R12, 0x1, -R5.reuse ;  /* 0x000000010c0ce824 */ /* 0x100fe200078e0a05 */
[----:B------:R-:W-:Y:S01]  /*1150*/  ISETP.GT.U32.AND P6, PT, R5, R20, PT ;  /* 0x000000140500720c */ /* 0x000fe20003fc4070 */
[----:B------:R-:W-:Y:S02]  /*1160*/  VIADD R23, R0, 0x8 ;  /* 0x0000000800177836 */ /* 0x000fe40000000000 */
[--C-:B------:R-:W-:Y:S01]  /*1170*/  @!P0 IMAD.IADD R14, R14, 0x1, -R5.reuse ;  /* 0x000000010e0e8824 */ /* 0x100fe200078e0a05 */
[----:B------:R-:W-:Y:S01]  /*1180*/  ISETP.GE.AND P0, PT, R19, RZ, PT ;  /* 0x000000ff1300720c */ /* 0x000fe20003f06270 */
[----:B------:R-:W-:Y:S01]  /*1190*/  VIADD R17, R0, 0x7 ;  /* 0x0000000700117836 */ /* 0x000fe20000000000 */
[----:B------:R-:W-:Y:S01]  /*11a0*/  IABS R24, R23 ;  /* 0x0000001700187213 */ /* 0x000fe20000000000 */
[--C-:B------:R-:W-:Y:S01]  /*11b0*/  @!P4 IMAD.IADD R16, R16, 0x1, -R5.reuse ;  /* 0x000000011010c824 */ /* 0x100fe200078e0a05 */
[----:B------:R-:W-:Y:S01]  /*11c0*/  ISETP.GE.AND P4, PT, R21, RZ, PT ;  /* 0x000000ff1500720c */ /* 0x000fe20003f86270 */
[----:B------:R-:W-:Y:S01]  /*11d0*/  IMAD.MOV.U32 R10, RZ, RZ, R26 ;  /* 0x000000ffff0a7224 */ /* 0x000fe200078e001a */
[----:B------:R-:W-:Y:S01]  /*11e0*/  IABS R22, R17 ;  /* 0x0000001100167213 */ /* 0x000fe20000000000 */
[--C-:B------:R-:W-:Y:S01]  /*11f0*/  @!P2 IMAD.IADD R18, R18, 0x1, -R5.reuse ;  /* 0x000000011212a824 */ /* 0x100fe200078e0a05 */
[C---:B------:R-:W-:Y:S01]  /*1200*/  ISETP.GT.U32.AND P2, PT, R5.reuse, R14, PT ;  /* 0x0000000e0500720c */ /* 0x040fe20003f44070 */
[----:B------:R-:W-:Y:S01]  /*1210*/  @!P6 IMAD.IADD R20, R20, 0x1, -R5 ;  /* 0x000000011414e824 */ /* 0x000fe200078e0a05 */
[----:B------:R-:W-:Y:S01]  /*1220*/  ISETP.GT.U32.AND P6, PT, R5, R16, PT ;  /* 0x000000100500720c */ /* 0x000fe20003fc4070 */
[----:B------:R-:W-:-:S04]  /*1230*/  IMAD.HI.U32 R9, R8, R24, RZ ;  /* 0x0000001808097227 */ /* 0x000fc800078e00ff */
[----:B------:R-:W-:Y:S01]  /*1240*/  @!P5 IMAD.MOV R10, RZ, RZ, -R10 ;  /* 0x000000ffff0ad224 */ /* 0x000fe200078e0a0a */
[----:B------:R-:W-:Y:S01]  /*1250*/  ISETP.GT.U32.AND P5, PT, R5, R18, PT ;  /* 0x000000120500720c */ /* 0x000fe20003fa4070 */
[----:B------:R-:W-:Y:S02]  /*1260*/  IMAD.MOV R9, RZ, RZ, -R9 ;  /* 0x000000ffff097224 */ /* 0x000fe400078e0a09 */
[----:B------:R-:W-:Y:S01]  /*1270*/  VIADD R19, R0, 0x9 ;  /* 0x0000000900137836 */ /* 0x000fe20000000000 */
[----:B------:R-:W-:Y:S01]  /*1280*/  STL [R1+0xd74], R10 ;  /* 0x000d740a01007387 */ /* 0x000fe20000100800 */
[----:B------:R-:W-:Y:S02]  /*1290*/  IMAD.MOV.U32 R4, RZ, RZ, R6 ;  /* 0x000000ffff047224 */ /* 0x000fe400078e0006 */
[----:B------:R-:W-:-:S04]  /*12a0*/  IMAD.HI.U32 R3, R8, R22, RZ ;  /* 0x0000001608037227 */ /* 0x000fc800078e00ff */
[----:B--2---:R-:W-:Y:S02]  /*12b0*/  IMAD.MOV.U32 R2, RZ, RZ, R12 ;  /* 0x000000ffff027224 */ /* 0x004fe400078e000c */
[----:B------:R-:W-:Y:S02]  /*12c0*/  VIADD R21, R0, 0xa ;  /* 0x0000000a00157836 */ /* 0x000fe40000000000 */
[C---:B------:R-:W-:Y:S01]  /*12d0*/  IMAD R24, R5.reuse, R9, R24 ;  /* 0x0000000905187224 */ /* 0x040fe200078e0218 */
[----:B------:R-:W-:Y:S01]  /*12e0*/  IABS R9, R19 ;  /* 0x0000001300097213 */ /* 0x000fe20000000000 */
[----:B------:R-:W-:Y:S01]  /*12f0*/  @!P3 IMAD.MOV R4, RZ, RZ, -R4 ;  /* 0x000000ffff04b224 */ /* 0x000fe200078e0a04 */
[----:B------:R-:W-:Y:S01]  /*1300*/  ISETP.GT.U32.AND P3, PT, R5, R20, PT ;  /* 0x000000140500720c */ /* 0x000fe20003f64070 */
[----:B------:R-:W-:Y:S01]  /*1310*/  IMAD.MOV R3, RZ, RZ, -R3 ;  /* 0x000000ffff037224 */ /* 0x000fe200078e0a03 */
[----:B------:R-:W-:Y:S01]  /*1320*/  IABS R11, R21 ;  /* 0x00000015000b7213 */ /* 0x000fe20000000000 */
[----:B------:R-:W-:Y:S01]  /*1330*/  @!P1 IMAD.MOV R2, RZ, RZ, -R2 ;  /* 0x000000ffff029224 */ /* 0x000fe200078e0a02 */
[----:B------:R1:W-:Y:S01]  /*1340*/  STL [R1+0x2c], R4 ;  /* 0x00002c0401007387 */ /* 0x0003e20000100800 */
[--C-:B------:R-:W-:Y:S01]  /*1350*/  @!P2 IMAD.IADD R14, R14, 0x1, -R5.reuse ;  /* 0x000000010e0ea824 */ /* 0x100fe200078e0a05 */
[----:B------:R-:W-:Y:S01]  /*1360*/  ISETP.GE.AND P2, PT, R13, RZ, PT ;  /* 0x000000ff0d00720c */ /* 0x000fe20003f46270 */
[----:B------:R-:W-:Y:S01]  /*1370*/  @!P6 IMAD.IADD R16, R16, 0x1, -R5 ;  /* 0x000000011010e824 */ /* 0x000fe200078e0a05 */
[C---:B------:R-:W-:Y:S01]  /*1380*/  ISETP.GT.U32.AND P6, PT, R5.reuse, R24, PT ;  /* 0x000000180500720c */ /* 0x040fe20003fc4070 */
[----:B------:R-:W-:Y:S01]  /*1390*/  IMAD R22, R5, R3, R22 ;  /* 0x0000000305167224 */ /* 0x000fe200078e0216 */
[----:B------:R2:W-:Y:S01]  /*13a0*/  STL [R1+0x28], R2 ;  /* 0x0000280201007387 */ /* 0x0005e20000100800 */
[----:B------:R-:W-:-:S03]  /*13b0*/  IMAD.HI.U32 R3, R8, R9, RZ ;  /* 0x0000000908037227 */ /* 0x000fc600078e00ff */
[----:B------:R-:W-:Y:S01]  /*13c0*/  ISETP.GT.U32.AND P1, PT, R5, R22, PT ;  /* 0x000000160500720c */ /* 0x000fe20003f24070 */
[----:B-1----:R-:W-:Y:S02]  /*13d0*/  IMAD.MOV.U32 R4, RZ, RZ, R14 ;  /* 0x000000ffff047224 */ /* 0x002fe400078e000e */
[----:B------:R-:W-:Y:S01]  /*13e0*/  @!P5 IMAD.IADD R18, R18, 0x1, -R5 ;  /* 0x000000011212d824 */ /* 0x000fe200078e0a05 */
[----:B------:R-:W-:Y:S01]  /*13f0*/  ISETP.GE.AND P5, PT, R15, RZ, PT ;  /* 0x000000ff0f00720c */ /* 0x000fe20003fa6270 */
[----:B------:R-:W-:-:S04]  /*1400*/  IMAD.HI.U32 R6, R8, R11, RZ ;  /* 0x0000000b08067227 */ /* 0x000fc800078e00ff */
[----:B--2---:R-:W-:Y:S02]  /*1410*/  IMAD.MOV.U32 R2, RZ, RZ, R16 ;  /* 0x000000ffff027224 */ /* 0x004fe400078e0010 */
[----:B------:R-:W-:Y:S02]  /*1420*/  IMAD.MOV R12, RZ, RZ, -R3 ;  /* 0x000000ffff0c7224 */ /* 0x000fe400078e0a03 */
[----:B------:R-:W-:Y:S02]  /*1430*/  @!P0 IMAD.MOV R4, RZ, RZ, -R4 ;  /* 0x000000ffff048224 */ /* 0x000fe400078e0a04 */
[----:B------:R-:W-:Y:S02]  /*1440*/  @!P4 IMAD.MOV R2, RZ, RZ, -R2 ;  /* 0x000000ffff02c224 */ /* 0x000fe400078e0a02 */
[----:B------:R-:W-:Y:S01]  /*1450*/  IMAD.MOV R14, RZ, RZ, -R6 ;  /* 0x000000ffff0e7224 */ /* 0x000fe200078e0a06 */
[----:B------:R-:W-:Y:S01]  /*1460*/  STL [R1+0x24], R4 ;  /* 0x0000240401007387 */ /* 0x000fe20000100800 */
[----:B------:R-:W-:Y:S01]  /*1470*/  @!P3 IMAD.IADD R20, R20, 0x1, -R5 ;  /* 0x000000011414b824 */ /* 0x000fe200078e0a05 */
[----:B------:R-:W-:Y:S01]  /*1480*/  ISETP.GE.AND P3, PT, R17, RZ, PT ;  /* 0x000000ff1100720c */ /* 0x000fe20003f66270 */
[----:B------:R-:W-:Y:S01]  /*1490*/  IMAD R6, R5, R12, R9 ;  /* 0x0000000c05067224 */ /* 0x000fe200078e0209 */
[----:B------:R1:W-:Y:S01]  /*14a0*/  STL [R1+0x20], R2 ;  /* 0x0000200201007387 */ /* 0x0003e20000100800 */
[----:B------:R-:W-:-:S02]  /*14b0*/  IMAD.MOV.U32 R3, RZ, RZ, R18 ;  /* 0x000000ffff037224 */ /* 0x000fc400078e0012 */
[----:B------:R-:W-:Y:S01]  /*14c0*/  @!P6 IMAD.IADD R24, R24, 0x1, -R5 ;  /* 0x000000011818e824 */ /* 0x000fe200078e0a05 */
[----:B------:R-:W-:Y:S01]  /*14d0*/  ISETP.GE.AND P6, PT, R19, RZ, PT ;  /* 0x000000ff1300720c */ /* 0x000fe20003fc6270 */
[C---:B------:R-:W-:Y:S02]  /*14e0*/  IMAD R12, R5.reuse, R14, R11 ;  /* 0x0000000e050c7224 */ /* 0x040fe400078e020b */
[----:B------:R-:W-:Y:S01]  /*14f0*/  @!P2 IMAD.MOV R3, RZ, RZ, -R3 ;  /* 0x000000ffff03a224 */ /* 0x000fe200078e0a03 */
[C---:B------:R-:W-:Y:S01]  /*1500*/  ISETP.GT.U32.AND P2, PT, R5.reuse, R6, PT ;  /* 0x000000060500720c */ /* 0x040fe20003f44070 */
[--C-:B------:R-:W-:Y:S01]  /*1510*/  @!P1 IMAD.IADD R22, R22, 0x1, -R5.reuse ;  /* 0x0000000116169824 */ /* 0x100fe200078e0a05 */
[C---:B------:R-:W-:Y:S01]  /*1520*/  ISETP.GT.U32.AND P4, PT, R5.reuse, R24, PT ;  /* 0x000000180500720c */ /* 0x040fe20003f84070 */
[----:B-1----:R-:W-:Y:S01]  /*1530*/  IMAD.MOV.U32 R2, RZ, RZ, R20 ;  /* 0x000000ffff027224 */ /* 0x002fe200078e0014 */
[----:B------:R1:W-:Y:S01]  /*1540*/  STL [R1+0x1c], R3 ;  /* 0x00001c0301007387 */ /* 0x0003e20000100800 */
[C---:B------:R-:W-:Y:S01]  /*1550*/  VIADD R9, R0.reuse, 0xc ;  /* 0x0000000c00097836 */ /* 0x040fe20000000000 */
[C---:B------:R-:W-:Y:S01]  /*1560*/  ISETP.GT.U32.AND P0, PT, R5.reuse, R22, PT ;  /* 0x000000160500720c */ /* 0x040fe20003f04070 */
[----:B------:R-:W-:Y:S01]  /*1570*/  @!P5 IMAD.MOV R2, RZ, RZ, -R2 ;  /* 0x000000ffff02d224 */ /* 0x000fe200078e0a02 */
[----:B------:R-:W-:Y:S01]  /*1580*/  ISETP.GT.U32.AND P5, PT, R5, R12, PT ;  /* 0x0000000c0500720c */ /* 0x000fe20003fa4070 */
[C---:B------:R-:W-:Y:S01]  /*1590*/  VIADD R11, R0.reuse, 0xd ;  /* 0x0000000d000b7836 */ /* 0x040fe20000000000 */
[----:B------:R-:W-:Y:S01]  /*15a0*/  IABS R16, R9 ;  /* 0x0000000900107213 */ /* 0x000fe20000000000 */
[----:B------:R-:W-:Y:S01]  /*15b0*/  VIADD R13, R0, 0xf ;  /* 0x0000000f000d7836 */ /* 0x000fe20000000000 */
[----:B------:R2:W-:Y:S01]  /*15c0*/  STL [R1+0x18], R2 ;  /* 0x0000180201007387 */ /* 0x0005e20000100800 */
[--C-:B------:R-:W-:Y:S01]  /*15d0*/  @!P2 IMAD.IADD R6, R6, 0x1, -R5.reuse ;  /* 0x000000010606a824 */ /* 0x100fe200078e0a05 */
[----:B------:R-:W-:Y:S01]  /*15e0*/  ISETP.GE.AND P2, PT, R9, RZ, PT ;  /* 0x000000ff0900720c */ /* 0x000fe20003f46270 */
[----:B-1----:R-:W-:Y:S01]  /*15f0*/  VIADD R3, R0, 0xb ;  /* 0x0000000b00037836 */ /* 0x002fe20000000000 */
[----:B------:R-:W-:Y:S01]  /*1600*/  ISETP.GE.AND P1, PT, R23, RZ, PT ;  /* 0x000000ff1700720c */ /* 0x000fe20003f26270 */
[----:B------:R-:W-:-:S02]  /*1610*/  @!P4 IMAD.IADD R24, R24, 0x1, -R5 ;  /* 0x000000011818c824 */ /* 0x000fc400078e0a05 */
[--C-:B------:R-:W-:Y:S01]  /*1620*/  @!P0 IMAD.IADD R22, R22, 0x1, -R5.reuse ;  /* 0x0000000116168824 */ /* 0x100fe200078e0a05 */
[----:B------:R-:W-:Y:S01]  /*1630*/  IABS R14, R3 ;  /* 0x00000003000e7213 */ /* 0x000fe20000000000 */
[----:B------:R-:W-:Y:S01]  /*1640*/  @!P5 IMAD.IADD R12, R12, 0x1, -R5 ;  /* 0x000000010c0cd824 */ /* 0x000fe200078e0a05 */
[----:B------:R-:W-:Y:S01]  /*1650*/  ISETP.GE.AND P4, PT, R3, RZ, PT ;  /* 0x000000ff0300720c */ /* 0x000fe20003f86270 */
[----:B--2---:R-:W-:Y:S01]  /*1660*/  IMAD.MOV.U32 R2, RZ, RZ, R22 ;  /* 0x000000ffff027224 */ /* 0x004fe200078e0016 */
[----:B------:R-:W-:Y:S01]  /*1670*/  ISETP.GT.U32.AND P5, PT, R5, R6, PT ;  /* 0x000000060500720c */ /* 0x000fe20003fa4070 */
[----:B------:R-:W-:Y:S01]  /*1680*/  IMAD.HI.U32 R3, R8, R14, RZ ;  /* 0x0000000e08037227 */ /* 0x000fe200078e00ff */
[----:B------:R-:W-:-:S03]  /*1690*/  ISETP.GE.AND P0, PT, R21, RZ, PT ;  /* 0x000000ff1500720c */ /* 0x000fc60003f06270 */
[----:B------:R-:W-:Y:S02]  /*16a0*/  IMAD.MOV R3, RZ, RZ, -R3 ;  /* 0x000000ffff037224 */ /* 0x000fe400078e0a03 */
[----:B------:R-:W-:-:S04]  /*16b0*/  IMAD.HI.U32 R9, R8, R16, RZ ;  /* 0x0000001008097227 */ /* 0x000fc800078e00ff */
[C---:B------:R-:W-:Y:S02]  /*16c0*/  IMAD R14, R5.reuse, R3, R14 ;  /* 0x00000003050e7224 */ /* 0x040fe400078e020e */
[----:B------:R-:W-:Y:S02]  /*16d0*/  @!P5 IMAD.IADD R6, R6, 0x1, -R5 ;  /* 0x000000010606d824 */ /* 0x000fe400078e0a05 */
[----:B------:R-:W-:Y:S01]  /*16e0*/  @!P3 IMAD.MOV R2, RZ, RZ, -R2 ;  /* 0x000000ffff02b224 */ /* 0x000fe200078e0a02 */
[C---:B------:R-:W-:Y:S01]  /*16f0*/  ISETP.GT.U32.AND P5, PT, R5.reuse, R14, PT ;  /* 0x0000000e0500720c */ /* 0x040fe20003fa4070 */
[----:B------:R-:W-:Y:S01]  /*1700*/  IMAD.MOV R9, RZ, RZ, -R9 ;  /* 0x000000ffff097224 */ /* 0x000fe200078e0a09 */
[C---:B------:R-:W-:Y:S01]  /*1710*/  ISETP.GT.U32.AND P3, PT, R5.reuse, R12, PT ;  /* 0x0000000c0500720c */ /* 0x040fe20003f64070 */
[----:B------:R-:W-:Y:S01]  /*1720*/  IMAD.MOV.U32 R4, RZ, RZ, R6 ;  /* 0x000000ffff047224 */ /* 0x000fe200078e0006 */
[----:B------:R1:W-:Y:S01]  /*1730*/  STL [R1+0x14], R2 ;  /* 0x0000140201007387 */ /* 0x0003e20000100800 */
[----:B------:R-:W-:-:S02]  /*1740*/  IMAD R16, R5, R9, R16 ;  /* 0x0000000905107224 */ /* 0x000fc400078e0210 */
[----:B------:R-:W-:Y:S02]  /*1750*/  @!P6 IMAD.MOV R4, RZ, RZ, -R4 ;  /* 0x000000ffff04e224 */ /* 0x000fe400078e0a04 */
[C---:B------:R-:W-:Y:S01]  /*1760*/  VIADD R3, R0.reuse, 0xe ;  /* 0x0000000e00037836 */ /* 0x040fe20000000000 */
[----:B------:R-:W-:Y:S01]  /*1770*/  ISETP.GT.U32.AND P6, PT, R5, R16, PT ;  /* 0x000000100500720c */ /* 0x000fe20003fc4070 */
[----:B------:R-:W-:Y:S02]  /*1780*/  VIADD R19, R0, 0x10 ;  /* 0x0000001000137836 */ /* 0x000fe40000000000 */
[--C-:B------:R-:W-:Y:S01]  /*1790*/  @!P5 IMAD.IADD R14, R14, 0x1, -R5.reuse ;  /* 0x000000010e0ed824 */ /* 0x100fe200078e0a05 */
[----:B------:R-:W-:Y:S01]  /*17a0*/  IABS R9, R3 ;  /* 0x0000000300097213 */ /* 0x000fe20000000000 */
[----:B-1----:R-:W-:Y:S01]  /*17b0*/  IMAD.MOV.U32 R2, RZ, RZ, R24 ;  /* 0x000000ffff027224 */ /* 0x002fe200078e0018 */
[----:B------:R-:W-:Y:S01]  /*17c0*/  IABS R15, R19 ;  /* 0x00000013000f7213 */ /* 0x000fe20000000000 */
[--C-:B------:R-:W-:Y:S01]  /*17d0*/  @!P3 IMAD.IADD R12, R12, 0x1, -R5.reuse ;  /* 0x000000010c0cb824 */ /* 0x100fe200078e0a05 */
[----:B------:R-:W-:Y:S01]  /*17e0*/  ISETP.GE.AND P3, PT, R3, RZ, PT ;  /* 0x000000ff0300720c */ /* 0x000fe20003f66270 */
[----:B------:R-:W-:Y:S01]  /*17f0*/  @!P1 IMAD.MOV R2, RZ, RZ, -R2 ;  /* 0x000000ffff029224 */ /* 0x000fe200078e0a02 */
[----:B------:R-:W-:Y:S01]  /*1800*/  ISETP.GE.AND P1, PT, R11, RZ, PT ;  /* 0x000000ff0b00720c */ /* 0x000fe20003f26270 */
[----:B------:R-:W-:Y:S01]  /*1810*/  VIADD R20, R0, 0x11 ;  /* 0x0000001100147836 */ /* 0x000fe20000000000 */
[----:B------:R-:W-:Y:S01]  /*1820*/  IABS R11, R11 ;  /* 0x0000000b000b7213 */ /* 0x000fe20000000000 */
[----:B------:R-:W-:Y:S01]  /*1830*/  @!P6 IMAD.IADD R16, R16, 0x1, -R5 ;  /* 0x000000011010e824 */ /* 0x000fe200078e0a05 */
[----:B------:R1:W-:Y:S01]  /*1840*/  STL [R1+0x10], R2 ;  /* 0x0000100201007387 */ /* 0x0003e20000100800 */
[----:B------:R-:W-:Y:S01]  /*1850*/  ISETP.GT.U32.AND P5, PT, R5, R14, PT ;  /* 0x0000000e0500720c */ /* 0x000fe20003fa4070 */
[----:B------:R-:W-:-:S02]  /*1860*/  VIADD R21, R0, 0x12 ;  /* 0x0000001200157836 */ /* 0x000fc40000000000 */
[C---:B------:R-:W-:Y:S01]  /*1870*/  IMAD.HI.U32 R3, R8.reuse, R11, RZ ;  /* 0x0000000b08037227 */ /* 0x040fe200078e00ff */
[----:B------:R-:W-:Y:S01]  /*1880*/  ISETP.GT.U32.AND P6, PT, R5, R16, PT ;  /* 0x000000100500720c */ /* 0x000fe20003fc4070 */
[----:B------:R-:W-:Y:S02]  /*1890*/  STL [R1+0xc], R4 ;  /* 0x00000c0401007387 */ /* 0x000fe40000100800 */
[----:B------:R-:W-:Y:S02]  /*18a0*/  IMAD.MOV R6, RZ, RZ, -R3 ;  /* 0x000000ffff067224 */ /* 0x000fe400078e0a03 */
[----:B-1----:R-:W-:Y:S02]  /*18b0*/  IMAD.MOV.U32 R2, RZ, RZ, R12 ;  /* 0x000000ffff027224 */ /* 0x002fe400078e000c */
[----:B------:R-:W-:-:S04]  /*18c0*/  IMAD.HI.U32 R3, R8, R9, RZ ;  /* 0x0000000908037227 */ /* 0x000fc800078e00ff */
[----:B------:R-:W-:Y:S01]  /*18d0*/  @!P0 IMAD.MOV R2, RZ, RZ, -R2 ;  /* 0x000000ffff028224 */ /* 0x000fe200078e0a02 */
[----:B------:R-:W-:Y:S01]  /*18e0*/  ISETP.GE.AND P0, PT, R13, RZ, PT ;  /* 0x000000ff0d00720c */ /* 0x000fe20003f06270 */
[C---:B------:R-:W-:Y:S01]  /*18f0*/  IMAD R11, R5.reuse, R6, R11 ;  /* 0x00000006050b7224 */ /* 0x040fe200078e020b */
[----:B------:R-:W-:Y:S01]  /*1900*/  IABS R13, R13 ;  /* 0x0000000d000d7213 */ /* 0x000fe20000000000 */
[----:B------:R-:W-:Y:S01]  /*1910*/  IMAD.MOV R12, RZ, RZ, -R3 ;  /* 0x000000ffff0c7224 */ /* 0x000fe200078e0a03 */
[----:B------:R1:W-:Y:S01]  /*1920*/  STL [R1+0x8], R2 ;  /* 0x0000080201007387 */ /* 0x0003e20000100800 */
[----:B------:R-:W-:Y:S01]  /*1930*/  @!P5 IMAD.IADD R14, R14, 0x1, -R5 ;  /* 0x000000010e0ed824 */ /* 0x000fe200078e0a05 */
[----:B------:R-:W-:Y:S01]  /*1940*/  ISETP.GT.U32.AND P5, PT, R5, R11, PT ;  /* 0x0000000b0500720c */ /* 0x000fe20003fa4070 */
[----:B------:R-:W-:-:S04]  /*1950*/  IMAD.HI.U32 R3, R8, R13, RZ ;  /* 0x0000000d08037227 */ /* 0x000fc800078e00ff */
[----:B------:R-:W-:-:S04]  /*1960*/  IMAD.HI.U32 R6, R8, R15, RZ ;  /* 0x0000000f08067227 */ /* 0x000fc800078e00ff */
[----:B------:R-:W-:Y:S02]  /*1970*/  IMAD.MOV R18, RZ, RZ, -R3 ;  /* 0x000000ffff127224 */ /* 0x000fe400078e0a03 */
[----:B------:R-:W-:Y:S02]  /*1980*/  IMAD.MOV R6, RZ, RZ, -R6 ;  /* 0x000000ffff067224 */ /* 0x000fe400078e0a06 */
[C---:B------:R-:W-:Y:S02]  /*1990*/  IMAD R13, R5.reuse, R18, R13 ;  /* 0x00000012050d7224 */ /* 0x040fe400078e020d */
[----:B-1----:R-:W-:Y:S02]  /*19a0*/  IMAD.MOV.U32 R2, RZ, RZ, R14 ;  /* 0x000000ffff027224 */ /* 0x002fe400078e000e */
[C---:B------:R-:W-:Y:S01]  /*19b0*/  IMAD R12, R5.reuse, R12, R9 ;  /* 0x0000000c050c7224 */ /* 0x040fe200078e0209 */
[----:B------:R-:W-:Y:S01]  /*19c0*/  IABS R9, R20 ;  /* 0x0000001400097213 */ /* 0x000fe20000000000 */
[----:B------:R-:W-:-:S02]  /*19d0*/  IMAD R14, R5, R6, R15 ;  /* 0x00000006050e7224 */ /* 0x000fc400078e020f */
[--C-:B------:R-:W-:Y:S01]  /*19e0*/  @!P6 IMAD.IADD R16, R16, 0x1, -R5.reuse ;  /* 0x000000011010e824 */ /* 0x100fe200078e0a05 */
[----:B------:R-:W-:Y:S01]  /*19f0*/  ISETP.GT.U32.AND P6, PT, R5, R13, PT ;  /* 0x0000000d0500720c */ /* 0x000fe20003fc4070 */
[----:B------:R-:W-:Y:S01]  /*1a00*/  @!P5 IMAD.IADD R11, R11, 0x1, -R5 ;  /* 0x000000010b0bd824 */ /* 0x000fe200078e0a05 */
[----:B------:R-:W-:Y:S01]  /*1a10*/  ISETP.GT.U32.AND P5, PT, R5, R14, PT ;  /* 0x0000000e0500720c */ /* 0x000fe20003fa4070 */
[----:B------:R-:W-:-:S04]  /*1a20*/  IMAD.HI.U32 R3, R8, R9, RZ ;  /* 0x0000000908037227 */ /* 0x000fc800078e00ff */
[----:B------:R-:W-:Y:S02]  /*1a30*/  IMAD.MOV R6, RZ, RZ, -R3 ;  /* 0x000000ffff067224 */ /* 0x000fe400078e0a03 */
[----:B------:R-:W-:Y:S01]  /*1a40*/  @!P4 IMAD.MOV R2, RZ, RZ, -R2 ;  /* 0x000000ffff02c224 */ /* 0x000fe200078e0a02 */
[C---:B------:R-:W-:Y:S01]  /*1a50*/  ISETP.GT.U32.AND P4, PT, R5.reuse, R12, PT ;  /* 0x0000000c0500720c */ /* 0x040fe20003f84070 */
[----:B------:R-:W-:Y:S01]  /*1a60*/  IMAD R15, R5, R6, R9 ;  /* 0x00000006050f7224 */ /* 0x000fe200078e0209 */
[----:B------:R-:W-:Y:S01]  /*1a70*/  IABS R6, R21 ;  /* 0x0000001500067213 */ /* 0x000fe20000000000 */
[--C-:B------:R-:W-:Y:S01]  /*1a80*/  @!P6 IMAD.IADD R13, R13, 0x1, -R5.reuse ;  /* 0x000000010d0de824 */ /* 0x100fe200078e0a05 */
[----:B------:R-:W-:Y:S01]  /*1a90*/  STL [R1+0x4], R2 ;  /* 0x0000040201007387 */ /* 0x000fe20000100800 */
[----:B------:R-:W-:Y:S02]  /*1aa0*/  @!P5 IMAD.IADD R14, R14, 0x1, -R5 ;  /* 0x000000010e0ed824 */ /* 0x000fe400078e0a05 */
[----:B------:R-:W-:Y:S01]  /*1ab0*/  IMAD.HI.U32 R3, R8, R6, RZ ;  /* 0x0000000608037227 */ /* 0x000fe200078e00ff */
[----:B------:R-:W-:-:S03]  /*1ac0*/  ISETP.GT.U32.AND P5, PT, R5, R13, PT ;  /* 0x0000000d0500720c */ /* 0x000fc60003fa4070 */
[----:B------:R-:W-:Y:S02]  /*1ad0*/  IMAD.MOV R3, RZ, RZ, -R3 ;  /* 0x000000ffff037224 */ /* 0x000fe400078e0a03 */
[--C-:B------:R-:W-:Y:S01]  /*1ae0*/  @!P4 IMAD.IADD R12, R12, 0x1, -R5.reuse ;  /* 0x000000010c0cc824 */ /* 0x100fe200078e0a05 */
[C---:B------:R-:W-:Y:S01]  /*1af0*/  ISETP.GT.U32.AND P4, PT, R5.reuse, R11, PT ;  /* 0x0000000b0500720c */ /* 0x040fe20003f84070 */
[----:B------:R-:W-:Y:S02]  /*1b00*/  IMAD.MOV.U32 R10, RZ, RZ, R16 ;  /* 0x000000ffff0a7224 */ /* 0x000fe400078e0010 */
[C---:B------:R-:W-:Y:S01]  /*1b10*/  IMAD R16, R5.reuse, R3, R6 ;  /* 0x0000000305107224 */ /* 0x040fe200078e0206 */
[----:B------:R-:W-:Y:S01]  /*1b20*/  ISETP.GT.U32.AND P6, PT, R5, R12, PT ;  /* 0x0000000c0500720c */ /* 0x000fe20003fc4070 */
[C---:B------:R-:W-:Y:S02]  /*1b30*/  VIADD R22, R0.reuse, 0x13 ;  /* 0x0000001300167836 */ /* 0x040fe40000000000 */
[----:B------:R-:W-:Y:S01]  /*1b40*/  @!P5 IMAD.IADD R13, R13, 0x1, -R5 ;  /* 0x000000010d0dd824 */ /* 0x000fe200078e0a05 */
[----:B------:R-:W-:Y:S01]  /*1b50*/  ISETP.GT.U32.AND P5, PT, R5, R16, PT ;  /* 0x000000100500720c */ /* 0x000fe20003fa4070 */
[C---:B------:R-:W-:Y:S01]  /*1b60*/  VIADD R23, R0.reuse, 0x14 ;  /* 0x0000001400177836 */ /* 0x040fe20000000000 */
[----:B------:R-:W-:Y:S01]  /*1b70*/  IABS R17, R22 ;  /* 0x0000001600117213 */ /* 0x000fe20000000000 */
[----:B------:R-:W-:-:S02]  /*1b80*/  VIADD R24, R0, 0x15 ;  /* 0x0000001500187836 */ /* 0x000fc40000000000 */
[----:B------:R-:W-:Y:S01]  /*1b90*/  @!P2 IMAD.MOV R10, RZ, RZ, -R10 ;  /* 0x000000ffff0aa224 */ /* 0x000fe200078e0a0a */
[----:B------:R-:W-:Y:S01]  /*1ba0*/  IABS R9, R23 ;  /* 0x0000001700097213 */ /* 0x000fe20000000000 */
[----:B------:R-:W-:Y:S01]  /*1bb0*/  IMAD.HI.U32 R3, R8, R17, RZ ;  /* 0x0000001108037227 */ /* 0x000fe200078e00ff */
[----:B------:R-:W-:Y:S02]  /*1bc0*/  ISETP.GT.U32.AND P2, PT, R5, R14, PT ;  /* 0x0000000e0500720c */ /* 0x000fe40003f44070 */
[----:B------:R-:W-:Y:S01]  /*1bd0*/  STL [R1+0xd78], R10 ;  /* 0x000d780a01007387 */ /* 0x000fe20000100800 */
[--C-:B------:R-:W-:Y:S01]  /*1be0*/  @!P6 IMAD.IADD R12, R12, 0x1, -R5.reuse ;  /* 0x000000010c0ce824 */ /* 0x100fe200078e0a05 */
[----:B------:R-:W-:Y:S01]  /*1bf0*/  ISETP.GE.AND P6, PT, R19, RZ, PT ;  /* 0x000000ff1300720c */ /* 0x000fe20003fc6270 */
[----:B------:R-:W-:Y:S01]  /*1c00*/  @!P5 IMAD.IADD R16, R16, 0x1, -R5 ;  /* 0x000000011010d824 */ /* 0x000fe200078e0a05 */
[----:B------:R-:W-:Y:S01]  /*1c10*/  IABS R19, R24 ;  /* 0x0000001800137213 */ /* 0x000fe20000000000 */
[----:B------:R-:W-:-:S03]  /*1c20*/  IMAD.HI.U32 R6, R8, R9, RZ ;  /* 0x0000000908067227 */ /* 0x000fc600078e00ff */
[----:B------:R-:W-:Y:S01]  /*1c30*/  ISETP.GT.U32.AND P5, PT, R5, R16, PT ;  /* 0x000000100500720c */ /* 0x000fe20003fa4070 */
[----:B------:R-:W-:Y:S02]  /*1c40*/  IMAD.MOV R18, RZ, RZ, -R3 ;  /* 0x000000ffff127224 */ /* 0x000fe400078e0a03 */
[----:B------:R-:W-:Y:S02]  /*1c50*/  IMAD.MOV R6, RZ, RZ, -R6 ;  /* 0x000000ffff067224 */ /* 0x000fe400078e0a06 */
[----:B------:R-:W-:-:S04]  /*1c60*/  IMAD.HI.U32 R3, R8, R19, RZ ;  /* 0x0000001308037227 */ /* 0x000fc800078e00ff */
[----:B------:R-:W-:Y:S01]  /*1c70*/  @!P4 IMAD.IADD R11, R11, 0x1, -R5 ;  /* 0x000000010b0bc824 */ /* 0x000fe200078e0a05 */
[C---:B------:R-:W-:Y:S01]  /*1c80*/  ISETP.GT.U32.AND P4, PT, R5.reuse, R15, PT ;  /* 0x0000000f0500720c */ /* 0x040fe20003f84070 */
[C---:B------:R-:W-:Y:S02]  /*1c90*/  IMAD R17, R5.reuse, R18, R17 ;  /* 0x0000001205117224 */ /* 0x040fe400078e0211 */
[C---:B------:R-:W-:Y:S02]  /*1ca0*/  IMAD R18, R5.reuse, R6, R9 ;  /* 0x0000000605127224 */ /* 0x040fe400078e0209 */
[----:B------:R-:W-:Y:S02]  /*1cb0*/  IMAD.MOV R6, RZ, RZ, -R3 ;  /* 0x000000ffff067224 */ /* 0x000fe400078e0a03 */
[----:B------:R-:W-:Y:S02]  /*1cc0*/  @!P5 IMAD.IADD R16, R16, 0x1, -R5 ;  /* 0x000000011010d824 */ /* 0x000fe400078e0a05 */
[----:B------:R-:W-:-:S02]  /*1cd0*/  IMAD R19, R5, R6, R19 ;  /* 0x0000000605137224 */ /* 0x000fc400078e0213 */
[--C-:B------:R-:W-:Y:S01]  /*1ce0*/  @!P2 IMAD.IADD R14, R14, 0x1, -R5.reuse ;  /* 0x000000010e0ea824 */ /* 0x100fe200078e0a05 */
[----:B------:R-:W-:Y:S01]  /*1cf0*/  ISETP.GE.AND P2, PT, R20, RZ, PT ;  /* 0x000000ff1400720c */ /* 0x000fe20003f46270 */
[----:B------:R-:W-:Y:S01]  /*1d00*/  @!P4 IMAD.IADD R15, R15, 0x1, -R5 ;  /* 0x000000010f0fc824 */ /* 0x000fe200078e0a05 */
[----:B------:R-:W-:Y:S01]  /*1d10*/  ISETP.GT.U32.AND P5, PT, R5, R19, PT ;  /* 0x000000130500720c */ /* 0x000fe20003fa4070 */
[C---:B------:R-:W-:Y:S01]  /*1d20*/  VIADD R9, R0.reuse, 0x16 ;  /* 0x0000001600097836 */ /* 0x040fe20000000000 */
[----:B------:R-:W-:Y:S01]  /*1d30*/  ISETP.GE.AND P4, PT, R21, RZ, PT ;  /* 0x000000ff1500720c */ /* 0x000fe20003f86270 */
[----:B------:R-:W-:Y:S01]  /*1d40*/  @!P1 IMAD.MOV R11, RZ, RZ, -R11 ;  /* 0x000000ffff0b9224 */ /* 0x000fe200078e0a0b */
[C---:B------:R-:W-:Y:S01]  /*1d50*/  ISETP.GT.U32.AND P1, PT, R5.reuse, R15, PT ;  /* 0x0000000f0500720c */ /* 0x040fe20003f24070 */
[----:B------:R-:W-:Y:S01]  /*1d60*/  @!P6 IMAD.MOV R14, RZ, RZ, -R14 ;  /* 0x000000ffff0ee224 */ /* 0x000fe200078e0a0e */
[C---:B------:R-:W-:Y:S01]  /*1d70*/  ISETP.GT.U32.AND P6, PT, R5.reuse, R18, PT ;  /* 0x000000120500720c */ /* 0x040fe20003fc4070 */
[C---:B------:R-:W-:Y:S01]  /*1d80*/  VIADD R25, R0.reuse, 0x17 ;  /* 0x0000001700197836 */ /* 0x040fe20000000000 */
[----:B------:R-:W-:Y:S01]  /*1d90*/  IABS R20, R9 ;  /* 0x0000000900147213 */ /* 0x000fe20000000000 */
[----:B------:R-:W-:Y:S01]  /*1da0*/  @!P3 IMAD.MOV R12, RZ, RZ, -R12 ;  /* 0x000000ffff0cb224 */ /* 0x000fe200078e0a0c */
[----:B------:R-:W-:Y:S01]  /*1db0*/  ISETP.GT.U32.AND P3, PT, R5, R17, PT ;  /* 0x000000110500720c */ /* 0x000fe20003f64070 */
[----:B------:R-:W-:Y:S01]  /*1dc0*/  VIADD R26, R0, 0x18 ;  /* 0x00000018001a7836 */ /* 0x000fe20000000000 */
[----:B------:R-:W-:Y:S01]  /*1dd0*/  IABS R21, R25 ;  /* 0x0000001900157213 */ /* 0x000fe20000000000 */
[----:B------:R-:W-:Y:S01]  /*1de0*/  @!P5 IMAD.IADD R19, R19, 0x1, -R5 ;  /* 0x000000011313d824 */ /* 0x000fe200078e0a05 */
[----:B------:R-:W-:Y:S01]  /*1df0*/  STL [R1+0xd7c], R11 ;  /* 0x000d7c0b01007387 */ /* 0x000fe20000100800 */
[----:B------:R-:W-:-:S03]  /*1e00*/  IMAD.HI.U32 R3, R8, R20, RZ ;  /* 0x0000001408037227 */ /* 0x000fc600078e00ff */
[----:B------:R-:W-:Y:S01]  /*1e10*/  ISETP.GT.U32.AND P5, PT, R5, R19, PT ;  /* 0x000000130500720c */ /* 0x000fe20003fa4070 */
[----:B------:R-:W-:Y:S01]  /*1e20*/  IMAD.MOV R6, RZ, RZ, -R3 ;  /* 0x000000ffff067224 */ /* 0x000fe200078e0a03 */
[----:B------:R-:W-:Y:S01]  /*1e30*/  STL [R1+0xd80], R12 ;  /* 0x000d800c01007387 */ /* 0x000fe20000100800 */
[----:B------:R-:W-:-:S04]  /*1e40*/  IMAD.HI.U32 R3, R8, R21, RZ ;  /* 0x0000001508037227 */ /* 0x000fc800078e00ff */
[--C-:B------:R-:W-:Y:S01]  /*1e50*/  @!P1 IMAD.IADD R15, R15, 0x1, -R5.reuse ;  /* 0x000000010f0f9824 */ /* 0x100fe200078e0a05 */
[----:B------:R-:W-:Y:S01]  /*1e60*/  ISETP.GE.AND P1, PT, R23, RZ, PT ;  /* 0x000000ff1700720c */ /* 0x000fe20003f26270 */
[----:B------:R-:W-:Y:S02]  /*1e70*/  @!P6 IMAD.IADD R18, R18, 0x1, -R5 ;  /* 0x000000011212e824 */ /* 0x000fe400078e0a05 */
[C---:B------:R-:W-:Y:S02]  /*1e80*/  IMAD R20, R5.reuse, R6, R20 ;  /* 0x0000000605147224 */ /* 0x040fe400078e0214 */
[----:B------:R-:W-:Y:S02]  /*1e90*/  IMAD.MOV R6, RZ, RZ, -R3 ;  /* 0x000000ffff067224 */ /* 0x000fe400078e0a03 */
[----:B------:R-:W-:Y:S01]  /*1ea0*/  @!P2 IMAD.MOV R15, RZ, RZ, -R15 ;  /* 0x000000ffff0fa224 */ /* 0x000fe200078e0a0f */
[C---:B------:R-:W-:Y:S01]  /*1eb0*/  ISETP.GT.U32.AND P2, PT, R5.reuse, R18, PT ;  /* 0x000000120500720c */ /* 0x040fe20003f44070 */
[----:B------:R-:W-:-:S02]  /*1ec0*/  IMAD R21, R5, R6, R21 ;  /* 0x0000000605157224 */ /* 0x000fc400078e0215 */
[----:B------:R-:W-:Y:S02]  /*1ed0*/  @!P5 IMAD.IADD R19, R19, 0x1, -R5 ;  /* 0x000000011313d824 */ /* 0x000fe400078e0a05 */
[----:B------:R-:W-:Y:S01]  /*1ee0*/  @!P0 IMAD.MOV R13, RZ, RZ, -R13 ;  /* 0x000000ffff0d8224 */ /* 0x000fe200078e0a0d */
[----:B------:R-:W-:Y:S01]  /*1ef0*/  ISETP.GT.U32.AND P5, PT, R5, R21, PT ;  /* 0x000000150500720c */ /* 0x000fe20003fa4070 */
[--C-:B------:R-:W-:Y:S01]  /*1f00*/  @!P3 IMAD.IADD R17, R17, 0x1, -R5.reuse ;  /* 0x000000011111b824 */ /* 0x100fe200078e0a05 */
[----:B------:R-:W-:Y:S01]  /*1f10*/  ISETP.GE.AND P0, PT, R22, RZ, PT ;  /* 0x000000ff1600720c */ /* 0x000fe20003f06270 */
[C---:B------:R-:W-:Y:S01]  /*1f20*/  VIADD R27, R0.reuse, 0x19 ;  /* 0x00000019001b7836 */ /* 0x040fe20000000000 */
[----:B------:R-:W-:Y:S01]  /*1f30*/  IABS R22, R26 ;  /* 0x0000001a00167213 */ /* 0x000fe20000000000 */
[----:B------:R-:W-:Y:S01]  /*1f40*/  VIADD R28, R0, 0x1b ;  /* 0x0000001b001c7836 */ /* 0x000fe20000000000 */
[----:B------:R-:W-:Y:S01]  /*1f50*/  ISETP.GT.U32.AND P6, PT, R5, R17, PT ;  /* 0x000000110500720c */ /* 0x000fe20003fc4070 */
[--C-:B------:R-:W-:Y:S01]  /*1f60*/  @!P2 IMAD.IADD R18, R18, 0x1, -R5.reuse ;  /* 0x000000011212a824 */ /* 0x100fe200078e0a05 */
[----:B------:R-:W-:Y:S01]  /*1f70*/  ISETP.GE.AND P2, PT, R9, RZ, PT ;  /* 0x000000ff0900720c */ /* 0x000fe20003f46270 */
[----:B------:R-:W-:Y:S01]  /*1f80*/  VIADD R9, R0, 0x1a ;  /* 0x0000001a00097836 */ /* 0x000fe20000000000 */
[----:B------:R-:W-:Y:S01]  /*1f90*/  ISETP.GE.AND P3, PT, R24, RZ, PT ;  /* 0x000000ff1800720c */ /* 0x000fe20003f66270 */
[----:B------:R-:W-:Y:S01]  /*1fa0*/  IMAD.HI.U32 R3, R8, R22, RZ ;  /* 0x0000001608037227 */ /* 0x000fe200078e00ff */
[----:B------:R-:W-:Y:S01]  /*1fb0*/  IABS R23, R27 ;  /* 0x0000001b00177213 */ /* 0x000fe20000000000 */
[----:B------:R-:W-:Y:S01]  /*1fc0*/  STL [R1+0xd84], R13 ;  /* 0x000d840d01007387 */ /* 0x000fe20000100800 */
[----:B------:R-:W-:Y:S01]  /*1fd0*/  IABS R24, R9 ;  /* 0x0000000900187213 */ /* 0x000fe20000000000 */
[----:B------:R-:W-:-:S02]  /*1fe0*/  @!P5 IMAD.IADD R21, R21, 0x1, -R5 ;  /* 0x000000011515d824 */ /* 0x000fc400078e0a05 */
[----:B------:R-:W-:Y:S01]  /*1ff0*/  IMAD.MOV R3, RZ, RZ, -R3 ;  /* 0x000000ffff037224 */ /* 0x000fe200078e0a03 */
[----:B------:R1:W-:Y:S01]  /*2000*/  STL [R1+0xd88], R14 ;  /* 0x000d880e01007387 */ /* 0x0003e20000100800 */
[C---:B------:R-:W-:Y:S01]  /*2010*/  IMAD.HI.U32 R6, R8.reuse, R23, RZ ;  /* 0x0000001708067227 */ /* 0x040fe200078e00ff */
[C---:B------:R-:W-:Y:S02]  /*2020*/  ISETP.GT.U32.AND P5, PT, R5.reuse, R21, PT ;  /* 0x000000150500720c */ /* 0x040fe40003fa4070 */
[----:B------:R-:W-:Y:S01]  /*2030*/  STL [R1+0xd8c], R15 ;  /* 0x000d8c0f01007387 */ /* 0x000fe20000100800 */
[----:B------:R-:W-:Y:S02]  /*2040*/  IMAD R22, R5, R3, R22 ;  /* 0x0000000305167224 */ /* 0x000fe400078e0216 */
[----:B------:R-:W-:-:S04]  /*2050*/  IMAD.HI.U32 R3, R8, R24, RZ ;  /* 0x0000001808037227 */ /* 0x000fc800078e00ff */
[----:B------:R-:W-:Y:S02]  /*2060*/  IMAD.MOV R3, RZ, RZ, -R3 ;  /* 0x000000ffff037224 */ /* 0x000fe400078e0a03 */
[----:B------:R-:W-:Y:S01]  /*2070*/  @!P6 IMAD.IADD R17, R17, 0x1, -R5 ;  /* 0x000000011111e824 */ /* 0x000fe200078e0a05 */
[C---:B------:R-:W-:Y:S01]  /*2080*/  ISETP.GT.U32.AND P6, PT, R5.reuse, R20, PT ;  /* 0x000000140500720c */ /* 0x040fe20003fc4070 */
[----:B------:R-:W-:Y:S02]  /*2090*/  IMAD.MOV R6, RZ, RZ, -R6 ;  /* 0x000000ffff067224 */ /* 0x000fe400078e0a06 */
[C---:B------:R-:W-:Y:S02]  /*20a0*/  IMAD R24, R5.reuse, R3, R24 ;  /* 0x0000000305187224 */ /* 0x040fe400078e0218 */
[C---:B------:R-:W-:Y:S02]  /*20b0*/  IMAD R23, R5.reuse, R6, R23 ;  /* 0x0000000605177224 */ /* 0x040fe400078e0217 */
[----:B------:R-:W-:Y:S01]  /*20c0*/  @!P0 IMAD.MOV R17, RZ, RZ, -R17 ;  /* 0x000000ffff118224 */ /* 0x000fe200078e0a11 */
[----:B------:R-:W-:Y:S01]  /*20d0*/  ISETP.GT.U32.AND P0, PT, R5, R22, PT ;  /* 0x000000160500720c */ /* 0x000fe20003f04070 */
[----:B------:R-:W-:Y:S01]  /*20e0*/  @!P5 IMAD.IADD R21, R21, 0x1, -R5 ;  /* 0x000000011515d824 */ /* 0x000fe200078e0a05 */
[C---:B------:R-:W-:Y:S01]  /*20f0*/  ISETP.GT.U32.AND P5, PT, R5.reuse, R24, PT ;  /* 0x000000180500720c */ /* 0x040fe20003fa4070 */
[----:B------:R-:W-:Y:S01]  /*2100*/  @!P3 IMAD.MOV R19, RZ, RZ, -R19 ;  /* 0x000000ffff13b224 */ /* 0x000fe200078e0a13 */
[----:B------:R-:W-:Y:S01]  /*2110*/  ISETP.GT.U32.AND P3, PT, R5, R23, PT ;  /* 0x000000170500720c */ /* 0x000fe20003f64070 */
[--C-:B------:R-:W-:Y:S01]  /*2120*/  @!P6 IMAD.IADD R20, R20, 0x1, -R5.reuse ;  /* 0x000000011414e824 */ /* 0x100fe200078e0a05 */
[----:B------:R-:W-:Y:S01]  /*2130*/  ISETP.GE.AND P6, PT, R25, RZ, PT ;  /* 0x000000ff1900720c */ /* 0x000fe20003fc6270 */
[----:B------:R-:W-:Y:S01]  /*2140*/  VIADD R29, R0, 0x1c ;  /* 0x0000001c001d7836 */ /* 0x000fe20000000000 */
[----:B------:R-:W-:Y:S01]  /*2150*/  IABS R25, R28 ;  /* 0x0000001c00197213 */ /* 0x000fe20000000000 */
[----:B------:R-:W-:Y:S01]  /*2160*/  @!P1 IMAD.MOV R18, RZ, RZ, -R18 ;  /* 0x000000ffff129224 */ /* 0x000fe200078e0a12 */
[----:B------:R-:W-:Y:S01]  /*2170*/  ISETP.GE.AND P1, PT, R26, RZ, PT ;  /* 0x000000ff1a00720c */ /* 0x000fe20003f26270 */
[----:B------:R-:W-:Y:S01]  /*2180*/  @!P4 IMAD.MOV R16, RZ, RZ, -R16 ;  /* 0x000000ffff10c224 */ /* 0x000fe200078e0a10 */
[----:B------:R-:W-:Y:S01]  /*2190*/  IABS R26, R29 ;  /* 0x0000001d001a7213 */ /* 0x000fe20000000000 */
[--C-:B------:R-:W-:Y:S01]  /*21a0*/  @!P0 IMAD.IADD R22, R22, 0x1, -R5.reuse ;  /* 0x0000000116168824 */ /* 0x100fe200078e0a05 */
[----:B------:R-:W-:Y:S01]  /*21b0*/  ISETP.GT.U32.AND P4, PT, R5, R20, PT ;  /* 0x000000140500720c */ /* 0x000fe20003f84070 */
[--C-:B------:R-:W-:Y:S01]  /*21c0*/  @!P5 IMAD.IADD R24, R24, 0x1, -R5.reuse ;  /* 0x000000011818d824 */ /* 0x100fe200078e0a05 */
[----:B------:R-:W-:Y:S01]  /*21d0*/  ISETP.GE.AND P0, PT, R9, RZ, PT ;  /* 0x000000ff0900720c */ /* 0x000fe20003f06270 */
[----:B------:R-:W-:Y:S01]  /*21e0*/  IMAD.HI.U32 R3, R8, R25, RZ ;  /* 0x0000001908037227 */ /* 0x000fe200078e00ff */
[----:B------:R-:W-:Y:S02]  /*21f0*/  STL [R1+0xd90], R16 ;  /* 0x000d901001007387 */ /* 0x000fe40000100800 */
[----:B------:R-:W-:Y:S01]  /*2200*/  ISETP.GT.U32.AND P5, PT, R5, R24, PT ;  /* 0x000000180500720c */ /* 0x000fe20003fa4070 */
[----:B------:R-:W-:Y:S01]  /*2210*/  @!P3 IMAD.IADD R23, R23, 0x1, -R5 ;  /* 0x000000011717b824 */ /* 0x000fe200078e0a05 */
[----:B------:R-:W-:Y:S01]  /*2220*/  ISETP.GT.U32.AND P3, PT, R5, R22, PT ;  /* 0x000000160500720c */ /* 0x000fe20003f64070 */
[----:B------:R-:W-:-:S02]  /*2230*/  IMAD.MOV R6, RZ, RZ, -R3 ;  /* 0x000000ffff067224 */ /* 0x000fc400078e0a03 */
[----:B------:R-:W-:-:S04]  /*2240*/  IMAD.HI.U32 R3, R8, R26, RZ ;  /* 0x0000001a08037227 */ /* 0x000fc800078e00ff */
[----:B------:R-:W-:Y:S02]  /*2250*/  IMAD.MOV R3, RZ, RZ, -R3 ;  /* 0x000000ffff037224 */ /* 0x000fe400078e0a03 */
[C---:B------:R-:W-:Y:S02]  /*2260*/  IMAD R25, R5.reuse, R6, R25 ;  /* 0x0000000605197224 */ /* 0x040fe400078e0219 */
[----:B------:R-:W-:Y:S02]  /*2270*/  IMAD R26, R5, R3, R26 ;  /* 0x00000003051a7224 */ /* 0x000fe400078e021a */
[--C-:B------:R-:W-:Y:S01]  /*2280*/  @!P4 IMAD.IADD R20, R20, 0x1, -R5.reuse ;  /* 0x000000011414c824 */ /* 0x100fe200078e0a05 */
[----:B------:R-:W-:Y:S01]  /*2290*/  ISETP.GE.AND P4, PT, R27, RZ, PT ;  /* 0x000000ff1b00720c */ /* 0x000fe20003f86270 */
[--C-:B------:R-:W-:Y:S01]  /*22a0*/  @!P3 IMAD.IADD R22, R22, 0x1, -R5.reuse ;  /* 0x000000011616b824 */ /* 0x100fe200078e0a05 */
[C---:B------:R-:W-:Y:S01]  /*22b0*/  ISETP.GT.U32.AND P3, PT, R5.reuse, R25, PT ;  /* 0x000000190500720c */ /* 0x040fe20003f64070 */
[----:B------:R-:W-:Y:S01]  /*22c0*/  @!P5 IMAD.IADD R24, R24, 0x1, -R5 ;  /* 0x000000011818d824 */ /* 0x000fe200078e0a05 */
[C---:B------:R-:W-:Y:S01]  /*22d0*/  ISETP.GT.U32.AND P5, PT, R5.reuse, R26, PT ;  /* 0x0000001a0500720c */ /* 0x040fe20003fa4070 */
[----:B------:R-:W-:Y:S01]  /*22e0*/  @!P2 IMAD.MOV R20, RZ, RZ, -R20 ;  /* 0x000000ffff14a224 */ /* 0x000fe200078e0a14 */
[----:B------:R-:W-:Y:S01]  /*22f0*/  ISETP.GT.U32.AND P2, PT, R5, R23, PT ;  /* 0x000000170500720c */ /* 0x000fe20003f44070 */
[----:B------:R-:W-:-:S02]  /*2300*/  VIADD R9, R0, 0x1d ;  /* 0x0000001d00097836 */ /* 0x000fc40000000000 */
[C---:B------:R-:W-:Y:S02]  /*2310*/  VIADD R30, R0.reuse, 0x1e ;  /* 0x0000001e001e7836 */ /* 0x040fe40000000000 */
[----:B------:R-:W-:Y:S01]  /*2320*/  @!P6 IMAD.MOV R21, RZ, RZ, -R21 ;  /* 0x000000ffff15e224 */ /* 0x000fe200078e0a15 */
[----:B------:R-:W-:Y:S01]  /*2330*/  IABS R27, R9 ;  /* 0x00000009001b7213 */ /* 0x000fe20000000000 */
[----:B------:R-:W-:Y:S01]  /*2340*/  VIADD R31, R0, 0x1f ;  /* 0x0000001f001f7836 */ /* 0x000fe20000000000 */
[----:B------:R-:W-:Y:S01]  /*2350*/  ISETP.GE.AND P6, PT, R28, RZ, PT ;  /* 0x000000ff1c00720c */ /* 0x000fe20003fc6270 */
[----:B------:R-:W-:Y:S01]  /*2360*/  @!P3 IMAD.IADD R25, R25, 0x1, -R5 ;  /* 0x000000011919b824 */ /* 0x000fe200078e0a05 */
[----:B------:R-:W-:Y:S01]  /*2370*/  IABS R28, R30 ;  /* 0x0000001e001c7213 */ /* 0x000fe20000000000 */
[----:B------:R-:W-:Y:S01]  /*2380*/  IMAD.HI.U32 R3, R8, R27, RZ ;  /* 0x0000001b08037227 */ /* 0x000fe200078e00ff */
[----:B------:R-:W-:-:S03]  /*2390*/  ISETP.GE.AND P3, PT, R9, RZ, PT ;  /* 0x000000ff0900720c */ /* 0x000fc60003f66270 */
[--C-:B------:R-:W-:Y:S02]  /*23a0*/  @!P5 IMAD.IADD R26, R26, 0x1, -R5.reuse ;  /* 0x000000011a1ad824 */ /* 0x100fe400078e0a05 */
[----:B------:R-:W-:Y:S01]  /*23b0*/  @!P2 IMAD.IADD R23, R23, 0x1, -R5 ;  /* 0x000000011717a824 */ /* 0x000fe200078e0a05 */
[----:B------:R-:W-:Y:S01]  /*23c0*/  ISETP.GE.AND P2, PT, R29, RZ, PT ;  /* 0x000000ff1d00720c */ /* 0x000fe20003f46270 */
[----:B------:R-:W-:Y:S01]  /*23d0*/  IMAD.MOV R6, RZ, RZ, -R3 ;  /* 0x000000ffff067224 */ /* 0x000fe200078e0a03 */
[----:B------:R-:W-:Y:S01]  /*23e0*/  IABS R29, R31 ;  /* 0x0000001f001d7213 */ /* 0x000fe20000000000 */
[----:B------:R-:W-:Y:S01]  /*23f0*/  @!P1 IMAD.MOV R22, RZ, RZ, -R22 ;  /* 0x000000ffff169224 */ /* 0x000fe200078e0a16 */
[C---:B------:R-:W-:Y:S01]  /*2400*/  ISETP.GT.U32.AND P1, PT, R5.reuse, R25, PT ;  /* 0x000000190500720c */ /* 0x040fe20003f24070 */
[----:B------:R-:W-:Y:S01]  /*2410*/  IMAD.HI.U32 R3, R8, R28, RZ ;  /* 0x0000001c08037227 */ /* 0x000fe200078e00ff */
[----:B------:R-:W-:-:S03]  /*2420*/  ISETP.GT.U32.AND P5, PT, R5, R26, PT ;  /* 0x0000001a0500720c */ /* 0x000fc60003fa4070 */
[----:B------:R-:W-:Y:S02]  /*2430*/  IMAD R27, R5, R6, R27 ;  /* 0x00000006051b7224 */ /* 0x000fe400078e021b */
[----:B------:R-:W-:-:S04]  /*2440*/  IMAD.HI.U32 R6, R8, R29, RZ ;  /* 0x0000001d08067227 */ /* 0x000fc800078e00ff */
[----:B------:R-:W-:Y:S02]  /*2450*/  IMAD.MOV R3, RZ, RZ, -R3 ;  /* 0x000000ffff037224 */ /* 0x000fe400078e0a03 */
[----:B------:R-:W-:Y:S01]  /*2460*/  @!P4 IMAD.MOV R23, RZ, RZ, -R23 ;  /* 0x000000ffff17c224 */ /* 0x000fe200078e0a17 */
[C---:B------:R-:W-:Y:S01]  /*2470*/  ISETP.GT.U32.AND P4, PT, R5.reuse, R27, PT ;  /* 0x0000001b0500720c */ /* 0x040fe20003f84070 */
[----:B------:R-:W-:Y:S02]  /*2480*/  IMAD.MOV R6, RZ, RZ, -R6 ;  /* 0x000000ffff067224 */ /* 0x000fe400078e0a06 */
[----:B------:R-:W-:Y:S02]  /*2490*/  IMAD R28, R5, R3, R28 ;  /* 0x00000003051c7224 */ /* 0x000fe400078e021c */
[----:B------:R-:W-:Y:S01]  /*24a0*/  @!P1 IMAD.IADD R25, R25, 0x1, -R5 ;  /* 0x0000000119199824 */ /* 0x000fe200078e0a05 */
[----:B------:R-:W-:Y:S01]  /*24b0*/  ISETP.GE.AND P1, PT, R31, RZ, PT ;  /* 0x000000ff1f00720c */ /* 0x000fe20003f26270 */
[----:B------:R-:W-:-:S02]  /*24c0*/  IMAD R29, R5, R6, R29 ;  /* 0x00000006051d7224 */ /* 0x000fc400078e021d */
[----:B------:R-:W-:Y:S01]  /*24d0*/  @!P5 IMAD.IADD R26, R26, 0x1, -R5 ;  /* 0x000000011a1ad824 */ /* 0x000fe200078e0a05 */
[C---:B------:R-:W-:Y:S01]  /*24e0*/  ISETP.GT.U32.AND P5, PT, R5.reuse, R28, PT ;  /* 0x0000001c0500720c */ /* 0x040fe20003fa4070 */
[----:B------:R-:W-:Y:S01]  /*24f0*/  @!P6 IMAD.MOV R25, RZ, RZ, -R25 ;  /* 0x000000ffff19e224 */ /* 0x000fe200078e0a19 */
[----:B------:R-:W-:Y:S01]  /*2500*/  ISETP.GT.U32.AND P6, PT, R5, R29, PT ;  /* 0x0000001d0500720c */ /* 0x000fe20003fc4070 */
[--C-:B------:R-:W-:Y:S02]  /*2510*/  @!P4 IMAD.IADD R27, R27, 0x1, -R5.reuse ;  /* 0x000000011b1bc824 */ /* 0x100fe400078e0a05 */
[C---:B------:R-:W-:Y:S02]  /*2520*/  VIADD R9, R0.reuse, 0x20 ;  /* 0x0000002000097836 */ /* 0x040fe40000000000 */
[----:B------:R-:W-:Y:S01]  /*2530*/  @!P0 IMAD.MOV R24, RZ, RZ, -R24 ;  /* 0x000000ffff188224 */ /* 0x000fe200078e0a18 */
[----:B------:R-:W-:Y:S01]  /*2540*/  ISETP.GT.U32.AND P4, PT, R5, R27, PT ;  /* 0x0000001b0500720c */ /* 0x000fe20003f84070 */
[----:B------:R-:W-:Y:S01]  /*2550*/  VIADD R6, R0, 0x21 ;  /* 0x0000002100067836 */ /* 0x000fe20000000000 */
[----:B------:R-:W-:Y:S01]  /*2560*/  ISETP.GE.AND P0, PT, R30, RZ, PT ;  /* 0x000000ff1e00720c */ /* 0x000fe20003f06270 */
[----:B------:R-:W-:Y:S01]  /*2570*/  VIADD R34, R0, 0x22 ;  /* 0x0000002200227836 */ /* 0x000fe20000000000 */
[----:B------:R-:W-:Y:S01]  /*2580*/  IABS R30, R9 ;  /* 0x00000009001e7213 */ /* 0x000fe20000000000 */
[--C-:B------:R-:W-:Y:S01]  /*2590*/  @!P5 IMAD.IADD R28, R28, 0x1, -R5.reuse ;  /* 0x000000011c1cd824 */ /* 0x100fe200078e0a05 */
[----:B------:R-:W-:Y:S01]  /*25a0*/  IABS R31, R6 ;  /* 0x00000006001f7213 */ /* 0x000fe20000000000 */
[----:B------:R-:W-:Y:S01]  /*25b0*/  @!P6 IMAD.IADD R29, R29, 0x1, -R5 ;  /* 0x000000011d1de824 */ /* 0x000fe200078e0a05 */
[----:B------:R-:W-:Y:S01]  /*25c0*/  IABS R33, R34 ;  /* 0x0000002200217213 */ /* 0x000fe20000000000 */
[----:B------:R-:W-:Y:S01]  /*25d0*/  IMAD.HI.U32 R3, R8, R30, RZ ;  /* 0x0000001e08037227 */ /* 0x000fe200078e00ff */
[----:B------:R-:W-:-:S02]  /*25e0*/  ISETP.GT.U32.AND P5, PT, R5, R28, PT ;  /* 0x0000001c0500720c */ /* 0x000fc40003fa4070 */
[----:B------:R-:W-:Y:S01]  /*25f0*/  ISETP.GT.U32.AND P6, PT, R5, R29, PT ;  /* 0x0000001d0500720c */ /* 0x000fe20003fc4070 */
[----:B------:R-:W-:Y:S01]  /*2600*/  @!P2 IMAD.MOV R26, RZ, RZ, -R26 ;  /* 0x000000ffff1aa224 */ /* 0x000fe200078e0a1a */
[----:B------:R-:W-:Y:S01]  /*2610*/  ISETP.GE.AND P2, PT, R9, RZ, PT ;  /* 0x000000ff0900720c */ /* 0x000fe20003f46270 */
[----:B------:R-:W-:Y:S02]  /*2620*/  IMAD.MOV R9, RZ, RZ, -R3 ;  /* 0x000000ffff097224 */ /* 0x000fe400078e0a03 */
[----:B------:R-:W-:Y:S01]  /*2630*/  @!P4 IMAD.IADD R27, R27, 0x1, -R5 ;  /* 0x000000011b1bc824 */ /* 0x000fe200078e0a05 */
[----:B------:R-:W-:Y:S01]  /*2640*/  ISETP.GE.AND P4, PT, R6, RZ, PT ;  /* 0x000000ff0600720c */ /* 0x000fe20003f86270 */
[----:B------:R-:W-:-:S04]  /*2650*/  IMAD.HI.U32 R3, R8, R31, RZ ;  /* 0x0000001f08037227 */ /* 0x000fc800078e00ff */
[----:B------:R-:W-:-:S04]  /*2660*/  IMAD.HI.U32 R6, R8, R33, RZ ;  /* 0x0000002108067227 */ /* 0x000fc800078e00ff */
[C---:B------:R-:W-:Y:S02]  /*2670*/  IMAD R30, R5.reuse, R9, R30 ;  /* 0x00000009051e7224 */ /* 0x040fe400078e021e */
[----:B------:R-:W-:Y:S02]  /*2680*/  IMAD.MOV R32, RZ, RZ, -R3 ;  /* 0x000000ffff207224 */ /* 0x000fe400078e0a03 */
[----:B------:R-:W-:Y:S02]  /*2690*/  IMAD.MOV R6, RZ, RZ, -R6 ;  /* 0x000000ffff067224 */ /* 0x000fe400078e0a06 */
[----:B------:R-:W-:Y:S01]  /*26a0*/  @!P5 IMAD.IADD R28, R28, 0x1, -R5 ;  /* 0x000000011c1cd824 */ /* 0x000fe200078e0a05 */
[C---:B------:R-:W-:Y:S01]  /*26b0*/  ISETP.GT.U32.AND P5, PT, R5.reuse, R30, PT ;  /* 0x0000001e0500720c */ /* 0x040fe20003fa4070 */
[C---:B------:R-:W-:Y:S02]  /*26c0*/  IMAD R31, R5.reuse, R32, R31 ;  /* 0x00000020051f7224 */ /* 0x040fe400078e021f */
[----:B------:R-:W-:-:S02]  /*26d0*/  IMAD R32, R5, R6, R33 ;  /* 0x0000000605207224 */ /* 0x000fc400078e0221 */
[----:B------:R-:W-:Y:S02]  /*26e0*/  @!P6 IMAD.IADD R29, R29, 0x1, -R5 ;  /* 0x000000011d1de824 */ /* 0x000fe400078e0a05 */
[C---:B------:R-:W-:Y:S02]  /*26f0*/  VIADD R3, R0.reuse, 0x23 ;  /* 0x0000002300037836 */ /* 0x040fe40000000000 */
[----:B------:R-:W-:Y:S01]  /*2700*/  @!P1 IMAD.MOV R29, RZ, RZ, -R29 ;  /* 0x000000ffff1d9224 */ /* 0x000fe200078e0a1d */
[----:B------:R-:W-:Y:S01]  /*2710*/  ISETP.GT.U32.AND P1, PT, R5, R32, PT ;  /* 0x000000200500720c */ /* 0x000fe20003f24070 */
[----:B------:R-:W-:Y:S01]  /*2720*/  VIADD R36, R0, 0x24 ;  /* 0x0000002400247836 */ /* 0x000fe20000000000 */
[----:B------:R-:W-:Y:S01]  /*2730*/  IABS R33, R3 ;  /* 0x0000000300217213 */ /* 0x000fe20000000000 */
[----:B------:R-:W-:Y:S01]  /*2740*/  @!P5 IMAD.IADD R30, R30, 0x1, -R5 ;  /* 0x000000011e1ed824 */ /* 0x000fe200078e0a05 */
[----:B------:R-:W-:Y:S01]  /*2750*/  ISETP.GE.AND P6, PT, R3, RZ, PT ;  /* 0x000000ff0300720c */ /* 0x000fe20003fc6270 */
[----:B------:R-:W-:Y:S01]  /*2760*/  @!P0 IMAD.MOV R28, RZ, RZ, -R28 ;  /* 0x000000ffff1c8224 */ /* 0x000fe200078e0a1c */
[----:B------:R-:W-:Y:S01]  /*2770*/  IABS R9, R36 ;  /* 0x0000002400097213 */ /* 0x000fe20000000000 */
[C---:B------:R-:W-:Y:S01]  /*2780*/  VIADD R38, R0.reuse, 0x25 ;  /* 0x0000002500267836 */ /* 0x040fe20000000000 */
[C---:B------:R-:W-:Y:S01]  /*2790*/  ISETP.GT.U32.AND P5, PT, R5.reuse, R30, PT ;  /* 0x0000001e0500720c */ /* 0x040fe20003fa4070 */
[----:B------:R-:W-:Y:S01]  /*27a0*/  VIADD R40, R0, 0x26 ;  /* 0x0000002600287836 */ /* 0x000fe20000000000 */
[----:B------:R-:W-:Y:S01]  /*27b0*/  ISETP.GT.U32.AND P0, PT, R5, R31, PT ;  /* 0x0000001f0500720c */ /* 0x000fe20003f04070 */
[----:B------:R-:W-:Y:S01]  /*27c0*/  IMAD.HI.U32 R3, R8, R33, RZ ;  /* 0x0000002108037227 */ /* 0x000fe200078e00ff */
[----:B------:R-:W-:-:S02]  /*27d0*/  IABS R35, R38 ;  /* 0x0000002600237213 */ /* 0x000fc40000000000 */
[----:B------:R-:W-:Y:S01]  /*27e0*/  IABS R37, R40 ;  /* 0x0000002800257213 */ /* 0x000fe20000000000 */
[----:B------:R-:W-:Y:S02]  /*27f0*/  @!P1 IMAD.IADD R32, R32, 0x1, -R5 ;  /* 0x0000000120209824 */ /* 0x000fe400078e0a05 */
[----:B------:R-:W-:-:S03]  /*2800*/  IMAD.HI.U32 R6, R8, R9, RZ ;  /* 0x0000000908067227 */ /* 0x000fc600078e00ff */
[C---:B------:R-:W-:Y:S01]  /*2810*/  ISETP.GT.U32.AND P1, PT, R5.reuse, R32, PT ;  /* 0x000000200500720c */ /* 0x040fe20003f24070 */
[----:B------:R-:W-:Y:S01]  /*2820*/  @!P3 IMAD.MOV R27, RZ, RZ, -R27 ;  /* 0x000000ffff1bb224 */ /* 0x000fe200078e0a1b */
[----:B------:R-:W-:Y:S01]  /*2830*/  ISETP.GE.AND P3, PT, R34, RZ, PT ;  /* 0x000000ff2200720c */ /* 0x000fe20003f66270 */
[----:B------:R-:W-:Y:S02]  /*2840*/  IMAD.MOV R34, RZ, RZ, -R3 ;  /* 0x000000ffff227224 */ /* 0x000fe400078e0a03 */
[----:B------:R-:W-:Y:S02]  /*2850*/  IMAD.MOV R6, RZ, RZ, -R6 ;  /* 0x000000ffff067224 */ /* 0x000fe400078e0a06 */
[----:B------:R-:W-:Y:S02]  /*2860*/  IMAD R33, R5, R34, R33 ;  /* 0x0000002205217224 */ /* 0x000fe400078e0221 */
[----:B------:R-:W-:-:S04]  /*2870*/  IMAD.HI.U32 R3, R8, R35, RZ ;  /* 0x0000002308037227 */ /* 0x000fc800078e00ff */
[----:B------:R-:W-:Y:S02]  /*2880*/  IMAD R34, R5, R6, R9 ;  /* 0x0000000605227224 */ /* 0x000fe400078e0209 */
[----:B------:R-:W-:-:S04]  /*2890*/  IMAD.HI.U32 R6, R8, R37, RZ ;  /* 0x0000002508067227 */ /* 0x000fc800078e00ff */
[--C-:B------:R-:W-:Y:S01]  /*28a0*/  @!P5 IMAD.IADD R30, R30, 0x1, -R5.reuse ;  /* 0x000000011e1ed824 */ /* 0x100fe200078e0a05 */
[----:B------:R-:W-:Y:S01]  /*28b0*/  ISETP.GE.AND P5, PT, R36, RZ, PT ;  /* 0x000000ff2400720c */ /* 0x000fe20003fa6270 */
[----:B------:R-:W-:Y:S02]  /*28c0*/  @!P0 IMAD.IADD R31, R31, 0x1, -R5 ;  /* 0x000000011f1f8824 */ /* 0x000fe400078e0a05 */
[----:B------:R-:W-:Y:S02]  /*28d0*/  IMAD.MOV R36, RZ, RZ, -R3 ;  /* 0x000000ffff247224 */ /* 0x000fe400078e0a03 */
[----:B------:R-:W-:Y:S01]  /*28e0*/  IMAD.MOV R6, RZ, RZ, -R6 ;  /* 0x000000ffff067224 */ /* 0x000fe200078e0a06 */
[C---:B------:R-:W-:Y:S01]  /*28f0*/  ISETP.GT.U32.AND P0, PT, R5.reuse, R31, PT ;  /* 0x0000001f0500720c */ /* 0x040fe20003f04070 */
[----:B------:R-:W-:Y:S01]  /*2900*/  @!P2 IMAD.MOV R30, RZ, RZ, -R30 ;  /* 0x000000ffff1ea224 */ /* 0x000fe200078e0a1e */
[C---:B------:R-:W-:Y:S01]  /*2910*/  ISETP.GT.U32.AND P2, PT, R5.reuse, R34, PT ;  /* 0x000000220500720c */ /* 0x040fe20003f44070 */
[----:B------:R-:W-:-:S02]  /*2920*/  IMAD R35, R5, R36, R35 ;  /* 0x0000002405237224 */ /* 0x000fc400078e0223 */
[C---:B------:R-:W-:Y:S02]  /*2930*/  IMAD R36, R5.reuse, R6, R37 ;  /* 0x0000000605247224 */ /* 0x040fe400078e0225 */
[--C-:B------:R-:W-:Y:S01]  /*2940*/  @!P1 IMAD.IADD R32, R32, 0x1, -R5.reuse ;  /* 0x0000000120209824 */ /* 0x100fe200078e0a05 */
[C---:B------:R-:W-:Y:S01]  /*2950*/  ISETP.GT.U32.AND P1, PT, R5.reuse, R35, PT ;  /* 0x000000230500720c */ /* 0x040fe20003f24070 */
[----:B------:R-:W-:Y:S02]  /*2960*/  VIADD R9, R0, 0x27 ;  /* 0x0000002700097836 */ /* 0x000fe40000000000 */
[----:B------:R-:W-:Y:S01]  /*2970*/  @!P3 IMAD.MOV R32, RZ, RZ, -R32 ;  /* 0x000000ffff20b224 */ /* 0x000fe200078e0a20 */
[----:B------:R-:W-:Y:S01]  /*2980*/  ISETP.GT.U32.AND P3, PT, R5, R36, PT ;  /* 0x000000240500720c */ /* 0x000fe20003f64070 */
[--C-:B------:R-:W-:Y:S01]  /*2990*/  @!P0 IMAD.IADD R31, R31, 0x1, -R5.reuse ;  /* 0x000000011f1f8824 */ /* 0x100fe200078e0a05 */
[----:B------:R-:W-:Y:S01]  /*29a0*/  ISETP.GT.U32.AND P0, PT, R5, R33, PT ;  /* 0x000000210500720c */ /* 0x000fe20003f04070 */
[----:B------:R-:W-:Y:S01]  /*29b0*/  @!P2 IMAD.IADD R34, R34, 0x1, -R5 ;  /* 0x000000012222a824 */ /* 0x000fe200078e0a05 */
[----:B------:R-:W-:Y:S01]  /*29c0*/  IABS R37, R9 ;  /* 0x0000000900257213 */ /* 0x000fe20000000000 */
[----:B------:R-:W-:-:S02]  /*29d0*/  VIADD R41, R0, 0x28 ;  /* 0x0000002800297836 */ /* 0x000fc40000000000 */
[----:B------:R-:W-:Y:S01]  /*29e0*/  @!P4 IMAD.MOV R31, RZ, RZ, -R31 ;  /* 0x000000ffff1fc224 */ /* 0x000fe200078e0a1f */
[C---:B------:R-:W-:Y:S01]  /*29f0*/  ISETP.GT.U32.AND P2, PT, R5.reuse, R34, PT ;  /* 0x000000220500720c */ /* 0x040fe20003f44070 */
[----:B------:R-:W-:Y:S01]  /*2a00*/  IMAD.HI.U32 R3, R8, R37, RZ ;  /* 0x0000002508037227 */ /* 0x000fe200078e00ff */
[----:B------:R-:W-:Y:S02]  /*2a10*/  ISETP.GE.AND P4, PT, R38, RZ, PT ;  /* 0x000000ff2600720c */ /* 0x000fe40003f86270 */
[----:B------:R-:W-:Y:S01]  /*2a20*/  IABS R38, R41 ;  /* 0x0000002900267213 */ /* 0x000fe20000000000 */
[----:B------:R-:W-:Y:S02]  /*2a30*/  @!P3 IMAD.IADD R36, R36, 0x1, -R5 ;  /* 0x000000012424b824 */ /* 0x000fe400078e0a05 */
[----:B------:R-:W-:Y:S02]  /*2a40*/  IMAD.MOV R6, RZ, RZ, -R3 ;  /* 0x000000ffff067224 */ /* 0x000fe400078e0a03 */
[----:B------:R-:W-:Y:S01]  /*2a50*/  IMAD.HI.U32 R3, R8, R38, RZ ;  /* 0x0000002608037227 */ /* 0x000fe200078e00ff */
[----:B------:R-:W-:-:S03]  /*2a60*/  ISETP.GT.U32.AND P3, PT, R5, R36, PT ;  /* 0x000000240500720c */ /* 0x000fc60003f64070 */
[----:B------:R-:W-:Y:S02]  /*2a70*/  @!P0 IMAD.IADD R33, R33, 0x1, -R5 ;  /* 0x0000000121218824 */ /* 0x000fe400078e0a05 */
[C---:B------:R-:W-:Y:S02]  /*2a80*/  IMAD R37, R5.reuse, R6, R37 ;  /* 0x0000000605257224 */ /* 0x040fe400078e0225 */
[----:B------:R-:W-:Y:S01]  /*2a90*/  IMAD.MOV R3, RZ, RZ, -R3 ;  /* 0x000000ffff037224 */ /* 0x000fe200078e0a03 */
[C---:B------:R-:W-:Y:S01]  /*2aa0*/  ISETP.GT.U32.AND P0, PT, R5.reuse, R33, PT ;  /* 0x000000210500720c */ /* 0x040fe20003f04070 */
[--C-:B------:R-:W-:Y:S01]  /*2ab0*/  @!P2 IMAD.IADD R34, R34, 0x1, -R5.reuse ;  /* 0x000000012222a824 */ /* 0x100fe200078e0a05 */
[----:B------:R-:W-:Y:S01]  /*2ac0*/  ISETP.GT.U32.AND P2, PT, R5, R37, PT ;  /* 0x000000250500720c */ /* 0x000fe20003f44070 */
[----:B------:R-:W-:Y:S02]  /*2ad0*/  VIADD R42, R0, 0x29 ;  /* 0x00000029002a7836 */ /* 0x000fe40000000000 */
[----:B------:R-:W-:-:S02]  /*2ae0*/  @!P1 IMAD.IADD R35, R35, 0x1, -R5 ;  /* 0x0000000123239824 */ /* 0x000fc400078e0a05 */
[C---:B------:R-:W-:Y:S01]  /*2af0*/  IMAD R38, R5.reuse, R3, R38 ;  /* 0x0000000305267224 */ /* 0x040fe200078e0226 */
[----:B------:R-:W-:Y:S01]  /*2b00*/  IABS R39, R42 ;  /* 0x0000002a00277213 */ /* 0x000fe20000000000 */
[----:B------:R-:W-:Y:S01]  /*2b10*/  @!P3 IMAD.IADD R36, R36, 0x1, -R5 ;  /* 0x000000012424b824 */ /* 0x000fe200078e0a05 */
[C---:B------:R-:W-:Y:S01]  /*2b20*/  ISETP.GT.U32.AND P1, PT, R5.reuse, R35, PT ;  /* 0x000000230500720c */ /* 0x040fe20003f24070 */
[----:B------:R-:W-:Y:S01]  /*2b30*/  VIADD R3, R0, 0x2a ;  /* 0x0000002a00037836 */ /* 0x000fe20000000000 */
[----:B------:R-:W-:Y:S01]  /*2b40*/  ISETP.GT.U32.AND P3, PT, R5, R38, PT ;  /* 0x000000260500720c */ /* 0x000fe20003f64070 */
[----:B------:R-:W-:-:S04]  /*2b50*/  IMAD.HI.U32 R6, R8, R39, RZ ;  /* 0x0000002708067227 */ /* 0x000fc800078e00ff */
[--C-:B------:R-:W-:Y:S01]  /*2b60*/  @!P0 IMAD.IADD R33, R33, 0x1, -R5.reuse ;  /* 0x0000000121218824 */ /* 0x100fe200078e0a05 */
[----:B------:R-:W-:Y:S01]  /*2b70*/  ISETP.GE.AND P0, PT, R40, RZ, PT ;  /* 0x000000ff2800720c */ /* 0x000fe20003f06270 */
[--C-:B------:R-:W-:Y:S01]  /*2b80*/  @!P2 IMAD.IADD R37, R37, 0x1, -R5.reuse ;  /* 0x000000012525a824 */ /* 0x100fe200078e0a05 */
[----:B------:R-:W-:Y:S01]  /*2b90*/  IABS R40, R3 ;  /* 0x0000000300287213 */ /* 0x000fe20000000000 */
[----:B------:R-:W-:Y:S02]  /*2ba0*/  IMAD.MOV R6, RZ, RZ, -R6 ;  /* 0x000000ffff067224 */ /* 0x000fe400078e0a06 */
[----:B------:R-:W-:Y:S01]  /*2bb0*/  @!P1 IMAD.IADD R35, R35, 0x1, -R5 ;  /* 0x0000000123239824 */ /* 0x000fe200078e0a05 */
[C---:B------:R-:W-:Y:S01]  /*2bc0*/  ISETP.GT.U32.AND P2, PT, R5.reuse, R37, PT ;  /* 0x000000250500720c */ /* 0x040fe20003f44070 */
[----:B------:R-:W-:Y:S01]  /*2bd0*/  IMAD R39, R5, R6, R39 ;  /* 0x0000000605277224 */ /* 0x000fe200078e0227 */
[----:B------:R-:W-:Y:S01]  /*2be0*/  ISETP.GE.AND P1, PT, R42, RZ, PT ;  /* 0x000000ff2a00720c */ /* 0x000fe20003f26270 */
[----:B------:R-:W-:-:S02]  /*2bf0*/  VIADD R6, R0, 0x2b ;  /* 0x0000002b00067836 */ /* 0x000fc40000000000 */
[----:B------:R-:W-:Y:S02]  /*2c00*/  @!P3 IMAD.IADD R38, R38, 0x1, -R5 ;  /* 0x000000012626b824 */ /* 0x000fe400078e0a05 */
[----:B------:R-:W-:Y:S01]  /*2c10*/  @!P5 IMAD.MOV R34, RZ, RZ, -R34 ;  /* 0x000000ffff22d224 */ /* 0x000fe200078e0a22 */
[----:B------:R-:W-:Y:S01]  /*2c20*/  ISETP.GE.AND P5, PT, R41, RZ, PT ;  /* 0x000000ff2900720c */ /* 0x000fe20003fa6270 */
[----:B------:R-:W-:Y:S01]  /*2c30*/  @!P4 IMAD.MOV R35, RZ, RZ, -R35 ;  /* 0x000000ffff23c224 */ /* 0x000fe200078e0a23 */
[----:B------:R-:W-:Y:S01]  /*2c40*/  ISETP.GE.AND P4, PT, R3, RZ, PT ;  /* 0x000000ff0300720c */ /* 0x000fe20003f86270 */
[----:B------:R-:W-:Y:S01]  /*2c50*/  IMAD.HI.U32 R3, R8, R40, RZ ;  /* 0x0000002808037227 */ /* 0x000fe200078e00ff */
[----:B------:R-:W-:Y:S02]  /*2c60*/  IABS R41, R6 ;  /* 0x0000000600297213 */ /* 0x000fe40000000000 */
[----:B------:R-:W-:Y:S01]  /*2c70*/  ISETP.GT.U32.AND P3, PT, R5, R38, PT ;  /* 0x000000260500720c */ /* 0x000fe20003f64070 */
[----:B------:R-:W-:Y:S01]  /*2c80*/  @!P6 IMAD.MOV R33, RZ, RZ, -R33 ;  /* 0x000000ffff21e224 */ /* 0x000fe200078e0a21 */
[----:B------:R-:W-:Y:S01]  /*2c90*/  ISETP.GE.AND P6, PT, R9, RZ, PT ;  /* 0x000000ff0900720c */ /* 0x000fe20003fc6270 */
[----:B------:R-:W-:Y:S01]  /*2ca0*/  @!P0 IMAD.MOV R36, RZ, RZ, -R36 ;  /* 0x000000ffff248224 */ /* 0x000fe200078e0a24 */
[----:B------:R-:W-:Y:S01]  /*2cb0*/  ISETP.GE.AND P0, PT, R6, RZ, PT ;  /* 0x000000ff0600720c */ /* 0x000fe20003f06270 */
[----:B------:R-:W-:-:S04]  /*2cc0*/  IMAD.HI.U32 R6, R8, R41, RZ ;  /* 0x0000002908067227 */ /* 0x000fc800078e00ff */
[----:B------:R-:W-:Y:S02]  /*2cd0*/  IMAD.MOV R3, RZ, RZ, -R3 ;  /* 0x000000ffff037224 */ /* 0x000fe400078e0a03 */
[----:B------:R-:W-:Y:S01]  /*2ce0*/  @!P2 IMAD.IADD R37, R37, 0x1, -R5 ;  /* 0x000000012525a824 */ /* 0x000fe200078e0a05 */
[C---:B------:R-:W-:Y:S01]  /*2cf0*/  ISETP.GT.U32.AND P2, PT, R5.reuse, R39, PT ;  /* 0x000000270500720c */ /* 0x040fe20003f44070 */
[----:B------:R-:W-:Y:S02]  /*2d00*/  IMAD.MOV R6, RZ, RZ, -R6 ;  /* 0x000000ffff067224 */ /* 0x000fe400078e0a06 */
[C---:B------:R-:W-:Y:S02]  /*2d10*/  IMAD R40, R5.reuse, R3, R40 ;  /* 0x0000000305287224 */ /* 0x040fe400078e0228 */
[C---:B------:R-:W-:Y:S02]  /*2d20*/  IMAD R41, R5.reuse, R6, R41 ;  /* 0x0000000605297224 */ /* 0x040fe400078e0229 */
[----:B------:R-:W-:Y:S01]  /*2d30*/  @!P3 IMAD.IADD R38, R38, 0x1, -R5 ;  /* 0x000000012626b824 */ /* 0x000fe200078e0a05 */
[C---:B------:R-:W-:Y:S01]  /*2d40*/  ISETP.GT.U32.AND P3, PT, R5.reuse, R40, PT ;  /* 0x000000280500720c */ /* 0x040fe20003f64070 */
[----:B------:R-:W-:Y:S01]  /*2d50*/  @!P6 IMAD.MOV R37, RZ, RZ, -R37 ;  /* 0x000000ffff25e224 */ /* 0x000fe200078e0a25 */
[----:B------:R-:W-:Y:S01]  /*2d60*/  ISETP.GT.U32.AND P6, PT, R5, R41, PT ;  /* 0x000000290500720c */ /* 0x000fe20003fc4070 */
[----:B------:R-:W-:-:S02]  /*2d70*/  VIADD R9, R0, 0x2c ;  /* 0x0000002c00097836 */ /* 0x000fc40000000000 */
[--C-:B------:R-:W-:Y:S02]  /*2d80*/  @!P2 IMAD.IADD R39, R39, 0x1, -R5.reuse ;  /* 0x000000012727a824 */ /* 0x100fe400078e0a05 */
[C---:B------:R-:W-:Y:S01]  /*2d90*/  VIADD R44, R0.reuse, 0x2d ;  /* 0x0000002d002c7836 */ /* 0x040fe20000000000 */
[----:B------:R-:W-:Y:S01]  /*2da0*/  IABS R42, R9 ;  /* 0x00000009002a7213 */ /* 0x000fe20000000000 */
[C---:B------:R-:W-:Y:S01]  /*2db0*/  VIADD R50, R0.reuse, 0x2e ;  /* 0x0000002e00327836 */ /* 0x040fe20000000000 */
[----:B------:R-:W-:Y:S01]  /*2dc0*/  ISETP.GT.U32.AND P2, PT, R5, R39, PT ;  /* 0x000000270500720c */ /* 0x000fe20003f44070 */
[----:B------:R-:W-:Y:S01]  /*2dd0*/  VIADD R51, R0, 0x2f ;  /* 0x0000002f00337836 */ /* 0x000fe20000000000 */
[----:B------:R-:W-:Y:S01]  /*2de0*/  IABS R43, R44 ;  /* 0x0000002c002b7213 */ /* 0x000fe20000000000 */
[--C-:B------:R-:W-:Y:S02]  /*2df0*/  @!P3 IMAD.IADD R40, R40, 0x1, -R5.reuse ;  /* 0x000000012828b824 */ /* 0x100fe400078e0a05 */
[----:B------:R-:W-:Y:S01]  /*2e00*/  @!P6 IMAD.IADD R41, R41, 0x1, -R5 ;  /* 0x000000012929e824 */ /* 0x000fe200078e0a05 */
[----:B------:R-:W-:Y:S01]  /*2e10*/  IABS R45, R51 ;  /* 0x00000033002d7213 */ /* 0x000fe20000000000 */
[----:B------:R-:W-:Y:S01]  /*2e20*/  IMAD.HI.U32 R3, R8, R42, RZ ;  /* 0x0000002a08037227 */ /* 0x000fe200078e00ff */
[----:B------:R-:W-:-:S02]  /*2e30*/  ISETP.GT.U32.AND P3, PT, R5, R40, PT ;  /* 0x000000280500720c */ /* 0x000fc40003f64070 */
[----:B------:R-:W-:Y:S01]  /*2e40*/  ISETP.GT.U32.AND P6, PT, R5, R41, PT ;  /* 0x000000290500720c */ /* 0x000fe20003fc4070 */
[----:B------:R-:W-:-:S04]  /*2e50*/  IMAD.HI.U32 R6, R8, R43, RZ ;  /* 0x0000002b08067227 */ /* 0x000fc800078e00ff */
[----:B------:R-:W-:Y:S02]  /*2e60*/  IMAD.MOV R3, RZ, RZ, -R3 ;  /* 0x000000ffff037224 */ /* 0x000fe400078e0a03 */
[----:B------:R-:W-:Y:S01]  /*2e70*/  @!P2 IMAD.IADD R39, R39, 0x1, -R5 ;  /* 0x000000012727a824 */ /* 0x000fe200078e0a05 */
[----:B------:R-:W-:Y:S01]  /*2e80*/  ISETP.GE.AND P2, PT, R44, RZ, PT ;  /* 0x000000ff2c00720c */ /* 0x000fe20003f46270 */
[----:B------:R-:W-:Y:S01]  /*2e90*/  IMAD.MOV R6, RZ, RZ, -R6 ;  /* 0x000000ffff067224 */ /* 0x000fe200078e0a06 */
[----:B------:R-:W-:Y:S01]  /*2ea0*/  IABS R44, R50 ;  /* 0x00000032002c7213 */ /* 0x000fe20000000000 */
[C---:B------:R-:W-:Y:S02]  /*2eb0*/  IMAD R42, R5.reuse, R3, R42 ;  /* 0x00000003052a7224 */ /* 0x040fe400078e022a */
[C---:B------:R-:W-:Y:S02]  /*2ec0*/  IMAD R43, R5.reuse, R6, R43 ;  /* 0x00000006052b7224 */ /* 0x040fe400078e022b */
[----:B------:R-:W-:Y:S01]  /*2ed0*/  @!P3 IMAD.IADD R40, R40, 0x1, -R5 ;  /* 0x000000012828b824 */ /* 0x000fe200078e0a05 */
[----:B------:R-:W-:Y:S01]  /*2ee0*/  ISETP.GT.U32.AND P3, PT, R5, R42, PT ;  /* 0x0000002a0500720c */ /* 0x000fe20003f64070 */
[----:B------:R-:W-:-:S04]  /*2ef0*/  IMAD.HI.U32 R3, R8, R44, RZ ;  /* 0x0000002c08037227 */ /* 0x000fc800078e00ff */
[----:B------:R-:W-:Y:S01]  /*2f00*/  @!P5 IMAD.MOV R38, RZ, RZ, -R38 ;  /* 0x000000ffff26d224 */ /* 0x000fe200078e0a26 */
[----:B------:R-:W-:Y:S01]  /*2f10*/  ISETP.GE.AND P5, PT, R9, RZ, PT ;  /* 0x000000ff0900720c */ /* 0x000fe20003fa6270 */
[----:B------:R-:W-:Y:S01]  /*2f20*/  @!P6 IMAD.IADD R41, R41, 0x1, -R5 ;  /* 0x000000012929e824 */ /* 0x000fe200078e0a05 */
[----:B------:R-:W-:Y:S01]  /*2f30*/  ISETP.GT.U32.AND P6, PT, R5, R43, PT ;  /* 0x0000002b0500720c */ /* 0x000fe20003fc4070 */
[----:B------:R-:W-:Y:S02]  /*2f40*/  IMAD.MOV R9, RZ, RZ, -R3 ;  /* 0x000000ffff097224 */ /* 0x000fe400078e0a03 */
[----:B------:R-:W-:-:S04]  /*2f50*/  IMAD.HI.U32 R3, R8, R45, RZ ;  /* 0x0000002d08037227 */ /* 0x000fc800078e00ff */
[C---:B------:R-:W-:Y:S02]  /*2f60*/  IMAD R44, R5.reuse, R9, R44 ;  /* 0x00000009052c7224 */ /* 0x040fe400078e022c */
[----:B------:R-:W-:Y:S02]  /*2f70*/  IMAD.MOV R46, RZ, RZ, -R3 ;  /* 0x000000ffff2e7224 */ /* 0x000fe400078e0a03 */
[----:B------:R-:W-:Y:S02]  /*2f80*/  VIADD R52, R0, 0x30 ;  /* 0x0000003000347836 */ /* 0x000fe40000000000 */
[----:B------:R-:W-:Y:S01]  /*2f90*/  @!P3 IMAD.IADD R42, R42, 0x1, -R5 ;  /* 0x000000012a2ab824 */ /* 0x000fe200078e0a05 */
[C---:B------:R-:W-:Y:S01]  /*2fa0*/  ISETP.GT.U32.AND P3, PT, R5.reuse, R44, PT ;  /* 0x0000002c0500720c */ /* 0x040fe20003f64070 */
[----:B------:R-:W-:Y:S01]  /*2fb0*/  IMAD R45, R5, R46, R45 ;  /* 0x0000002e052d7224 */ /* 0x000fe200078e022d */
[----:B------:R-:W-:Y:S01]  /*2fc0*/  IABS R47, R52 ;  /* 0x00000034002f7213 */ /* 0x000fe20000000000 */
[----:B------:R-:W-:-:S02]  /*2fd0*/  @!P6 IMAD.IADD R43, R43, 0x1, -R5 ;  /* 0x000000012b2be824 */ /* 0x000fc400078e0a05 */
[----:B------:R-:W-:Y:S01]  /*2fe0*/  VIADD R53, R0, 0x31 ;  /* 0x0000003100357836 */ /* 0x000fe20000000000 */
[----:B------:R-:W-:Y:S01]  /*2ff0*/  ISETP.GT.U32.AND P6, PT, R5, R45, PT ;  /* 0x0000002d0500720c */ /* 0x000fe20003fc4070 */
[----:B------:R-:W-:-:S03]  /*3000*/  IMAD.HI.U32 R6, R8, R47, RZ ;  /* 0x0000002f08067227 */ /* 0x000fc600078e00ff */
[----:B------:R-:W-:Y:S01]  /*3010*/  IABS R48, R53 ;  /* 0x0000003500307213 */ /* 0x000fe20000000000 */
[----:B------:R-:W-:Y:S02]  /*3020*/  VIADD R54, R0, 0x32 ;  /* 0x0000003200367836 */ /* 0x000fe40000000000 */
[----:B------:R-:W-:Y:S02]  /*3030*/  IMAD.MOV R6, RZ, RZ, -R6 ;  /* 0x000000ffff067224 */ /* 0x000fe400078e0a06 */
[----:B------:R-:W-:Y:S01]  /*3040*/  @!P3 IMAD.IADD R44, R44, 0x1, -R5 ;  /* 0x000000012c2cb824 */ /* 0x000fe200078e0a05 */
[----:B------:R-:W-:Y:S01]  /*3050*/  IABS R49, R54 ;  /* 0x0000003600317213 */ /* 0x000fe20000000000 */
[C---:B------:R-:W-:Y:S01]  /*3060*/  IMAD R46, R5.reuse, R6, R47 ;  /* 0x00000006052e7224 */ /* 0x040fe200078e022f */
[----:B------:R-:W-:Y:S01]  /*3070*/  ISETP.GT.U32.AND P3, PT, R5, R42, PT ;  /* 0x0000002a0500720c */ /* 0x000fe20003f64070 */
[----:B------:R-:W-:Y:S01]  /*3080*/  @!P6 IMAD.IADD R45, R45, 0x1, -R5 ;  /* 0x000000012d2de824 */ /* 0x000fe200078e0a05 */
[----:B------:R-:W-:Y:S01]  /*3090*/  ISETP.GT.U32.AND P6, PT, R5, R44, PT ;  /* 0x0000002c0500720c */ /* 0x000fe20003fc4070 */
[----:B------:R-:W-:-:S04]  /*30a0*/  IMAD.HI.U32 R9, R8, R48, RZ ;  /* 0x0000003008097227 */ /* 0x000fc800078e00ff */
[----:B------:R-:W-:-:S04]  /*30b0*/  IMAD.HI.U32 R3, R8, R49, RZ ;  /* 0x0000003108037227 */ /* 0x000fc800078e00ff */
[----:B------:R-:W-:Y:S01]  /*30c0*/  @!P0 IMAD.MOV R41, RZ, RZ, -R41 ;  /* 0x000000ffff298224 */ /* 0x000fe200078e0a29 */
[C---:B------:R-:W-:Y:S01]  /*30d0*/  ISETP.GT.U32.AND P0, PT, R5.reuse, R46, PT ;  /* 0x0000002e0500720c */ /* 0x040fe20003f04070 */
[----:B------:R-:W-:Y:S02]  /*30e0*/  IMAD.MOV R9, RZ, RZ, -R9 ;  /* 0x000000ffff097224 */ /* 0x000fe400078e0a09 */
[----:B------:R-:W-:Y:S02]  /*30f0*/  IMAD.MOV R6, RZ, RZ, -R3 ;  /* 0x000000ffff067224 */ /* 0x000fe400078e0a03 */
[----:B------:R-:W-:Y:S01]  /*3100*/  @!P1 IMAD.MOV R39, RZ, RZ, -R39 ;  /* 0x000000ffff279224 */ /* 0x000fe200078e0a27 */
[C---:B------:R-:W-:Y:S01]  /*3110*/  ISETP.GT.U32.AND P1, PT, R5.reuse, R43, PT ;  /* 0x0000002b0500720c */ /* 0x040fe20003f24070 */
[----:B------:R-:W-:Y:S02]  /*3120*/  VIADD R55, R0, 0x33 ;  /* 0x0000003300377836 */ /* 0x000fe40000000000 */
[----:B------:R-:W-:Y:S01]  /*3130*/  @!P4 IMAD.MOV R40, RZ, RZ, -R40 ;  /* 0x000000ffff28c224 */ /* 0x000fe200078e0a28 */
[C---:B------:R-:W-:Y:S01]  /*3140*/  ISETP.GT.U32.AND P4, PT, R5.reuse, R45, PT ;  /* 0x0000002d0500720c */ /* 0x040fe20003f84070 */
[----:B------:R-:W-:-:S02]  /*3150*/  IMAD R47, R5, R9, R48 ;  /* 0x00000009052f7224 */ /* 0x000fc400078e0230 */
[----:B------:R-:W-:Y:S02]  /*3160*/  VIADD R56, R0, 0x34 ;  /* 0x0000003400387836 */ /* 0x000fe40000000000 */
[C---:B------:R-:W-:Y:S01]  /*3170*/  IMAD R48, R5.reuse, R6, R49 ;  /* 0x0000000605307224 */ /* 0x040fe200078e0231 */
[----:B------:R-:W-:Y:S01]  /*3180*/  IABS R49, R55 ;  /* 0x0000003700317213 */ /* 0x000fe20000000000 */
[--C-:B------:R-:W-:Y:S01]  /*3190*/  @!P6 IMAD.IADD R44, R44, 0x1, -R5.reuse ;  /* 0x000000012c2ce824 */ /* 0x100fe200078e0a05 */
[----:B------:R-:W-:Y:S01]  /*31a0*/  IABS R9, R56 ;  /* 0x0000003800097213 */ /* 0x000fe20000000000 */
[--C-:B------:R-:W-:Y:S01]  /*31b0*/  @!P3 IMAD.IADD R42, R42, 0x1, -R5.reuse ;  /* 0x000000012a2ab824 */ /* 0x100fe200078e0a05 */
[C---:B------:R-:W-:Y:S01]  /*31c0*/  ISETP.GT.U32.AND P6, PT, R5.reuse, R48, PT ;  /* 0x000000300500720c */ /* 0x040fe20003fc4070 */
[----:B------:R-:W-:Y:S01]  /*31d0*/  @!P0 IMAD.IADD R46, R46, 0x1, -R5 ;  /* 0x000000012e2e8824 */ /* 0x000fe200078e0a05 */
[----:B------:R-:W-:Y:S01]  /*31e0*/  ISETP.GT.U32.AND P3, PT, R5, R47, PT ;  /* 0x0000002f0500720c */ /* 0x000fe20003f64070 */
[----:B------:R-:W-:Y:S01]  /*31f0*/  IMAD.HI.U32 R3, R8, R49, RZ ;  /* 0x0000003108037227 */ /* 0x000fe200078e00ff */
[----:B------:R-:W-:-:S03]  /*3200*/  ISETP.GE.AND P0, PT, R52, RZ, PT ;  /* 0x000000ff3400720c */ /* 0x000fc60003f06270 */
[----:B------:R-:W-:-:S04]  /*3210*/  IMAD.HI.U32 R6, R8, R9, RZ ;  /* 0x0000000908067227 */ /* 0x000fc800078e00ff */
[--C-:B------:R-:W-:Y:S01]  /*3220*/  @!P1 IMAD.IADD R43, R43, 0x1, -R5.reuse ;  /* 0x000000012b2b9824 */ /* 0x100fe200078e0a05 */
[----:B------:R-:W-:Y:S01]  /*3230*/  ISETP.GE.AND P1, PT, R50, RZ, PT ;  /* 0x000000ff3200720c */ /* 0x000fe20003f26270 */
[----:B------:R-:W-:Y:S01]  /*3240*/  @!P5 IMAD.MOV R42, RZ, RZ, -R42 ;  /* 0x000000ffff2ad224 */ /* 0x000fe200078e0a2a */
[----:B------:R-:W-:Y:S01]  /*3250*/  ISETP.GT.U32.AND P5, PT, R5, R46, PT ;  /* 0x0000002e0500720c */ /* 0x000fe20003fa4070 */
[----:B------:R-:W-:Y:S01]  /*3260*/  @!P4 IMAD.IADD R45, R45, 0x1, -R5 ;  /* 0x000000012d2dc824 */ /* 0x000fe200078e0a05 */
[----:B------:R-:W-:Y:S01]  /*3270*/  ISETP.GE.AND P4, PT, R51, RZ, PT ;  /* 0x000000ff3300720c */ /* 0x000fe20003f86270 */
[----:B------:R-:W-:Y:S02]  /*3280*/  IMAD.MOV R50, RZ, RZ, -R3 ;  /* 0x000000ffff327224 */ /* 0x000fe400078e0a03 */
[----:B------:R-:W-:Y:S02]  /*3290*/  IMAD.MOV R6, RZ, RZ, -R6 ;  /* 0x000000ffff067224 */ /* 0x000fe400078e0a06 */
[----:B------:R-:W-:-:S02]  /*32a0*/  IMAD R49, R5, R50, R49 ;  /* 0x0000003205317224 */ /* 0x000fc400078e0231 */
[C---:B------:R-:W-:Y:S02]  /*32b0*/  IMAD R50, R5.reuse, R6, R9 ;  /* 0x0000000605327224 */ /* 0x040fe400078e0209 */
[----:B------:R-:W-:Y:S02]  /*32c0*/  VIADD R6, R0, 0x35 ;  /* 0x0000003500067836 */ /* 0x000fe40000000000 */
[--C-:B------:R-:W-:Y:S02]  /*32d0*/  @!P6 IMAD.IADD R48, R48, 0x1, -R5.reuse ;  /* 0x000000013030e824 */ /* 0x100fe400078e0a05 */
[----:B------:R-:W-:Y:S01]  /*32e0*/  @!P1 IMAD.MOV R44, RZ, RZ, -R44 ;  /* 0x000000ffff2c9224 */ /* 0x000fe200078e0a2c */
[----:B------:R-:W-:Y:S01]  /*32f0*/  IABS R51, R6 ;  /* 0x0000000600337213 */ /* 0x000fe20000000000 */
[----:B------:R-:W-:Y:S01]  /*3300*/  @!P5 IMAD.IADD R46, R46, 0x1, -R5 ;  /* 0x000000012e2ed824 */ /* 0x000fe200078e0a05 */
[C---:B------:R-:W-:Y:S01]  /*3310*/  ISETP.GT.U32.AND P6, PT, R5.reuse, R48, PT ;  /* 0x000000300500720c */ /* 0x040fe20003fc4070 */
[----:B------:R-:W-:Y:S01]  /*3320*/  @!P4 IMAD.MOV R45, RZ, RZ, -R45 ;  /* 0x000000ffff2dc224 */ /* 0x000fe200078e0a2d */
[C---:B------:R-:W-:Y:S01]  /*3330*/  ISETP.GT.U32.AND P1, PT, R5.reuse, R49, PT ;  /* 0x000000310500720c */ /* 0x040fe20003f24070 */
[----:B------:R-:W-:Y:S01]  /*3340*/  IMAD.HI.U32 R3, R8, R51, RZ ;  /* 0x0000003308037227 */ /* 0x000fe200078e00ff */
[----:B------:R-:W-:-:S02]  /*3350*/  ISETP.GT.U32.AND P5, PT, R5, R50, PT ;  /* 0x000000320500720c */ /* 0x000fc40003fa4070 */
[----:B------:R-:W-:Y:S01]  /*3360*/  ISETP.GE.AND P4, PT, R54, RZ, PT ;  /* 0x000000ff3600720c */ /* 0x000fe20003f86270 */
[----:B------:R-:W-:Y:S01]  /*3370*/  @!P3 IMAD.IADD R47, R47, 0x1, -R5 ;  /* 0x000000012f2fb824 */ /* 0x000fe200078e0a05 */
[----:B------:R-:W-:Y:S01]  /*3380*/  ISETP.GE.AND P3, PT, R53, RZ, PT ;  /* 0x000000ff3500720c */ /* 0x000fe20003f66270 */
[----:B------:R-:W-:Y:S02]  /*3390*/  IMAD.MOV R52, RZ, RZ, -R3 ;  /* 0x000000ffff347224 */ /* 0x000fe400078e0a03 */
[----:B------:R-:W-:Y:S01]  /*33a0*/  @!P2 IMAD.MOV R43, RZ, RZ, -R43 ;  /* 0x000000ffff2ba224 */ /* 0x000fe200078e0a2b */
[C---:B------:R-:W-:Y:S01]  /*33b0*/  ISETP.GT.U32.AND P2, PT, R5.reuse, R47, PT ;  /* 0x0000002f0500720c */ /* 0x040fe20003f44070 */
[----:B------:R-:W-:Y:S02]  /*33c0*/  VIADD R53, R0, 0x36 ;  /* 0x0000003600357836 */ /* 0x000fe40000000000 */
[----:B------:R-:W-:Y:S01]  /*33d0*/  @!P6 IMAD.IADD R48, R48, 0x1, -R5 ;  /* 0x000000013030e824 */ /* 0x000fe200078e0a05 */
[----:B------:R-:W-:Y:S01]  /*33e0*/  ISETP.GE.AND P6, PT, R56, RZ, PT ;  /* 0x000000ff3800720c */ /* 0x000fe20003fc6270 */
[----:B------:R-:W-:Y:S01]  /*33f0*/  IMAD R51, R5, R52, R51 ;  /* 0x0000003405337224 */ /* 0x000fe200078e0233 */
[----:B------:R-:W-:Y:S01]  /*3400*/  IABS R9, R53 ;  /* 0x0000003500097213 */ /* 0x000fe20000000000 */
[--C-:B------:R-:W-:Y:S01]  /*3410*/  @!P1 IMAD.IADD R49, R49, 0x1, -R5.reuse ;  /* 0x0000000131319824 */ /* 0x100fe200078e0a05 */
[----:B------:R-:W-:Y:S01]  /*3420*/  ISETP.GE.AND P1, PT, R6, RZ, PT ;  /* 0x000000ff0600720c */ /* 0x000fe20003f26270 */
[----:B------:R-:W-:-:S02]  /*3430*/  @!P5 IMAD.IADD R50, R50, 0x1, -R5 ;  /* 0x000000013232d824 */ /* 0x000fc400078e0a05 */
[----:B------:R-:W-:Y:S01]  /*3440*/  @!P4 IMAD.MOV R48, RZ, RZ, -R48 ;  /* 0x000000ffff30c224 */ /* 0x000fe200078e0a30 */
[C---:B------:R-:W-:Y:S01]  /*3450*/  ISETP.GT.U32.AND P4, PT, R5.reuse, R51, PT ;  /* 0x000000330500720c */ /* 0x040fe20003f84070 */
[----:B------:R-:W-:Y:S01]  /*3460*/  @!P0 IMAD.MOV R46, RZ, RZ, -R46 ;  /* 0x000000ffff2e8224 */ /* 0x000fe200078e0a2e */
[C---:B------:R-:W-:Y:S01]  /*3470*/  ISETP.GT.U32.AND P0, PT, R5.reuse, R49, PT ;  /* 0x000000310500720c */ /* 0x040fe20003f04070 */
[----:B------:R-:W-:Y:S01]  /*3480*/  IMAD.HI.U32 R6, R8, R9, RZ ;  /* 0x0000000908067227 */ /* 0x000fe200078e00ff */
[----:B------:R-:W-:-:S03]  /*3490*/  ISETP.GT.U32.AND P5, PT, R5, R50, PT ;  /* 0x000000320500720c */ /* 0x000fc60003fa4070 */
[----:B------:R-:W-:Y:S01]  /*34a0*/  @!P2 IMAD.IADD R47, R47, 0x1, -R5 ;  /* 0x000000012f2fa824 */ /* 0x000fe200078e0a05 */
[----:B------:R-:W-:Y:S01]  /*34b0*/  ISETP.GE.AND P2, PT, R55, RZ, PT ;  /* 0x000000ff3700720c */ /* 0x000fe20003f46270 */
[----:B------:R-:W-:Y:S02]  /*34c0*/  IMAD.MOV R6, RZ, RZ, -R6 ;  /* 0x000000ffff067224 */ /* 0x000fe400078e0a06 */
[C---:B------:R-:W-:Y:S02]  /*34d0*/  VIADD R3, R0.reuse, 0x37 ;  /* 0x0000003700037836 */ /* 0x040fe40000000000 */
[----:B------:R-:W-:Y:S02]  /*34e0*/  IMAD R52, R5, R6, R9 ;  /* 0x0000000605347224 */ /* 0x000fe400078e0209 */
[C---:B------:R-:W-:Y:S02]  /*34f0*/  VIADD R6, R0.reuse, 0x38 ;  /* 0x0000003800067836 */ /* 0x040fe40000000000 */
[----:B------:R-:W-:-:S02]  /*3500*/  VIADD R57, R0, 0x39 ;  /* 0x0000003900397836 */ /* 0x000fc40000000000 */
[----:B------:R-:W-:Y:S01]  /*3510*/  @!P4 IMAD.IADD R51, R51, 0x1, -R5 ;  /* 0x000000013333c824 */ /* 0x000fe200078e0a05 */
[----:B------:R-:W-:Y:S01]  /*3520*/  IABS R55, R6 ;  /* 0x0000000600377213 */ /* 0x000fe20000000000 */
[----:B------:R-:W-:Y:S01]  /*3530*/  @!P3 IMAD.MOV R47, RZ, RZ, -R47 ;  /* 0x000000ffff2fb224 */ /* 0x000fe200078e0a2f */
[----:B------:R-:W-:Y:S01]  /*3540*/  ISETP.GE.AND P3, PT, R53, RZ, PT ;  /* 0x000000ff3500720c */ /* 0x000fe20003f66270 */
[--C-:B------:R-:W-:Y:S01]  /*3550*/  @!P0 IMAD.IADD R49, R49, 0x1, -R5.reuse ;  /* 0x0000000131318824 */ /* 0x100fe200078e0a05 */
[----:B------:R-:W-:Y:S01]  /*3560*/  IABS R53, R3 ;  /* 0x0000000300357213 */ /* 0x000fe20000000000 */
[----:B------:R-:W-:Y:S01]  /*3570*/  @!P5 IMAD.IADD R50, R50, 0x1, -R5 ;  /* 0x000000013232d824 */ /* 0x000fe200078e0a05 */
[C---:B------:R-:W-:Y:S01]  /*3580*/  ISETP.GT.U32.AND P5, PT, R5.reuse, R52, PT ;  /* 0x000000340500720c */ /* 0x040fe20003fa4070 */
[----:B------:R-:W-:Y:S01]  /*3590*/  @!P2 IMAD.MOV R49, RZ, RZ, -R49 ;  /* 0x000000ffff31a224 */ /* 0x000fe200078e0a31 */
[----:B------:R-:W-:Y:S01]  /*35a0*/  IABS R56, R57 ;  /* 0x0000003900387213 */ /* 0x000fe20000000000 */
[C---:B------:R-:W-:Y:S01]  /*35b0*/  VIADD R61, R0.reuse, 0x3b ;  /* 0x0000003b003d7836 */ /* 0x040fe20000000000 */
[----:B------:R-:W-:Y:S01]  /*35c0*/  ISETP.GT.U32.AND P4, PT, R5, R51, PT ;  /* 0x000000330500720c */ /* 0x000fe20003f84070 */
[----:B------:R-:W-:Y:S01]  /*35d0*/  VIADD R62, R0, 0x3c ;  /* 0x0000003c003e7836 */ /* 0x000fe20000000000 */
[----:B------:R-:W-:Y:S01]  /*35e0*/  ISETP.GE.AND P0, PT, R3, RZ, PT ;  /* 0x000000ff0300720c */ /* 0x000fe20003f06270 */
[----:B------:R-:W-:Y:S01]  /*35f0*/  IMAD.HI.U32 R3, R8, R53, RZ ;  /* 0x0000003508037227 */ /* 0x000fe200078e00ff */
[----:B------:R-:W-:-:S02]  /*3600*/  ISETP.GE.AND P2, PT, R6, RZ, PT ;  /* 0x000000ff0600720c */ /* 0x000fc40003f46270 */
[----:B------:R-:W-:Y:S01]  /*3610*/  IABS R59, R62 ;  /* 0x0000003e003b7213 */ /* 0x000fe20000000000 */
[----:B------:R-:W-:-:S04]  /*3620*/  IMAD.HI.U32 R6, R8, R55, RZ ;  /* 0x0000003708067227 */ /* 0x000fc800078e00ff */
[----:B------:R-:W-:-:S04]  /*3630*/  IMAD.HI.U32 R9, R8, R56, RZ ;  /* 0x0000003808097227 */ /* 0x000fc800078e00ff */
[----:B------:R-:W-:Y:S02]  /*3640*/  IMAD.MOV R54, RZ, RZ, -R3 ;  /* 0x000000ffff367224 */ /* 0x000fe400078e0a03 */
[----:B------:R-:W-:Y:S02]  /*3650*/  IMAD.MOV R6, RZ, RZ, -R6 ;  /* 0x000000ffff067224 */ /* 0x000fe400078e0a06 */
[----:B------:R-:W-:Y:S02]  /*3660*/  IMAD.MOV R9, RZ, RZ, -R9 ;  /* 0x000000ffff097224 */ /* 0x000fe400078e0a09 */
[C---:B------:R-:W-:Y:S02]  /*3670*/  IMAD R53, R5.reuse, R54, R53 ;  /* 0x0000003605357224 */ /* 0x040fe400078e0235 */
[----:B------:R-:W-:Y:S02]  /*3680*/  @!P5 IMAD.IADD R52, R52, 0x1, -R5 ;  /* 0x000000013434d824 */ /* 0x000fe400078e0a05 */
[----:B------:R-:W-:-:S02]  /*3690*/  IMAD R54, R5, R6, R55 ;  /* 0x0000000605367224 */ /* 0x000fc400078e0237 */
[----:B------:R-:W-:Y:S01]  /*36a0*/  @!P4 IMAD.IADD R51, R51, 0x1, -R5 ;  /* 0x000000013333c824 */ /* 0x000fe200078e0a05 */
[C---:B------:R-:W-:Y:S01]  /*36b0*/  ISETP.GT.U32.AND P5, PT, R5.reuse, R52, PT ;  /* 0x000000340500720c */ /* 0x040fe20003fa4070 */
[C---:B------:R-:W-:Y:S01]  /*36c0*/  IMAD R55, R5.reuse, R9, R56 ;  /* 0x0000000905377224 */ /* 0x040fe200078e0238 */
[C---:B------:R-:W-:Y:S01]  /*36d0*/  ISETP.GT.U32.AND P4, PT, R5.reuse, R53, PT ;  /* 0x000000350500720c */ /* 0x040fe20003f84070 */
[C---:B------:R-:W-:Y:S02]  /*36e0*/  VIADD R6, R0.reuse, 0x3a ;  /* 0x0000003a00067836 */ /* 0x040fe40000000000 */
[----:B------:R-:W-:Y:S01]  /*36f0*/  @!P1 IMAD.MOV R51, RZ, RZ, -R51 ;  /* 0x000000ffff339224 */ /* 0x000fe200078e0a33 */
[----:B------:R-:W-:Y:S01]  /*3700*/  ISETP.GT.U32.AND P1, PT, R5, R55, PT ;  /* 0x000000370500720c */ /* 0x000fe20003f24070 */
[----:B------:R-:W-:Y:S01]  /*3710*/  @!P6 IMAD.MOV R50, RZ, RZ, -R50 ;  /* 0x000000ffff32e224 */ /* 0x000fe200078e0a32 */
[----:B------:R-:W-:Y:S01]  /*3720*/  IABS R56, R6 ;  /* 0x0000000600387213 */ /* 0x000fe20000000000 */
[C---:B------:R-:W-:Y:S01]  /*3730*/  VIADD R63, R0.reuse, 0x3d ;  /* 0x0000003d003f7836 */ /* 0x040fe20000000000 */
[----:B------:R-:W-:Y:S01]  /*3740*/  ISETP.GE.AND P6, PT, R57, RZ, PT ;  /* 0x000000ff3900720c */ /* 0x000fe20003fc6270 */
[----:B------:R-:W-:Y:S01]  /*3750*/  VIADD R65, R0, 0x40 ;  /* 0x0000004000417836 */ /* 0x000fe20000000000 */
[----:B------:R-:W-:Y:S01]  /*3760*/  IABS R57, R61 ;  /* 0x0000003d00397213 */ /* 0x000fe20000000000 */
[----:B------:R-:W-:Y:S01]  /*3770*/  IMAD.HI.U32 R3, R8, R56, RZ ;  /* 0x0000003808037227 */ /* 0x000fe200078e00ff */
[----:B------:R-:W-:-:S03]  /*3780*/  IABS R60, R63 ;  /* 0x0000003f003c7213 */ /* 0x000fc60000000000 */
[--C-:B------:R-:W-:Y:S01]  /*3790*/  @!P5 IMAD.IADD R52, R52, 0x1, -R5.reuse ;  /* 0x000000013434d824 */ /* 0x100fe200078e0a05 */
[----:B------:R-:W-:Y:S01]  /*37a0*/  ISETP.GT.U32.AND P5, PT, R5, R54, PT ;  /* 0x000000360500720c */ /* 0x000fe20003fa4070 */
[----:B------:R-:W-:Y:S02]  /*37b0*/  @!P4 IMAD.IADD R53, R53, 0x1, -R5 ;  /* 0x000000013535c824 */ /* 0x000fe400078e0a05 */
[----:B------:R-:W-:Y:S02]  /*37c0*/  IMAD.MOV R3, RZ, RZ, -R3 ;  /* 0x000000ffff037224 */ /* 0x000fe400078e0a03 */
[----:B------:R-:W-:Y:S01]  /*37d0*/  @!P1 IMAD.IADD R55, R55, 0x1, -R5 ;  /* 0x0000000137379824 */ /* 0x000fe200078e0a05 */
[C---:B------:R-:W-:Y:S01]  /*37e0*/  ISETP.GT.U32.AND P4, PT, R5.reuse, R53, PT ;  /* 0x000000350500720c */ /* 0x040fe20003f84070 */
[----:B------:R-:W-:Y:S01]  /*37f0*/  @!P3 IMAD.MOV R52, RZ, RZ, -R52 ;  /* 0x000000ffff34b224 */ /* 0x000fe200078e0a34 */
[----:B------:R-:W-:Y:S01]  /*3800*/  ISETP.GE.AND P3, PT, R6, RZ, PT ;  /* 0x000000ff0600720c */ /* 0x000fe20003f66270 */
[C---:B------:R-:W-:Y:S01]  /*3810*/  IMAD R56, R5.reuse, R3, R56 ;  /* 0x0000000305387224 */ /* 0x040fe200078e0238 */
[----:B------:R-:W-:Y:S01]  /*3820*/  ISETP.GT.U32.AND P1, PT, R5, R55, PT ;  /* 0x000000370500720c */ /* 0x000fe20003f24070 */
[----:B------:R-:W-:-:S04]  /*3830*/  IMAD.HI.U32 R3, R8, R57, RZ ;  /* 0x0000003908037227 */ /* 0x000fc800078e00ff */
[----:B------:R-:W-:-:S04]  /*3840*/  IMAD.HI.U32 R6, R8, R59, RZ ;  /* 0x0000003b08067227 */ /* 0x000fc800078e00ff */
[----:B------:R-:W-:Y:S02]  /*3850*/  IMAD.MOV R58, RZ, RZ, -R3 ;  /* 0x000000ffff3a7224 */ /* 0x000fe400078e0a03 */
[----:B------:R-:W-:-:S04]  /*3860*/  IMAD.HI.U32 R9, R8, R60, RZ ;  /* 0x0000003c08097227 */ /* 0x000fc800078e00ff */
[----:B------:R-:W-:Y:S02]  /*3870*/  IMAD.MOV R6, RZ, RZ, -R6 ;  /* 0x000000ffff067224 */ /* 0x000fe400078e0a06 */
[----:B------:R-:W-:Y:S02]  /*3880*/  @!P5 IMAD.IADD R54, R54, 0x1, -R5 ;  /* 0x000000013636d824 */ /* 0x000fe400078e0a05 */
[C---:B------:R-:W-:Y:S02]  /*3890*/  IMAD R57, R5.reuse, R58, R57 ;  /* 0x0000003a05397224 */ /* 0x040fe400078e0239 */
[----:B------:R-:W-:Y:S01]  /*38a0*/  IMAD.MOV R9, RZ, RZ, -R9 ;  /* 0x000000ffff097224 */ /* 0x000fe200078e0a09 */
[C---:B------:R-:W-:Y:S01]  /*38b0*/  ISETP.GT.U32.AND P5, PT, R5.reuse, R54, PT ;  /* 0x000000360500720c */ /* 0x040fe20003fa4070 */
[----:B------:R-:W-:Y:S02]  /*38c0*/  IMAD R58, R5, R6, R59 ;  /* 0x00000006053a7224 */ /* 0x000fe400078e023b */
[----:B------:R-:W-:Y:S01]  /*38d0*/  @!P4 IMAD.IADD R53, R53, 0x1, -R5 ;  /* 0x000000013535c824 */ /* 0x000fe200078e0a05 */
[C---:B------:R-:W-:Y:S01]  /*38e0*/  ISETP.GT.U32.AND P4, PT, R5.reuse, R56, PT ;  /* 0x000000380500720c */ /* 0x040fe20003f84070 */
[----:B------:R-:W-:-:S02]  /*38f0*/  IMAD R59, R5, R9, R60 ;  /* 0x00000009053b7224 */ /* 0x000fc400078e023c */
[----:B------:R-:W-:Y:S01]  /*3900*/  @!P1 IMAD.IADD R55, R55, 0x1, -R5 ;  /* 0x0000000137379824 */ /* 0x000fe200078e0a05 */
[C---:B------:R-:W-:Y:S01]  /*3910*/  ISETP.GT.U32.AND P1, PT, R5.reuse, R58, PT ;  /* 0x0000003a0500720c */ /* 0x040fe20003f24070 */
[C---:B------:R-:W-:Y:S02]  /*3920*/  VIADD R6, R0.reuse, 0x3e ;  /* 0x0000003e00067836 */ /* 0x040fe40000000000 */
[----:B------:R-:W-:Y:S01]  /*3930*/  @!P6 IMAD.MOV R55, RZ, RZ, -R55 ;  /* 0x000000ffff37e224 */ /* 0x000fe200078e0a37 */
[C---:B------:R-:W-:Y:S01]  /*3940*/  ISETP.GT.U32.AND P6, PT, R5.reuse, R59, PT ;  /* 0x0000003b0500720c */ /* 0x040fe20003fc4070 */
[----:B------:R-:W-:Y:S01]  /*3950*/  @!P0 IMAD.MOV R53, RZ, RZ, -R53 ;  /* 0x000000ffff358224 */ /* 0x000fe200078e0a35 */
[----:B------:R-:W-:Y:S01]  /*3960*/  IABS R60, R6 ;  /* 0x00000006003c7213 */ /* 0x000fe20000000000 */
[----:B------:R-:W-:Y:S01]  /*3970*/  VIADD R9, R0, 0x3f ;  /* 0x0000003f00097836 */ /* 0x000fe20000000000 */
[----:B------:R-:W-:Y:S01]  /*3980*/  ISETP.GT.U32.AND P0, PT, R5, R57, PT ;  /* 0x000000390500720c */ /* 0x000fe20003f04070 */
[----:B------:R-:W-:Y:S01]  /*3990*/  @!P5 IMAD.IADD R54, R54, 0x1, -R5 ;  /* 0x000000013636d824 */ /* 0x000fe200078e0a05 */
[----:B------:R-:W-:Y:S01]  /*39a0*/  ISETP.GE.AND P5, PT, R61, RZ, PT ;  /* 0x000000ff3d00720c */ /* 0x000fe20003fa6270 */
[----:B------:R-:W-:Y:S01]  /*39b0*/  IMAD.HI.U32 R3, R8, R60, RZ ;  /* 0x0000003c08037227 */ /* 0x000fe200078e00ff */
[----:B------:R-:W-:-:S03]  /*39c0*/  IABS R61, R9 ;  /* 0x00000009003d7213 */ /* 0x000fc60000000000 */
[--C-:B------:R-:W-:Y:S02]  /*39d0*/  @!P4 IMAD.IADD R56, R56, 0x1, -R5.reuse ;  /* 0x000000013838c824 */ /* 0x100fe400078e0a05 */
[----:B------:R-:W-:Y:S02]  /*39e0*/  @!P1 IMAD.IADD R58, R58, 0x1, -R5 ;  /* 0x000000013a3a9824 */ /* 0x000fe400078e0a05 */
[----:B------:R-:W-:Y:S01]  /*39f0*/  IMAD.MOV R3, RZ, RZ, -R3 ;  /* 0x000000ffff037224 */ /* 0x000fe200078e0a03 */
[----:B------:R-:W-:Y:S01]  /*3a00*/  ISETP.GT.U32.AND P4, PT, R5, R56, PT ;  /* 0x000000380500720c */ /* 0x000fe20003f84070 */
[----:B------:R-:W-:Y:S01]  /*3a10*/  @!P6 IMAD.IADD R59, R59, 0x1, -R5 ;  /* 0x000000013b3be824 */ /* 0x000fe200078e0a05 */
[C---:B------:R-:W-:Y:S01]  /*3a20*/  ISETP.GT.U32.AND P6, PT, R5.reuse, R58, PT ;  /* 0x0000003a0500720c */ /* 0x040fe20003fc4070 */
[----:B------:R-:W-:Y:S02]  /*3a30*/  IMAD R60, R5, R3, R60 ;  /* 0x00000003053c7224 */ /* 0x000fe400078e023c */
[----:B------:R-:W-:-:S04]  /*3a40*/  IMAD.HI.U32 R3, R8, R61, RZ ;  /* 0x0000003d08037227 */ /* 0x000fc800078e00ff */
[----:B------:R-:W-:Y:S01]  /*3a50*/  @!P0 IMAD.IADD R57, R57, 0x1, -R5 ;  /* 0x0000000139398824 */ /* 0x000fe200078e0a05 */
[----:B------:R-:W-:Y:S01]  /*3a60*/  ISETP.GE.AND P0, PT, R6, RZ, PT ;  /* 0x000000ff0600720c */ /* 0x000fe20003f06270 */
[----:B------:R-:W-:Y:S02]  /*3a70*/  IMAD.MOV R6, RZ, RZ, -R3 ;  /* 0x000000ffff067224 */ /* 0x000fe400078e0a03 */
[----:B------:R-:W-:Y:S01]  /*3a80*/  @!P4 IMAD.IADD R56, R56, 0x1, -R5 ;  /* 0x000000013838c824 */ /* 0x000fe200078e0a05 */
[C---:B------:R-:W-:Y:S01]  /*3a90*/  ISETP.GT.U32.AND P1, PT, R5.reuse, R57, PT ;  /* 0x000000390500720c */ /* 0x040fe20003f24070 */
[----:B------:R-:W-:Y:S01]  /*3aa0*/  IMAD R61, R5, R6, R61 ;  /* 0x00000006053d7224 */ /* 0x000fe200078e023d */
[----:B------:R-:W-:Y:S01]  /*3ab0*/  ISETP.GE.AND P4, PT, R63, RZ, PT ;  /* 0x000000ff3f00720c */ /* 0x000fe20003f86270 */
[--C-:B------:R-:W-:Y:S02]  /*3ac0*/  @!P6 IMAD.IADD R58, R58, 0x1, -R5.reuse ;  /* 0x000000013a3ae824 */ /* 0x100fe400078e0a05 */
[----:B------:R-:W-:Y:S01]  /*3ad0*/  @!P3 IMAD.MOV R56, RZ, RZ, -R56 ;  /* 0x000000ffff38b224 */ /* 0x000fe200078e0a38 */
[C---:B------:R-:W-:Y:S01]  /*3ae0*/  ISETP.GT.U32.AND P6, PT, R5.reuse, R61, PT ;  /* 0x0000003d0500720c */ /* 0x040fe20003fc4070 */
[----:B------:R-:W-:Y:S01]  /*3af0*/  @!P2 IMAD.MOV R54, RZ, RZ, -R54 ;  /* 0x000000ffff36a224 */ /* 0x000fe200078e0a36 */
[----:B------:R-:W-:Y:S01]  /*3b00*/  ISETP.GT.U32.AND P3, PT, R5, R59, PT ;  /* 0x0000003b0500720c */ /* 0x000fe20003f64070 */
[----:B------:R-:W-:Y:S01]  /*3b10*/  VIADD R66, R0, 0x41 ;  /* 0x0000004100427836 */ /* 0x000fe20000000000 */
[----:B------:R-:W-:Y:S01]  /*3b20*/  ISETP.GE.AND P2, PT, R62, RZ, PT ;  /* 0x000000ff3e00720c */ /* 0x000fe20003f46270 */
[C---:B------:R-:W-:Y:S01]  /*3b30*/  VIADD R67, R0.reuse, 0x42 ;  /* 0x0000004200437836 */ /* 0x040fe20000000000 */
[----:B------:R-:W-:Y:S01]  /*3b40*/  IABS R62, R65 ;  /* 0x00000041003e7213 */ /* 0x000fe20000000000 */
[----:B------:R-:W-:Y:S01]  /*3b50*/  @!P1 IMAD.IADD R57, R57, 0x1, -R5 ;  /* 0x0000000139399824 */ /* 0x000fe200078e0a05 */
[----:B------:R-:W-:Y:S01]  /*3b60*/  ISETP.GT.U32.AND P1, PT, R5, R60, PT ;  /* 0x0000003c0500720c */ /* 0x000fe20003f24070 */
[----:B------:R-:W-:Y:S01]  /*3b70*/  VIADD R70, R0, 0x44 ;  /* 0x0000004400467836 */ /* 0x000fe20000000000 */
[----:B------:R-:W-:Y:S01]  /*3b80*/  IABS R63, R66 ;  /* 0x00000042003f7213 */ /* 0x000fe20000000000 */
[----:B------:R-:W-:Y:S01]  /*3b90*/  IMAD.HI.U32 R3, R8, R62, RZ ;  /* 0x0000003e08037227 */ /* 0x000fe200078e00ff */
[----:B------:R-:W-:-:S03]  /*3ba0*/  IABS R64, R67 ;  /* 0x0000004300407213 */ /* 0x000fc60000000000 */
[----:B------:R-:W-:Y:S02]  /*3bb0*/  @!P6 IMAD.IADD R61, R61, 0x1, -R5 ;  /* 0x000000013d3de824 */ /* 0x000fe400078e0a05 */
[----:B------:R-:W-:-:S03]  /*3bc0*/  IMAD.HI.U32 R6, R8, R63, RZ ;  /* 0x0000003f08067227 */ /* 0x000fc600078e00ff */
[----:B------:R-:W-:Y:S01]  /*3bd0*/  ISETP.GT.U32.AND P6, PT, R5, R61, PT ;  /* 0x0000003d0500720c */ /* 0x000fe20003fc4070 */
[----:B------:R-:W-:Y:S02]  /*3be0*/  IMAD.MOV R3, RZ, RZ, -R3 ;  /* 0x000000ffff037224 */ /* 0x000fe400078e0a03 */
[----:B------:R-:W-:Y:S01]  /*3bf0*/  @!P3 IMAD.IADD R59, R59, 0x1, -R5 ;  /* 0x000000013b3bb824 */ /* 0x000fe200078e0a05 */
[----:B------:R-:W-:Y:S01]  /*3c00*/  ISETP.GE.AND P3, PT, R9, RZ, PT ;  /* 0x000000ff0900720c */ /* 0x000fe20003f66270 */
[----:B------:R-:W-:-:S04]  /*3c10*/  IMAD.HI.U32 R9, R8, R64, RZ ;  /* 0x0000004008097227 */ /* 0x000fc800078e00ff */
[----:B------:R-:W-:Y:S02]  /*3c20*/  IMAD.MOV R6, RZ, RZ, -R6 ;  /* 0x000000ffff067224 */ /* 0x000fe400078e0a06 */
[----:B------:R-:W-:Y:S02]  /*3c30*/  IMAD R62, R5, R3, R62 ;  /* 0x00000003053e7224 */ /* 0x000fe400078e023e */
[----:B------:R-:W-:Y:S01]  /*3c40*/  @!P1 IMAD.IADD R60, R60, 0x1, -R5 ;  /* 0x000000013c3c9824 */ /* 0x000fe200078e0a05 */
[----:B------:R-:W-:Y:S01]  /*3c50*/  ISETP.GE.AND P1, PT, R65, RZ, PT ;  /* 0x000000ff4100720c */ /* 0x000fe20003f26270 */
[----:B------:R-:W-:Y:S02]  /*3c60*/  IMAD.MOV R9, RZ, RZ, -R9 ;  /* 0x000000ffff097224 */ /* 0x000fe400078e0a09 */
[C---:B------:R-:W-:Y:S02]  /*3c70*/  IMAD R63, R5.reuse, R6, R63 ;  /* 0x00000006053f7224 */ /* 0x040fe400078e023f */
[----:B------:R-:W-:Y:S01]  /*3c80*/  @!P2 IMAD.MOV R58, RZ, RZ, -R58 ;  /* 0x000000ffff3aa224 */ /* 0x000fe200078e0a3a */
[C---:B------:R-:W-:Y:S01]  /*3c90*/  ISETP.GT.U32.AND P2, PT, R5.reuse, R62, PT ;  /* 0x0000003e0500720c */ /* 0x040fe20003f44070 */
[----:B------:R-:W-:Y:S01]  /*3ca0*/  @!P5 IMAD.MOV R57, RZ, RZ, -R57 ;  /* 0x000000ffff39d224 */ /* 0x000fe200078e0a39 */
[C---:B------:R-:W-:Y:S01]  /*3cb0*/  ISETP.GT.U32.AND P5, PT, R5.reuse, R60, PT ;  /* 0x0000003c0500720c */ /* 0x040fe20003fa4070 */
[----:B------:R-:W-:-:S02]  /*3cc0*/  IMAD R64, R5, R9, R64 ;  /* 0x0000000905407224 */ /* 0x000fc400078e0240 */
[----:B------:R-:W-:Y:S01]  /*3cd0*/  @!P4 IMAD.MOV R59, RZ, RZ, -R59 ;  /* 0x000000ffff3bc224 */ /* 0x000fe200078e0a3b */
[----:B------:R-:W-:Y:S01]  /*3ce0*/  ISETP.GT.U32.AND P4, PT, R5, R63, PT ;  /* 0x0000003f0500720c */ /* 0x000fe20003f84070 */
[--C-:B------:R-:W-:Y:S01]  /*3cf0*/  @!P6 IMAD.IADD R61, R61, 0x1, -R5.reuse ;  /* 0x000000013d3de824 */ /* 0x100fe200078e0a05 */
[----:B------:R-:W-:Y:S01]  /*3d00*/  ISETP.GT.U32.AND P6, PT, R5, R64, PT ;  /* 0x000000400500720c */ /* 0x000fe20003fc4070 */
[C---:B------:R-:W-:Y:S02]  /*3d10*/  VIADD R9, R0.reuse, 0x43 ;  /* 0x0000004300097836 */ /* 0x040fe40000000000 */
[----:B------:R-:W-:Y:S02]  /*3d20*/  VIADD R71, R0, 0x45 ;  /* 0x0000004500477836 */ /* 0x000fe40000000000 */
[--C-:B------:R-:W-:Y:S01]  /*3d30*/  @!P2 IMAD.IADD R62, R62, 0x1, -R5.reuse ;  /* 0x000000013e3ea824 */ /* 0x100fe200078e0a05 */
[----:B------:R-:W-:Y:S01]  /*3d40*/  IABS R65, R9 ;  /* 0x0000000900417213 */ /* 0x000fe20000000000 */
[--C-:B------:R-:W-:Y:S01]  /*3d50*/  @!P5 IMAD.IADD R60, R60, 0x1, -R5.reuse ;  /* 0x000000013c3cd824 */ /* 0x100fe200078e0a05 */
[----:B------:R-:W-:Y:S01]  /*3d60*/  ISETP.GE.AND P5, PT, R66, RZ, PT ;  /* 0x000000ff4200720c */ /* 0x000fe20003fa6270 */
[----:B------:R-:W-:Y:S01]  /*3d70*/  VIADD R72, R0, 0x46 ;  /* 0x0000004600487836 */ /* 0x000fe20000000000 */
[----:B------:R-:W-:Y:S01]  /*3d80*/  IABS R66, R70 ;  /* 0x0000004600427213 */ /* 0x000fe20000000000 */
[----:B------:R-:W-:Y:S01]  /*3d90*/  @!P4 IMAD.IADD R63, R63, 0x1, -R5 ;  /* 0x000000013f3fc824 */ /* 0x000fe200078e0a05 */
[----:B------:R-:W-:Y:S01]  /*3da0*/  ISETP.GT.U32.AND P4, PT, R5, R62, PT ;  /* 0x0000003e0500720c */ /* 0x000fe20003f84070 */
[----:B------:R-:W-:Y:S01]  /*3db0*/  IMAD.HI.U32 R3, R8, R65, RZ ;  /* 0x0000004108037227 */ /* 0x000fe200078e00ff */
[----:B------:R-:W-:-:S02]  /*3dc0*/  ISETP.GE.AND P2, PT, R67, RZ, PT ;  /* 0x000000ff4300720c */ /* 0x000fc40003f46270 */
[----:B------:R-:W-:Y:S01]  /*3dd0*/  IABS R67, R71 ;  /* 0x0000004700437213 */ /* 0x000fe20000000000 */
[----:B------:R-:W-:Y:S01]  /*3de0*/  @!P6 IMAD.IADD R64, R64, 0x1, -R5 ;  /* 0x000000014040e824 */ /* 0x000fe200078e0a05 */
[----:B------:R-:W-:Y:S01]  /*3df0*/  ISETP.GT.U32.AND P6, PT, R5, R63, PT ;  /* 0x0000003f0500720c */ /* 0x000fe20003fc4070 */
[----:B------:R-:W-:Y:S01]  /*3e00*/  IMAD.MOV R6, RZ, RZ, -R3 ;  /* 0x000000ffff067224 */ /* 0x000fe200078e0a03 */
[----:B------:R-:W-:Y:S01]  /*3e10*/  IABS R68, R72 ;  /* 0x0000004800447213 */ /* 0x000fe20000000000 */
[----:B------:R-:W-:-:S04]  /*3e20*/  IMAD.HI.U32 R3, R8, R66, RZ ;  /* 0x0000004208037227 */ /* 0x000fc800078e00ff */
[C---:B------:R-:W-:Y:S02]  /*3e30*/  IMAD R65, R5.reuse, R6, R65 ;  /* 0x0000000605417224 */ /* 0x040fe400078e0241 */
[----:B------:R-:W-:Y:S02]  /*3e40*/  IMAD.MOV R3, RZ, RZ, -R3 ;  /* 0x000000ffff037224 */ /* 0x000fe400078e0a03 */
[--C-:B------:R-:W-:Y:S01]  /*3e50*/  @!P4 IMAD.IADD R62, R62, 0x1, -R5.reuse ;  /* 0x000000013e3ec824 */ /* 0x100fe200078e0a05 */
[C---:B------:R-:W-:Y:S01]  /*3e60*/  ISETP.GT.U32.AND P4, PT, R5.reuse, R65, PT ;  /* 0x000000410500720c */ /* 0x040fe20003f84070 */
[----:B------:R-:W-:Y:S02]  /*3e70*/  IMAD R66, R5, R3, R66 ;  /* 0x0000000305427224 */ /* 0x000fe400078e0242 */
[----:B------:R-:W-:Y:S02]  /*3e80*/  @!P6 IMAD.IADD R63, R63, 0x1, -R5 ;  /* 0x000000013f3fe824 */ /* 0x000fe400078e0a05 */
[----:B------:R-:W-:Y:S01]  /*3e90*/  IMAD.HI.U32 R3, R8, R67, RZ ;  /* 0x0000004308037227 */ /* 0x000fe200078e00ff */
[----:B------:R-:W-:-:S03]  /*3ea0*/  ISETP.GT.U32.AND P6, PT, R5, R66, PT ;  /* 0x000000420500720c */ /* 0x000fc60003fc4070 */
[----:B------:R-:W-:Y:S02]  /*3eb0*/  IMAD.MOV R6, RZ, RZ, -R3 ;  /* 0x000000ffff067224 */ /* 0x000fe400078e0a03 */
[----:B------:R-:W-:-:S04]  /*3ec0*/  IMAD.HI.U32 R3, R8, R68, RZ ;  /* 0x0000004408037227 */ /* 0x000fc800078e00ff */
[--C-:B------:R-:W-:Y:S01]  /*3ed0*/  @!P4 IMAD.IADD R65, R65, 0x1, -R5.reuse ;  /* 0x000000014141c824 */ /* 0x100fe200078e0a05 */
[----:B------:R-:W-:Y:S01]  /*3ee0*/  ISETP.GE.AND P4, PT, R70, RZ, PT ;  /* 0x000000ff4600720c */ /* 0x000fe20003f86270 */
[----:B------:R-:W-:Y:S01]  /*3ef0*/  @!P0 IMAD.MOV R60, RZ, RZ, -R60 ;  /* 0x000000ffff3c8224 */ /* 0x000fe200078e0a3c */
[C---:B------:R-:W-:Y:S01]  /*3f00*/  ISETP.GT.U32.AND P0, PT, R5.reuse, R64, PT ;  /* 0x000000400500720c */ /* 0x040fe20003f04070 */
[----:B------:R-:W-:Y:S01]  /*3f10*/  @!P6 IMAD.IADD R66, R66, 0x1, -R5 ;  /* 0x000000014242e824 */ /* 0x000fe200078e0a05 */
[C---:B------:R-:W-:Y:S01]  /*3f20*/  ISETP.GT.U32.AND P6, PT, R5.reuse, R65, PT ;  /* 0x000000410500720c */ /* 0x040fe20003fc4070 */
[----:B------:R-:W-:Y:S02]  /*3f30*/  IMAD R67, R5, R6, R67 ;  /* 0x0000000605437224 */ /* 0x000fe400078e0243 */
[----:B------:R-:W-:Y:S02]  /*3f40*/  IMAD.MOV R6, RZ, RZ, -R3 ;  /* 0x000000ffff067224 */ /* 0x000fe400078e0a03 */
[----:B------:R-:W-:-:S02]  /*3f50*/  VIADD R73, R0, 0x47 ;  /* 0x0000004700497836 */ /* 0x000fc40000000000 */
[----:B------:R-:W-:Y:S01]  /*3f60*/  @!P3 IMAD.MOV R61, RZ, RZ, -R61 ;  /* 0x000000ffff3db224 */ /* 0x000fe200078e0a3d */
[C---:B------:R-:W-:Y:S01]  /*3f70*/  ISETP.GT.U32.AND P3, PT, R5.reuse, R67, PT ;  /* 0x000000430500720c */ /* 0x040fe20003f64070 */
[C---:B------:R-:W-:Y:S01]  /*3f80*/  IMAD R68, R5.reuse, R6, R68 ;  /* 0x0000000605447224 */ /* 0x040fe200078e0244 */
[----:B------:R-:W-:Y:S01]  /*3f90*/  IABS R69, R73 ;  /* 0x0000004900457213 */ /* 0x000fe20000000000 */
[----:B------:R-:W-:Y:S01]  /*3fa0*/  @!P1 IMAD.MOV R62, RZ, RZ, -R62 ;  /* 0x000000ffff3e9224 */ /* 0x000fe200078e0a3e */
[----:B------:R-:W-:Y:S01]  /*3fb0*/  ISETP.GT.U32.AND P1, PT, R5, R66, PT ;  /* 0x000000420500720c */ /* 0x000fe20003f24070 */
[--C-:B------:R-:W-:Y:S01]  /*3fc0*/  @!P6 IMAD.IADD R65, R65, 0x1, -R5.reuse ;  /* 0x000000014141e824 */ /* 0x100fe200078e0a05 */
[----:B------:R-:W-:Y:S01]  /*3fd0*/  ISETP.GT.U32.AND P6, PT, R5, R68, PT ;  /* 0x000000440500720c */ /* 0x000fe20003fc4070 */
[----:B------:R-:W-:Y:S01]  /*3fe0*/  @!P0 IMAD.IADD R64, R64, 0x1, -R5 ;  /* 0x0000000140408824 */ /* 0x000fe200078e0a05 */
[----:B------:R-:W-:Y:S01]  /*3ff0*/  ISETP.GE.AND P0, PT, R9, RZ, PT ;  /* 0x000000ff0900720c */ /* 0x000fe20003f06270 */
[----:B------:R-:W-:-:S04]  /*4000*/  IMAD.HI.U32 R3, R8, R69, RZ ;  /* 0x0000004508037227 */ /* 0x000fc800078e00ff */
[----:B------:R-:W-:Y:S02]  /*4010*/  VIADD R9, R0, 0x48 ;  /* 0x0000004800097836 */ /* 0x000fe40000000000 */
[----:B------:R-:W-:Y:S02]  /*4020*/  IMAD.MOV R6, RZ, RZ, -R3 ;  /* 0x000000ffff067224 */ /* 0x000fe400078e0a03 */
[--C-:B------:R-:W-:Y:S01]  /*4030*/  @!P3 IMAD.IADD R67, R67, 0x1, -R5.reuse ;  /* 0x000000014343b824 */ /* 0x100fe200078e0a05 */
[----:B------:R-:W-:Y:S01]  /*4040*/  IABS R70, R9 ;  /* 0x0000000900467213 */ /* 0x000fe20000000000 */
[----:B------:R-:W-:Y:S01]  /*4050*/  @!P1 IMAD.IADD R66, R66, 0x1, -R5 ;  /* 0x0000000142429824 */ /* 0x000fe200078e0a05 */
[----:B------:R-:W-:Y:S01]  /*4060*/  ISETP.GE.AND P3, PT, R9, RZ, PT ;  /* 0x000000ff0900720c */ /* 0x000fe20003f66270 */
[----:B------:R-:W-:Y:S01]  /*4070*/  IMAD R69, R5, R6, R69 ;  /* 0x0000000605457224 */ /* 0x000fe200078e0245 */
[----:B------:R-:W-:Y:S01]  /*4080*/  ISETP.GE.AND P1, PT, R73, RZ, PT ;  /* 0x000000ff4900720c */ /* 0x000fe20003f26270 */
[----:B------:R-:W-:Y:S01]  /*4090*/  @!P6 IMAD.IADD R68, R68, 0x1, -R5 ;  /* 0x000000014444e824 */ /* 0x000fe200078e0a05 */
[----:B------:R-:W-:Y:S01]  /*40a0*/  ISETP.GT.U32.AND P6, PT, R5, R67, PT ;  /* 0x000000430500720c */ /* 0x000fe20003fc4070 */
[----:B------:R-:W-:-:S04]  /*40b0*/  IMAD.HI.U32 R3, R8, R70, RZ ;  /* 0x0000004608037227 */ /* 0x000fc800078e00ff */
[----:B------:R-:W-:Y:S01]  /*40c0*/  @!P4 IMAD.MOV R66, RZ, RZ, -R66 ;  /* 0x000000ffff42c224 */ /* 0x000fe200078e0a42 */
[----:B------:R-:W-:Y:S01]  /*40d0*/  ISETP.GT.U32.AND P4, PT, R5, R69, PT ;  /* 0x000000450500720c */ /* 0x000fe20003f84070 */
[----:B------:R-:W-:Y:S02]  /*40e0*/  IMAD.MOV R3, RZ, RZ, -R3 ;  /* 0x000000ffff037224 */ /* 0x000fe400078e0a03 */
[----:B------:R-:W-:Y:S01]  /*40f0*/  @!P5 IMAD.MOV R63, RZ, RZ, -R63 ;  /* 0x000000ffff3fd224 */ /* 0x000fe200078e0a3f */
[----:B------:R-:W-:Y:S01]  /*4100*/  ISETP.GE.AND P5, PT, R71, RZ, PT ;  /* 0x000000ff4700720c */ /* 0x000fe20003fa6270 */
[----:B------:R-:W-:Y:S01]  /*4110*/  @!P2 IMAD.MOV R64, RZ, RZ, -R64 ;  /* 0x000000ffff40a224 */ /* 0x000fe200078e0a40 */
[----:B------:R-:W-:Y:S01]  /*4120*/  ISETP.GE.AND P2, PT, R72, RZ, PT ;  /* 0x000000ff4800720c */ /* 0x000fe20003f46270 */
[----:B------:R-:W-:Y:S01]  /*4130*/  @!P0 IMAD.MOV R65, RZ, RZ, -R65 ;  /* 0x000000ffff418224 */ /* 0x000fe200078e0a41 */
[----:B------:R-:W-:Y:S01]  /*4140*/  ISETP.GT.U32.AND P0, PT, R5, R68, PT ;  /* 0x000000440500720c */ /* 0x000fe20003f04070 */
[----:B------:R-:W-:-:S02]  /*4150*/  VIADD R72, R0, 0x49 ;  /* 0x0000004900487836 */ /* 0x000fc40000000000 */
[----:B------:R-:W-:Y:S02]  /*4160*/  IMAD R70, R5, R3, R70 ;  /* 0x0000000305467224 */ /* 0x000fe400078e0246 */
[----:B------:R-:W-:Y:S01]  /*4170*/  VIADD R74, R0, 0x4a ;  /* 0x0000004a004a7836 */ /* 0x000fe20000000000 */
[----:B------:R-:W-:Y:S01]  /*4180*/  IABS R71, R72 ;  /* 0x0000004800477213 */ /* 0x000fe20000000000 */
[--C-:B------:R-:W-:Y:S01]  /*4190*/  @!P6 IMAD.IADD R67, R67, 0x1, -R5.reuse ;  /* 0x000000014343e824 */ /* 0x100fe200078e0a05 */
[----:B------:R-:W-:Y:S01]  /*41a0*/  ISETP.GT.U32.AND P6, PT, R5, R70, PT ;  /* 0x000000460500720c */ /* 0x000fe20003fc4070 */
[----:B------:R-:W-:Y:S01]  /*41b0*/  @!P4 IMAD.IADD R69, R69, 0x1, -R5 ;  /* 0x000000014545c824 */ /* 0x000fe200078e0a05 */
[----:B------:R-:W-:Y:S01]  /*41c0*/  IABS R9, R74 ;  /* 0x0000004a00097213 */ /* 0x000fe20000000000 */
[----:B------:R-:W-:Y:S01]  /*41d0*/  IMAD.HI.U32 R3, R8, R71, RZ ;  /* 0x0000004708037227 */ /* 0x000fe200078e00ff */
[----:B------:R-:W-:-:S03]  /*41e0*/  ISETP.GE.AND P4, PT, R74, RZ, PT ;  /* 0x000000ff4a00720c */ /* 0x000fc60003f86270 */
[----:B------:R-:W-:Y:S01]  /*41f0*/  @!P0 IMAD.IADD R68, R68, 0x1, -R5 ;  /* 0x0000000144448824 */ /* 0x000fe200078e0a05 */
[----:B------:R-:W-:Y:S01]  /*4200*/  ISETP.GE.AND P0, PT, R72, RZ, PT ;  /* 0x000000ff4800720c */ /* 0x000fe20003f06270 */
[----:B------:R-:W-:Y:S01]  /*4210*/  @!P5 IMAD.MOV R67, RZ, RZ, -R67 ;  /* 0x000000ffff43d224 */ /* 0x000fe200078e0a43 */
[----:B------:R-:W-:Y:S01]  /*4220*/  ISETP.GT.U32.AND P5, PT, R5, R69, PT ;  /* 0x000000450500720c */ /* 0x000fe20003fa4070 */
[----:B------:R-:W-:-:S04]  /*4230*/  IMAD.HI.U32 R6, R8, R9, RZ ;  /* 0x0000000908067227 */ /* 0x000fc800078e00ff */
[----:B------:R-:W-:Y:S02]  /*4240*/  IMAD.MOV R72, RZ, RZ, -R3 ;  /* 0x000000ffff487224 */ /* 0x000fe400078e0a03 */
[----:B------:R-:W-:Y:S02]  /*4250*/  VIADD R78, R0, 0x4b ;  /* 0x0000004b004e7836 */ /* 0x000fe40000000000 */
[----:B------:R-:W-:Y:S02]  /*4260*/  IMAD.MOV R6, RZ, RZ, -R6 ;  /* 0x000000ffff067224 */ /* 0x000fe400078e0a06 */
[C---:B------:R-:W-:Y:S01]  /*4270*/  IMAD R71, R5.reuse, R72, R71 ;  /* 0x0000004805477224 */ /* 0x040fe200078e0247 */
[----:B------:R-:W-:Y:S01]  /*4280*/  IABS R73, R78 ;  /* 0x0000004e00497213 */ /* 0x000fe20000000000 */
[----:B------:R-:W-:Y:S02]  /*4290*/  @!P6 IMAD.IADD R70, R70, 0x1, -R5 ;  /* 0x000000014646e824 */ /* 0x000fe400078e0a05 */
[----:B------:R-:W-:-:S02]  /*42a0*/  IMAD R72, R5, R6, R9 ;  /* 0x0000000605487224 */ /* 0x000fc400078e0209 */
[----:B------:R-:W-:Y:S01]  /*42b0*/  @!P2 IMAD.MOV R68, RZ, RZ, -R68 ;  /* 0x000000ffff44a224 */ /* 0x000fe200078e0a44 */
[C---:B------:R-:W-:Y:S01]  /*42c0*/  ISETP.GT.U32.AND P2, PT, R5.reuse, R71, PT ;  /* 0x000000470500720c */ /* 0x040fe20003f44070 */
[----:B------:R-:W-:Y:S01]  /*42d0*/  IMAD.HI.U32 R3, R8, R73, RZ ;  /* 0x0000004908037227 */ /* 0x000fe200078e00ff */
[----:B------:R-:W-:-:S03]  /*42e0*/  ISETP.GT.U32.AND P6, PT, R5, R70, PT ;  /* 0x000000460500720c */ /* 0x000fc60003fc4070 */
[----:B------:R-:W-:Y:S01]  /*42f0*/  @!P5 IMAD.IADD R69, R69, 0x1, -R5 ;  /* 0x000000014545d824 */ /* 0x000fe200078e0a05 */
[C---:B------:R-:W-:Y:S01]  /*4300*/  ISETP.GT.U32.AND P5, PT, R5.reuse, R72, PT ;  /* 0x000000480500720c */ /* 0x040fe20003fa4070 */
[----:B------:R-:W-:Y:S02]  /*4310*/  IMAD.MOV R74, RZ, RZ, -R3 ;  /* 0x000000ffff4a7224 */ /* 0x000fe400078e0a03 */
[----:B------:R-:W-:Y:S02]  /*4320*/  VIADD R9, R0, 0x4c ;  /* 0x0000004c00097836 */ /* 0x000fe40000000000 */
[----:B------:R-:W-:Y:S02]  /*4330*/  IMAD R73, R5, R74, R73 ;  /* 0x0000004a05497224 */ /* 0x000fe400078e0249 */
[--C-:B------:R-:W-:Y:S01]  /*4340*/  @!P2 IMAD.IADD R71, R71, 0x1, -R5.reuse ;  /* 0x000000014747a824 */ /* 0x100fe200078e0a05 */
[----:B------:R-:W-:Y:S01]  /*4350*/  IABS R74, R9 ;  /* 0x00000009004a7213 */ /* 0x000fe20000000000 */
[--C-:B------:R-:W-:Y:S01]  /*4360*/  @!P6 IMAD.IADD R70, R70, 0x1, -R5.reuse ;  /* 0x000000014646e824 */ /* 0x100fe200078e0a05 */
[C---:B------:R-:W-:Y:S01]  /*4370*/  ISETP.GT.U32.AND P6, PT, R5.reuse, R73, PT ;  /* 0x000000490500720c */ /* 0x040fe20003fc4070 */
[----:B------:R-:W-:Y:S01]  /*4380*/  VIADD R79, R0, 0x4d ;  /* 0x0000004d004f7836 */ /* 0x000fe20000000000 */
[----:B------:R-:W-:Y:S01]  /*4390*/  ISETP.GE.AND P2, PT, R78, RZ, PT ;  /* 0x000000ff4e00720c */ /* 0x000fe20003f46270 */
[----:B------:R-:W-:Y:S01]  /*43a0*/  @!P5 IMAD.IADD R72, R72, 0x1, -R5 ;  /* 0x000000014848d824 */ /* 0x000fe200078e0a05 */
[----:B------:R-:W-:Y:S01]  /*43b0*/  ISETP.GT.U32.AND P5, PT, R5, R71, PT ;  /* 0x000000470500720c */ /* 0x000fe20003fa4070 */
[----:B------:R-:W-:Y:S01]  /*43c0*/  IMAD.HI.U32 R3, R8, R74, RZ ;  /* 0x0000004a08037227 */ /* 0x000fe200078e00ff */
[----:B------:R-:W-:-:S03]  /*43d0*/  IABS R75, R79 ;  /* 0x0000004f004b7213 */ /* 0x000fc60000000000 */
[----:B------:R-:W-:Y:S02]  /*43e0*/  IMAD.MOV R3, RZ, RZ, -R3 ;  /* 0x000000ffff037224 */ /* 0x000fe400078e0a03 */
[----:B------:R-:W-:Y:S02]  /*43f0*/  VIADD R81, R0, 0x4f ;  /* 0x0000004f00517836 */ /* 0x000fe40000000000 */
[----:B------:R-:W-:Y:S02]  /*4400*/  IMAD R74, R5, R3, R74 ;  /* 0x00000003054a7224 */ /* 0x000fe400078e024a */
[----:B------:R-:W-:Y:S01]  /*4410*/  IMAD.HI.U32 R6, R8, R75, RZ ;  /* 0x0000004b08067227 */ /* 0x000fe200078e00ff */
[----:B------:R-:W-:-:S03]  /*4420*/  IABS R77, R81 ;  /* 0x00000051004d7213 */ /* 0x000fc60000000000 */
[--C-:B------:R-:W-:Y:S01]  /*4430*/  @!P6 IMAD.IADD R73, R73, 0x1, -R5.reuse ;  /* 0x000000014949e824 */ /* 0x100fe200078e0a05 */
[----:B------:R-:W-:Y:S01]  /*4440*/  ISETP.GT.U32.AND P6, PT, R5, R72, PT ;  /* 0x000000480500720c */ /* 0x000fe20003fc4070 */
[----:B------:R-:W-:Y:S01]  /*4450*/  @!P5 IMAD.IADD R71, R71, 0x1, -R5 ;  /* 0x000000014747d824 */ /* 0x000fe200078e0a05 */
[C---:B------:R-:W-:Y:S01]  /*4460*/  ISETP.GT.U32.AND P5, PT, R5.reuse, R74, PT ;  /* 0x0000004a0500720c */ /* 0x040fe20003fa4070 */
[----:B------:R-:W-:Y:S02]  /*4470*/  IMAD.MOV R6, RZ, RZ, -R6 ;  /* 0x000000ffff067224 */ /* 0x000fe400078e0a06 */
[----:B------:R-:W-:Y:S02]  /*4480*/  VIADD R80, R0, 0x4e ;  /* 0x0000004e00507836 */ /* 0x000fe40000000000 */
[----:B------:R-:W-:Y:S02]  /*4490*/  IMAD R75, R5, R6, R75 ;  /* 0x00000006054b7224 */ /* 0x000fe400078e024b */
[----:B------:R-:W-:Y:S01]  /*44a0*/  IMAD.HI.U32 R6, R8, R77, RZ ;  /* 0x0000004d08067227 */ /* 0x000fe200078e00ff */
[----:B------:R-:W-:-:S03]  /*44b0*/  IABS R76, R80 ;  /* 0x00000050004c7213 */ /* 0x000fc60000000000 */
[----:B------:R-:W-:Y:S02]  /*44c0*/  IMAD.MOV R6, RZ, RZ, -R6 ;  /* 0x000000ffff067224 */ /* 0x000fe400078e0a06 */
[----:B------:R-:W-:Y:S01]  /*44d0*/  @!P6 IMAD.IADD R72, R72, 0x1, -R5 ;  /* 0x000000014848e824 */ /* 0x000fe200078e0a05 */
[C---:B------:R-:W-:Y:S01]  /*44e0*/  ISETP.GT.U32.AND P6, PT, R5.reuse, R75, PT ;  /* 0x0000004b0500720c */ /* 0x040fe20003fc4070 */
[C---:B------:R-:W-:Y:S02]  /*44f0*/  IMAD R77, R5.reuse, R6, R77 ;  /* 0x00000006054d7224 */ /* 0x040fe400078e024d */
[----:B------:R-:W-:Y:S02]  /*4500*/  @!P5 IMAD.IADD R74, R74, 0x1, -R5 ;  /* 0x000000014a4ad824 */ /* 0x000fe400078e0a05 */
[----:B------:R-:W-:Y:S01]  /*4510*/  @!P1 IMAD.MOV R69, RZ, RZ, -R69 ;  /* 0x000000ffff459224 */ /* 0x000fe200078e0a45 */
[----:B------:R-:W-:Y:S01]  /*4520*/  ISETP.GT.U32.AND P1, PT, R5, R73, PT ;  /* 0x000000490500720c */ /* 0x000fe20003f24070 */
[----:B------:R-:W-:Y:S01]  /*4530*/  @!P3 IMAD.MOV R70, RZ, RZ, -R70 ;  /* 0x000000ffff46b224 */ /* 0x000fe200078e0a46 */
[----:B------:R-:W-:Y:S01]  /*4540*/  ISETP.GE.AND P3, PT, R9, RZ, PT ;  /* 0x000000ff0900720c */ /* 0x000fe20003f66270 */
[----:B------:R-:W-:Y:S01]  /*4550*/  @!P0 IMAD.MOV R71, RZ, RZ, -R71 ;  /* 0x000000ffff478224 */ /* 0x000fe200078e0a47 */
[C---:B------:R-:W-:Y:S01]  /*4560*/  ISETP.GT.U32.AND P0, PT, R5.reuse, R74, PT ;  /* 0x0000004a0500720c */ /* 0x040fe20003f04070 */
[----:B------:R-:W-:Y:S01]  /*4570*/  @!P4 IMAD.MOV R72, RZ, RZ, -R72 ;  /* 0x000000ffff48c224 */ /* 0x000fe200078e0a48 */
[----:B------:R-:W-:Y:S01]  /*4580*/  ISETP.GT.U32.AND P4, PT, R5, R77, PT ;  /* 0x0000004d0500720c */ /* 0x000fe20003f84070 */
[----:B------:R-:W-:-:S02]  /*4590*/  VIADD R9, R0, 0x50 ;  /* 0x0000005000097836 */ /* 0x000fc40000000000 */
[----:B------:R-:W-:-:S03]  /*45a0*/  IMAD.HI.U32 R3, R8, R76, RZ ;  /* 0x0000004c08037227 */ /* 0x000fc600078e00ff */
[----:B------:R-:W-:Y:S01]  /*45b0*/  IABS R78, R9 ;  /* 0x00000009004e7213 */ /* 0x000fe20000000000 */
[----:B------:R-:W-:Y:S02]  /*45c0*/  IMAD.MOV R3, RZ, RZ, -R3 ;  /* 0x000000ffff037224 */ /* 0x000fe400078e0a03 */
[----:B------:R-:W-:Y:S02]  /*45d0*/  @!P6 IMAD.IADD R75, R75, 0x1, -R5 ;  /* 0x000000014b4be824 */ /* 0x000fe400078e0a05 */
[C---:B------:R-:W-:Y:S02]  /*45e0*/  IMAD R76, R5.reuse, R3, R76 ;  /* 0x00000003054c7224 */ /* 0x040fe400078e024c */
[----:B------:R-:W-:Y:S01]  /*45f0*/  VIADD R82, R0, 0x51 ;  /* 0x0000005100527836 */ /* 0x000fe20000000000 */
[C---:B------:R-:W-:Y:S01]  /*4600*/  ISETP.GT.U32.AND P6, PT, R5.reuse, R75, PT ;  /* 0x0000004b0500720c */ /* 0x040fe20003fc4070 */
[----:B------:R-:W-:Y:S01]  /*4610*/  IMAD.HI.U32 R3, R8, R78, RZ ;  /* 0x0000004e08037227 */ /* 0x000fe200078e00ff */
[----:B------:R-:W-:-:S03]  /*4620*/  ISETP.GT.U32.AND P5, PT, R5, R76, PT ;  /* 0x0000004c0500720c */ /* 0x000fc60003fa4070 */
[--C-:B------:R-:W-:Y:S01]  /*4630*/  @!P1 IMAD.IADD R73, R73, 0x1, -R5.reuse ;  /* 0x0000000149499824 */ /* 0x100fe200078e0a05 */
[----:B------:R-:W-:Y:S01]  /*4640*/  ISETP.GE.AND P1, PT, R79, RZ, PT ;  /* 0x000000ff4f00720c */ /* 0x000fe20003f26270 */
[--C-:B------:R-:W-:Y:S01]  /*4650*/  @!P0 IMAD.IADD R74, R74, 0x1, -R5.reuse ;  /* 0x000000014a4a8824 */ /* 0x100fe200078e0a05 */
[----:B------:R-:W-:Y:S01]  /*4660*/  IABS R79, R82 ;  /* 0x00000052004f7213 */ /* 0x000fe20000000000 */
[----:B------:R-:W-:Y:S01]  /*4670*/  @!P4 IMAD.IADD R77, R77, 0x1, -R5 ;  /* 0x000000014d4dc824 */ /* 0x000fe200078e0a05 */
[----:B------:R-:W-:Y:S01]  /*4680*/  ISETP.GE.AND P0, PT, R81, RZ, PT ;  /* 0x000000ff5100720c */ /* 0x000fe20003f06270 */
[----:B------:R-:W-:Y:S01]  /*4690*/  IMAD.MOV R3, RZ, RZ, -R3 ;  /* 0x000000ffff037224 */ /* 0x000fe200078e0a03 */
[----:B------:R-:W-:Y:S01]  /*46a0*/  ISETP.GE.AND P4, PT, R9, RZ, PT ;  /* 0x000000ff0900720c */ /* 0x000fe20003f86270 */
[----:B------:R-:W-:Y:S01]  /*46b0*/  @!P3 IMAD.MOV R74, RZ, RZ, -R74 ;  /* 0x000000ffff4ab224 */ /* 0x000fe200078e0a4a */
[C---:B------:R-:W-:Y:S01]  /*46c0*/  ISETP.GT.U32.AND P3, PT, R5.reuse, R77, PT ;  /* 0x0000004d0500720c */ /* 0x040fe20003f64070 */
[----:B------:R-:W-:-:S02]  /*46d0*/  IMAD R78, R5, R3, R78 ;  /* 0x00000003054e7224 */ /* 0x000fc400078e024e */
[----:B------:R-:W-:-:S04]  /*46e0*/  IMAD.HI.U32 R3, R8, R79, RZ ;  /* 0x0000004f08037227 */ /* 0x000fc800078e00ff */
[----:B------:R-:W-:Y:S02]  /*46f0*/  IMAD.MOV R6, RZ, RZ, -R3 ;  /* 0x000000ffff067224 */ /* 0x000fe400078e0a03 */
[----:B------:R-:W-:Y:S01]  /*4700*/  @!P6 IMAD.IADD R75, R75, 0x1, -R5 ;  /* 0x000000014b4be824 */ /* 0x000fe200078e0a05 */
[C---:B------:R-:W-:Y:S01]  /*4710*/  ISETP.GT.U32.AND P6, PT, R5.reuse, R78, PT ;  /* 0x0000004e0500720c */ /* 0x040fe20003fc4070 */
[----:B------:R-:W-:Y:S02]  /*4720*/  IMAD R79, R5, R6, R79 ;  /* 0x00000006054f7224 */ /* 0x000fe400078e024f */
[--C-:B------:R-:W-:Y:S02]  /*4730*/  @!P5 IMAD.IADD R76, R76, 0x1, -R5.reuse ;  /* 0x000000014c4cd824 */ /* 0x100fe400078e0a05 */
[----:B------:R-:W-:Y:S01]  /*4740*/  @!P3 IMAD.IADD R77, R77, 0x1, -R5 ;  /* 0x000000014d4db824 */ /* 0x000fe200078e0a05 */
[C---:B------:R-:W-:Y:S01]  /*4750*/  ISETP.GT.U32.AND P3, PT, R5.reuse, R79, PT ;  /* 0x0000004f0500720c */ /* 0x040fe20003f64070 */
[----:B------:R-:W-:Y:S01]  /*4760*/  @!P2 IMAD.MOV R73, RZ, RZ, -R73 ;  /* 0x000000ffff49a224 */ /* 0x000fe200078e0a49 */
[----:B------:R-:W-:Y:S01]  /*4770*/  ISETP.GT.U32.AND P5, PT, R5, R76, PT ;  /* 0x0000004c0500720c */ /* 0x000fe20003fa4070 */
[----:B------:R-:W-:Y:S01]  /*4780*/  VIADD R3, R0, 0x52 ;  /* 0x0000005200037836 */ /* 0x000fe20000000000 */
[----:B------:R-:W-:Y:S01]  /*4790*/  ISETP.GE.AND P2, PT, R80, RZ, PT ;  /* 0x000000ff5000720c */ /* 0x000fe20003f46270 */
[----:B------:R-:W-:-:S02]  /*47a0*/  VIADD R6, R0, 0x53 ;  /* 0x0000005300067836 */ /* 0x000fc40000000000 */
[----:B------:R-:W-:Y:S01]  /*47b0*/  @!P6 IMAD.IADD R78, R78, 0x1, -R5 ;  /* 0x000000014e4ee824 */ /* 0x000fe200078e0a05 */
[----:B------:R-:W-:Y:S01]  /*47c0*/  IABS R80, R3 ;  /* 0x0000000300507213 */ /* 0x000fe20000000000 */
[----:B------:R-:W-:Y:S01]  /*47d0*/  VIADD R9, R0, 0x54 ;  /* 0x0000005400097836 */ /* 0x000fe20000000000 */
[----:B------:R-:W-:Y:S01]  /*47e0*/  IABS R81, R6 ;  /* 0x0000000600517213 */ /* 0x000fe20000000000 */
[----:B------:R-:W-:Y:S01]  /*47f0*/  @!P1 IMAD.MOV R75, RZ, RZ, -R75 ;  /* 0x000000ffff4b9224 */ /* 0x000fe200078e0a4b */
[----:B------:R-:W-:Y:S01]  /*4800*/  ISETP.GT.U32.AND P6, PT, R5, R78, PT ;  /* 0x0000004e0500720c */ /* 0x000fe20003fc4070 */
[--C-:B------:R-:W-:Y:S01]  /*4810*/  @!P3 IMAD.IADD R79, R79, 0x1, -R5.reuse ;  /* 0x000000014f4fb824 */ /* 0x100fe200078e0a05 */
[----:B------:R-:W-:Y:S01]  /*4820*/  ISETP.GE.AND P1, PT, R3, RZ, PT ;  /* 0x000000ff0300720c */ /* 0x000fe20003f26270 */
[----:B------:R-:W-:Y:S01]  /*4830*/  @!P5 IMAD.IADD R76, R76, 0x1, -R5 ;  /* 0x000000014c4cd824 */ /* 0x000fe200078e0a05 */
[----:B------:R-:W-:Y:S01]  /*4840*/  IABS R83, R9 ;  /* 0x0000000900537213 */ /* 0x000fe20000000000 */
[----:B------:R-:W-:Y:S01]  /*4850*/  IMAD.HI.U32 R3, R8, R80, RZ ;  /* 0x0000005008037227 */ /* 0x000fe200078e00ff */
[----:B------:R-:W-:-:S02]  /*4860*/  ISETP.GT.U32.AND P3, PT, R5, R79, PT ;  /* 0x0000004f0500720c */ /* 0x000fc40003f64070 */
[----:B------:R-:W-:Y:S01]  /*4870*/  ISETP.GE.AND P5, PT, R82, RZ, PT ;  /* 0x000000ff5200720c */ /* 0x000fe20003fa6270 */
[----:B------:R-:W-:Y:S01]  /*4880*/  @!P0 IMAD.MOV R77, RZ, RZ, -R77 ;  /* 0x000000ffff4d8224 */ /* 0x000fe200078e0a4d */
[----:B------:R-:W-:Y:S01]  /*4890*/  ISETP.GE.AND P0, PT, R9, RZ, PT ;  /* 0x000000ff0900720c */ /* 0x000fe20003f06270 */
[----:B------:R-:W-:Y:S02]  /*48a0*/  VIADD R82, R0, 0x55 ;  /* 0x0000005500527836 */ /* 0x000fe40000000000 */
[----:B------:R-:W-:Y:S01]  /*48b0*/  @!P2 IMAD.MOV R76, RZ, RZ, -R76 ;  /* 0x000000ffff4ca224 */ /* 0x000fe200078e0a4c */
[----:B------:R-:W-:Y:S01]  /*48c0*/  ISETP.GE.AND P2, PT, R6, RZ, PT ;  /* 0x000000ff0600720c */ /* 0x000fe20003f46270 */
[----:B------:R-:W-:Y:S01]  /*48d0*/  IMAD.MOV R9, RZ, RZ, -R3 ;  /* 0x000000ffff097224 */ /* 0x000fe200078e0a03 */
[----:B------:R-:W-:Y:S01]  /*48e0*/  IABS R84, R82 ;  /* 0x0000005200547213 */ /* 0x000fe20000000000 */
[----:B------:R-:W-:-:S04]  /*48f0*/  IMAD.HI.U32 R3, R8, R81, RZ ;  /* 0x0000005108037227 */ /* 0x000fc800078e00ff */
[----:B------:R-:W-:-:S04]  /*4900*/  IMAD.HI.U32 R6, R8, R83, RZ ;  /* 0x0000005308067227 */ /* 0x000fc800078e00ff */
[----:B------:R-:W-:Y:S01]  /*4910*/  @!P6 IMAD.IADD R78, R78, 0x1, -R5 ;  /* 0x000000014e4ee824 */ /* 0x000fe200078e0a05 */
[----:B------:R-:W-:Y:S01]  /*4920*/  ISETP.GE.AND P6, PT, R82, RZ, PT ;  /* 0x000000ff5200720c */ /* 0x000fe20003fc6270 */
[----:B------:R-:W-:Y:S02]  /*4930*/  IMAD.MOV R82, RZ, RZ, -R3 ;  /* 0x000000ffff527224 */ /* 0x000fe400078e0a03 */
[C---:B------:R-:W-:Y:S02]  /*4940*/  IMAD R80, R5.reuse, R9, R80 ;  /* 0x0000000905507224 */ /* 0x040fe400078e0250 */
[----:B------:R-:W-:Y:S02]  /*4950*/  IMAD.MOV R6, RZ, RZ, -R6 ;  /* 0x000000ffff067224 */ /* 0x000fe400078e0a06 */
[C---:B------:R-:W-:Y:S02]  /*4960*/  IMAD R81, R5.reuse, R82, R81 ;  /* 0x0000005205517224 */ /* 0x040fe400078e0251 */
[----:B------:R-:W-:Y:S01]  /*4970*/  @!P4 IMAD.MOV R78, RZ, RZ, -R78 ;  /* 0x000000ffff4ec224 */ /* 0x000fe200078e0a4e */
[----:B------:R-:W-:Y:S01]  /*4980*/  ISETP.GT.U32.AND P4, PT, R5, R80, PT ;  /* 0x000000500500720c */ /* 0x000fe20003f84070 */
[----:B------:R-:W-:Y:S01]  /*4990*/  @!P3 IMAD.IADD R79, R79, 0x1, -R5 ;  /* 0x000000014f4fb824 */ /* 0x000fe200078e0a05 */
[C---:B------:R-:W-:Y:S01]  /*49a0*/  ISETP.GT.U32.AND P3, PT, R5.reuse, R81, PT ;  /* 0x000000510500720c */ /* 0x040fe20003f64070 */
[----:B------:R-:W-:-:S02]  /*49b0*/  IMAD R82, R5, R6, R83 ;  /* 0x0000000605527224 */ /* 0x000fc400078e0253 */
[----:B------:R-:W-:Y:S02]  /*49c0*/  @!P5 IMAD.MOV R79, RZ, RZ, -R79 ;  /* 0x000000ffff4fd224 */ /* 0x000fe400078e0a4f */
[----:B------:R-:W-:Y:S01]  /*49d0*/  VIADD R89, R0, 0x57 ;  /* 0x0000005700597836 */ /* 0x000fe20000000000 */
[----:B------:R-:W-:Y:S01]  /*49e0*/  ISETP.GT.U32.AND P5, PT, R5, R82, PT ;  /* 0x000000520500720c */ /* 0x000fe20003fa4070 */
[----:B------:R-:W-:-:S03]  /*49f0*/  IMAD.HI.U32 R3, R8, R84, RZ ;  /* 0x0000005408037227 */ /* 0x000fc600078e00ff */
[----:B------:R-:W-:Y:S01]  /*4a00*/  IABS R85, R89 ;  /* 0x0000005900557213 */ /* 0x000fe20000000000 */
[----:B------:R-:W-:Y:S02]  /*4a10*/  @!P4 IMAD.IADD R80, R80, 0x1, -R5 ;  /* 0x000000015050c824 */ /* 0x000fe400078e0a05 */
[----:B------:R-:W-:Y:S02]  /*4a20*/  IMAD.MOV R3, RZ, RZ, -R3 ;  /* 0x000000ffff037224 */ /* 0x000fe400078e0a03 */
[----:B------:R-:W-:Y:S01]  /*4a30*/  IMAD.HI.U32 R6, R8, R85, RZ ;  /* 0x0000005508067227 */ /* 0x000fe200078e00ff */
[----:B------:R-:W-:-:S03]  /*4a40*/  ISETP.GT.U32.AND P4, PT, R5, R80, PT ;  /* 0x000000500500720c */ /* 0x000fc60003f84070 */
[--C-:B------:R-:W-:Y:S02]  /*4a50*/  @!P5 IMAD.IADD R82, R82, 0x1, -R5.reuse ;  /* 0x000000015252d824 */ /* 0x100fe400078e0a05 */
[----:B------:R-:W-:Y:S02]  /*4a60*/  VIADD R9, R0, 0x56 ;  /* 0x0000005600097836 */ /* 0x000fe40000000000 */
[C---:B------:R-:W-:Y:S01]  /*4a70*/  IMAD R83, R5.reuse, R3, R84 ;  /* 0x0000000305537224 */ /* 0x040fe200078e0254 */
[----:B------:R-:W-:Y:S01]  /*4a80*/  ISETP.GT.U32.AND P5, PT, R5, R82, PT ;  /* 0x000000520500720c */ /* 0x000fe20003fa4070 */
[----:B------:R-:W-:Y:S01]  /*4a90*/  IMAD.MOV R6, RZ, RZ, -R6 ;  /* 0x000000ffff067224 */ /* 0x000fe200078e0a06 */
[----:B------:R-:W-:Y:S01]  /*4aa0*/  IABS R84, R9 ;  /* 0x0000000900547213 */ /* 0x000fe20000000000 */
[--C-:B------:R-:W-:Y:S02]  /*4ab0*/  @!P3 IMAD.IADD R81, R81, 0x1, -R5.reuse ;  /* 0x000000015151b824 */ /* 0x100fe400078e0a05 */
[----:B------:R-:W-:Y:S01]  /*4ac0*/  @!P4 IMAD.IADD R80, R80, 0x1, -R5 ;  /* 0x000000015050c824 */ /* 0x000fe200078e0a05 */
[C---:B------:R-:W-:Y:S01]  /*4ad0*/  ISETP.GT.U32.AND P4, PT, R5.reuse, R83, PT ;  /* 0x000000530500720c */ /* 0x040fe20003f84070 */
[C---:B------:R-:W-:Y:S01]  /*4ae0*/  IMAD R85, R5.reuse, R6, R85 ;  /* 0x0000000605557224 */ /* 0x040fe200078e0255 */
[----:B------:R-:W-:Y:S01]  /*4af0*/  ISETP.GT.U32.AND P3, PT, R5, R81, PT ;  /* 0x000000510500720c */ /* 0x000fe20003f64070 */
[----:B------:R-:W-:-:S02]  /*4b00*/  VIADD R90, R0, 0x58 ;  /* 0x00000058005a7836 */ /* 0x000fc40000000000 */
[----:B------:R-:W-:-:S03]  /*4b10*/  IMAD.HI.U32 R3, R8, R84, RZ ;  /* 0x0000005408037227 */ /* 0x000fc600078e00ff */
[----:B------:R-:W-:Y:S01]  /*4b20*/  IABS R86, R90 ;  /* 0x0000005a00567213 */ /* 0x000fe20000000000 */
[----:B------:R-:W-:Y:S01]  /*4b30*/  @!P5 IMAD.IADD R82, R82, 0x1, -R5 ;  /* 0x000000015252d824 */ /* 0x000fe200078e0a05 */
[C---:B------:R-:W-:Y:S01]  /*4b40*/  ISETP.GT.U32.AND P5, PT, R5.reuse, R85, PT ;  /* 0x000000550500720c */ /* 0x040fe20003fa4070 */
[----:B------:R-:W-:Y:S02]  /*4b50*/  IMAD.MOV R3, RZ, RZ, -R3 ;  /* 0x000000ffff037224 */ /* 0x000fe400078e0a03 */
[C---:B------:R-:W-:Y:S02]  /*4b60*/  VIADD R91, R0.reuse, 0x59 ;  /* 0x00000059005b7836 */ /* 0x040fe40000000000 */
[----:B------:R-:W-:Y:S02]  /*4b70*/  IMAD R84, R5, R3, R84 ;  /* 0x0000000305547224 */ /* 0x000fe400078e0254 */
[----:B------:R-:W-:Y:S01]  /*4b80*/  VIADD R92, R0, 0x5a ;  /* 0x0000005a005c7836 */ /* 0x000fe20000000000 */
[----:B------:R-:W-:Y:S01]  /*4b90*/  IABS R87, R91 ;  /* 0x0000005b00577213 */ /* 0x000fe20000000000 */
[----:B------:R-:W-:Y:S01]  /*4ba0*/  @!P4 IMAD.IADD R83, R83, 0x1, -R5 ;  /* 0x000000015353c824 */ /* 0x000fe200078e0a05 */
[----:B------:R-:W-:Y:S01]  /*4bb0*/  ISETP.GE.AND P4, PT, R9, RZ, PT ;  /* 0x000000ff0900720c */ /* 0x000fe20003f86270 */
[----:B------:R-:W-:Y:S01]  /*4bc0*/  IMAD.HI.U32 R3, R8, R86, RZ ;  /* 0x0000005608037227 */ /* 0x000fe200078e00ff */
[----:B------:R-:W-:-:S03]  /*4bd0*/  IABS R88, R92 ;  /* 0x0000005c00587213 */ /* 0x000fc60000000000 */
[--C-:B------:R-:W-:Y:S01]  /*4be0*/  @!P3 IMAD.IADD R81, R81, 0x1, -R5.reuse ;  /* 0x000000015151b824 */ /* 0x100fe200078e0a05 */
[C---:B------:R-:W-:Y:S01]  /*4bf0*/  ISETP.GT.U32.AND P3, PT, R5.reuse, R84, PT ;  /* 0x000000540500720c */ /* 0x040fe20003f64070 */
[----:B------:R-:W-:Y:S01]  /*4c00*/  @!P1 IMAD.MOV R80, RZ, RZ, -R80 ;  /* 0x000000ffff509224 */ /* 0x000fe200078e0a50 */
[----:B------:R-:W-:Y:S01]  /*4c10*/  ISETP.GT.U32.AND P1, PT, R5, R83, PT ;  /* 0x000000530500720c */ /* 0x000fe20003f24070 */
[----:B------:R-:W-:Y:S02]  /*4c20*/  @!P5 IMAD.IADD R85, R85, 0x1, -R5 ;  /* 0x000000015555d824 */ /* 0x000fe400078e0a05 */
[----:B------:R-:W-:Y:S02]  /*4c30*/  IMAD.MOV R3, RZ, RZ, -R3 ;  /* 0x000000ffff037224 */ /* 0x000fe400078e0a03 */
[----:B------:R-:W-:Y:S01]  /*4c40*/  IMAD.HI.U32 R6, R8, R87, RZ ;  /* 0x0000005708067227 */ /* 0x000fe200078e00ff */
[----:B------:R-:W-:-:S03]  /*4c50*/  ISETP.GT.U32.AND P5, PT, R5, R85, PT ;  /* 0x000000550500720c */ /* 0x000fc60003fa4070 */
[----:B------:R-:W-:Y:S02]  /*4c60*/  IMAD R86, R5, R3, R86 ;  /* 0x0000000305567224 */ /* 0x000fe400078e0256 */
[----:B------:R-:W-:-:S04]  /*4c70*/  IMAD.HI.U32 R3, R8, R88, RZ ;  /* 0x0000005808037227 */ /* 0x000fc800078e00ff */
[----:B------:R-:W-:Y:S02]  /*4c80*/  IMAD.MOV R6, RZ, RZ, -R6 ;  /* 0x000000ffff067224 */ /* 0x000fe400078e0a06 */
[----:B------:R-:W-:Y:S02]  /*4c90*/  IMAD.MOV R3, RZ, RZ, -R3 ;  /* 0x000000ffff037224 */ /* 0x000fe400078e0a03 */
[----:B------:R-:W-:Y:S01]  /*4ca0*/  @!P3 IMAD.IADD R84, R84, 0x1, -R5 ;  /* 0x000000015454b824 */ /* 0x000fe200078e0a05 */
[----:B------:R-:W-:Y:S01]  /*4cb0*/  ISETP.GE.AND P3, PT, R89, RZ, PT ;  /* 0x000000ff5900720c */ /* 0x000fe20003f66270 */
[----:B------:R-:W-:Y:S02]  /*4cc0*/  IMAD R87, R5, R6, R87 ;  /* 0x0000000605577224 */ /* 0x000fe400078e0257 */
[----:B------:R-:W-:Y:S01]  /*4cd0*/  @!P1 IMAD.IADD R83, R83, 0x1, -R5 ;  /* 0x0000000153539824 */ /* 0x000fe200078e0a05 */
[C---:B------:R-:W-:Y:S01]  /*4ce0*/  ISETP.GT.U32.AND P1, PT, R5.reuse, R86, PT ;  /* 0x000000560500720c */ /* 0x040fe20003f24070 */
[----:B------:R-:W-:-:S02]  /*4cf0*/  IMAD R88, R5, R3, R88 ;  /* 0x0000000305587224 */ /* 0x000fc400078e0258 */
[----:B------:R-:W-:Y:S01]  /*4d00*/  @!P2 IMAD.MOV R81, RZ, RZ, -R81 ;  /* 0x000000ffff51a224 */ /* 0x000fe200078e0a51 */
[C---:B------:R-:W-:Y:S01]  /*4d10*/  ISETP.GT.U32.AND P2, PT, R5.reuse, R84, PT ;  /* 0x000000540500720c */ /* 0x040fe20003f44070 */
        /* <DEDUP_REMOVED lines=8> */
[----:B------:R-:W-:Y:S01]  /*4da0*/  @!P0 IMAD.MOV R82, RZ, RZ, -R82 ;  /* 0x000000ffff528224 */ /* 0x000fe200078e0a52 */
[----:B------:R-:W-:Y:S01]  /*4db0*/  ISETP.GE.AND P0, PT, R90, RZ, PT ;  /* 0x000000ff5a00720c */ /* 0x000fe20003f06270 */
[--C-:B------:R-:W-:Y:S01]  /*4dc0*/  @!P2 IMAD.IADD R84, R84, 0x1, -R5.reuse ;  /* 0x000000015454a824 */ /* 0x100fe200078e0a05 */
[----:B------:R-:W-:Y:S01]  /*4dd0*/  IABS R90, R94 ;  /* 0x0000005e005a7213 */ /* 0x000fe20000000000 */
[--C-:B------:R-:W-:Y:S01]  /*4de0*/  @!P6 IMAD.IADD R87, R87, 0x1, -R5.reuse ;  /* 0x000000015757e824 */ /* 0x100fe200078e0a05 */
[----:B------:R-:W-:Y:S01]  /*4df0*/  ISETP.GT.U32.AND P6, PT, R5, R86, PT ;  /* 0x000000560500720c */ /* 0x000fe20003fc4070 */
[----:B------:R-:W-:Y:S01]  /*4e00*/  @!P5 IMAD.IADD R88, R88, 0x1, -R5 ;  /* 0x000000015858d824 */ /* 0x000fe200078e0a05 */
[----:B------:R-:W-:Y:S01]  /*4e10*/  ISETP.GE.AND P2, PT, R91, RZ, PT ;  /* 0x000000ff5b00720c */ /* 0x000fe20003f46270 */
[----:B------:R-:W-:Y:S01]  /*4e20*/  IMAD.HI.U32 R3, R8, R89, RZ ;  /* 0x0000005908037227 */ /* 0x000fe200078e00ff */
[----:B------:R-:W-:-:S02]  /*4e30*/  ISETP.GT.U32.AND P5, PT, R5, R87, PT ;  /* 0x000000570500720c */ /* 0x000fc40003fa4070 */
[----:B------:R-:W-:Y:S01]  /*4e40*/  ISETP.GE.AND P1, PT, R92, RZ, PT ;  /* 0x000000ff5c00720c */ /* 0x000fe20003f26270 */
[----:B------:R-:W-:Y:S01]  /*4e50*/  @!P4 IMAD.MOV R84, RZ, RZ, -R84 ;  /* 0x000000ffff54c224 */ /* 0x000fe200078e0a54 */
[----:B------:R-:W-:Y:S01]  /*4e60*/  ISETP.GT.U32.AND P4, PT, R5, R88, PT ;  /* 0x000000580500720c */ /* 0x000fe20003f84070 */
[----:B------:R-:W-:Y:S02]  /*4e70*/  IMAD.MOV R6, RZ, RZ, -R3 ;  /* 0x000000ffff067224 */ /* 0x000fe400078e0a03 */
[----:B------:R-:W-:-:S04]  /*4e80*/  IMAD.HI.U32 R3, R8, R90, RZ ;  /* 0x0000005a08037227 */ /* 0x000fc800078e00ff */
[C---:B------:R-:W-:Y:S02]  /*4e90*/  IMAD R89, R5.reuse, R6, R89 ;  /* 0x0000000605597224 */ /* 0x040fe400078e0259 */
[----:B------:R-:W-:Y:S02]  /*4ea0*/  IMAD.MOV R3, RZ, RZ, -R3 ;  /* 0x000000ffff037224 */ /* 0x000fe400078e0a03 */
[----:B------:R-:W-:Y:S01]  /*4eb0*/  @!P6 IMAD.IADD R86, R86, 0x1, -R5 ;  /* 0x000000015656e824 */ /* 0x000fe200078e0a05 */
[C---:B------:R-:W-:Y:S01]  /*4ec0*/  ISETP.GT.U32.AND P6, PT, R5.reuse, R89, PT ;  /* 0x000000590500720c */ /* 0x040fe20003fc4070 */
[----:B------:R-:W-:Y:S02]  /*4ed0*/  IMAD R90, R5, R3, R90 ;  /* 0x00000003055a7224 */ /* 0x000fe400078e025a */
[C---:B------:R-:W-:Y:S02]  /*4ee0*/  VIADD R95, R0.reuse, 0x5d ;  /* 0x0000005d005f7836 */ /* 0x040fe40000000000 */
[----:B------:R-:W-:-:S02]  /*4ef0*/  VIADD R96, R0, 0x5e ;  /* 0x0000005e00607836 */ /* 0x000fc40000000000 */
[--C-:B------:R-:W-:Y:S01]  /*4f00*/  @!P4 IMAD.IADD R88, R88, 0x1, -R5.reuse ;  /* 0x000000015858c824 */ /* 0x100fe200078e0a05 */
[----:B------:R-:W-:Y:S01]  /*4f10*/  ISETP.GT.U32.AND P4, PT, R5, R90, PT ;  /* 0x0000005a0500720c */ /* 0x000fe20003f84070 */
[----:B------:R-:W-:Y:S01]  /*4f20*/  VIADD R97, R0, 0x5f ;  /* 0x0000005f00617836 */ /* 0x000fe20000000000 */
[----:B------:R-:W-:Y:S01]  /*4f30*/  IABS R91, R95 ;  /* 0x0000005f005b7213 */ /* 0x000fe20000000000 */
[--C-:B------:R-:W-:Y:S01]  /*4f40*/  @!P5 IMAD.IADD R87, R87, 0x1, -R5.reuse ;  /* 0x000000015757d824 */ /* 0x100fe200078e0a05 */
[----:B------:R-:W-:Y:S01]  /*4f50*/  IABS R9, R96 ;  /* 0x0000006000097213 */ /* 0x000fe20000000000 */
[----:B------:R-:W-:Y:S01]  /*4f60*/  @!P6 IMAD.IADD R89, R89, 0x1, -R5 ;  /* 0x000000015959e824 */ /* 0x000fe200078e0a05 */
[----:B------:R-:W-:Y:S01]  /*4f70*/  ISETP.GE.AND P5, PT, R93, RZ, PT ;  /* 0x000000ff5d00720c */ /* 0x000fe20003fa6270 */
[----:B------:R-:W-:Y:S01]  /*4f80*/  IMAD.HI.U32 R3, R8, R91, RZ ;  /* 0x0000005b08037227 */ /* 0x000fe200078e00ff */
[----:B------:R-:W-:Y:S02]  /*4f90*/  IABS R93, R97 ;  /* 0x00000061005d7213 */ /* 0x000fe40000000000 */
[----:B------:R-:W-:Y:S01]  /*4fa0*/  ISETP.GE.AND P6, PT, R94, RZ, PT ;  /* 0x000000ff5e00720c */ /* 0x000fe20003fc6270 */
[----:B------:R-:W-:-:S04]  /*4fb0*/  IMAD.HI.U32 R6, R8, R9, RZ ;  /* 0x0000000908067227 */ /* 0x000fc800078e00ff */
[----:B------:R-:W-:Y:S02]  /*4fc0*/  IMAD.MOV R92, RZ, RZ, -R3 ;  /* 0x000000ffff5c7224 */ /* 0x000fe400078e0a03 */
[----:B------:R-:W-:Y:S02]  /*4fd0*/  IMAD.MOV R6, RZ, RZ, -R6 ;  /* 0x000000ffff067224 */ /* 0x000fe400078e0a06 */
[----:B------:R-:W-:Y:S02]  /*4fe0*/  VIADD R98, R0, 0x60 ;  /* 0x0000006000627836 */ /* 0x000fe40000000000 */
[----:B------:R-:W-:Y:S01]  /*4ff0*/  @!P4 IMAD.IADD R90, R90, 0x1, -R5 ;  /* 0x000000015a5ac824 */ /* 0x000fe200078e0a05 */
[C---:B------:R-:W-:Y:S01]  /*5000*/  ISETP.GT.U32.AND P4, PT, R5.reuse, R89, PT ;  /* 0x000000590500720c */ /* 0x040fe20003f84070 */
[C---:B------:R-:W-:Y:S02]  /*5010*/  IMAD R91, R5.reuse, R92, R91 ;  /* 0x0000005c055b7224 */ /* 0x040fe400078e025b */
[C---:B------:R-:W-:Y:S01]  /*5020*/  IMAD R92, R5.reuse, R6, R9 ;  /* 0x00000006055c7224 */ /* 0x040fe200078e0209 */
[----:B------:R-:W-:Y:S01]  /*5030*/  IABS R9, R98 ;  /* 0x0000006200097213 */ /* 0x000fe20000000000 */
[----:B------:R-:W-:Y:S01]  /*5040*/  @!P0 IMAD.MOV R86, RZ, RZ, -R86 ;  /* 0x000000ffff568224 */ /* 0x000fe200078e0a56 */
[----:B------:R-:W-:Y:S01]  /*5050*/  ISETP.GT.U32.AND P0, PT, R5, R90, PT ;  /* 0x0000005a0500720c */ /* 0x000fe20003f04070 */
[----:B------:R-:W-:-:S04]  /*5060*/  IMAD.HI.U32 R3, R8, R93, RZ ;  /* 0x0000005d08037227 */ /* 0x000fc800078e00ff */
[----:B------:R-:W-:Y:S01]  /*5070*/  @!P2 IMAD.MOV R87, RZ, RZ, -R87 ;  /* 0x000000ffff57a224 */ /* 0x000fe200078e0a57 */
[----:B------:R-:W-:Y:S01]  /*5080*/  ISETP.GT.U32.AND P2, PT, R5, R92, PT ;  /* 0x0000005c0500720c */ /* 0x000fe20003f44070 */
[----:B------:R-:W-:-:S04]  /*5090*/  IMAD.HI.U32 R6, R8, R9, RZ ;  /* 0x0000000908067227 */ /* 0x000fc800078e00ff */
[----:B------:R-:W-:Y:S02]  /*50a0*/  IMAD.MOV R94, RZ, RZ, -R3 ;  /* 0x000000ffff5e7224 */ /* 0x000fe400078e0a03 */
[----:B------:R-:W-:Y:S01]  /*50b0*/  @!P4 IMAD.IADD R89, R89, 0x1, -R5 ;  /* 0x000000015959c824 */ /* 0x000fe200078e0a05 */
[----:B------:R-:W-:Y:S01]  /*50c0*/  ISETP.GE.AND P4, PT, R96, RZ, PT ;  /* 0x000000ff6000720c */ /* 0x000fe20003f86270 */
[----:B------:R-:W-:Y:S02]  /*50d0*/  IMAD.MOV R6, RZ, RZ, -R6 ;  /* 0x000000ffff067224 */ /* 0x000fe400078e0a06 */
[----:B------:R-:W-:Y:S02]  /*50e0*/  IMAD R93, R5, R94, R93 ;  /* 0x0000005e055d7224 */ /* 0x000fe400078e025d */
[----:B------:R-:W-:Y:S01]  /*50f0*/  @!P0 IMAD.IADD R90, R90, 0x1, -R5 ;  /* 0x000000015a5a8824 */ /* 0x000fe200078e0a05 */
[----:B------:R-:W-:Y:S01]  /*5100*/  ISETP.GE.AND P0, PT, R97, RZ, PT ;  /* 0x000000ff6100720c */ /* 0x000fe20003f06270 */
[----:B------:R-:W-:-:S02]  /*5110*/  IMAD R94, R5, R6, R9 ;  /* 0x00000006055e7224 */ /* 0x000fc400078e0209 */
[----:B------:R-:W-:Y:S01]  /*5120*/  @!P5 IMAD.MOV R89, RZ, RZ, -R89 ;  /* 0x000000ffff59d224 */ /* 0x000fe200078e0a59 */
[C---:B------:R-:W-:Y:S01]  /*5130*/  ISETP.GT.U32.AND P5, PT, R5.reuse, R93, PT ;  /* 0x0000005d0500720c */ /* 0x040fe20003fa4070 */
[----:B------:R-:W-:Y:S02]  /*5140*/  @!P2 IMAD.IADD R92, R92, 0x1, -R5 ;  /* 0x000000015c5ca824 */ /* 0x000fe400078e0a05 */
[----:B------:R-:W-:Y:S01]  /*5150*/  @!P6 IMAD.MOV R90, RZ, RZ, -R90 ;  /* 0x000000ffff5ae224 */ /* 0x000fe200078e0a5a */
[C---:B------:R-:W-:Y:S01]  /*5160*/  ISETP.GT.U32.AND P6, PT, R5.reuse, R94, PT ;  /* 0x0000005e0500720c */ /* 0x040fe20003fc4070 */
[C---:B------:R-:W-:Y:S01]  /*5170*/  VIADD R6, R0.reuse, 0x61 ;  /* 0x0000006100067836 */ /* 0x040fe20000000000 */
[C---:B------:R-:W-:Y:S01]  /*5180*/  ISETP.GT.U32.AND P2, PT, R5.reuse, R92, PT ;  /* 0x0000005c0500720c */ /* 0x040fe20003f44070 */
[----:B------:R-:W-:Y:S01]  /*5190*/  @!P3 IMAD.MOV R85, RZ, RZ, -R85 ;  /* 0x000000ffff55b224 */ /* 0x000fe200078e0a55 */
[----:B------:R-:W-:Y:S01]  /*51a0*/  ISETP.GT.U32.AND P3, PT, R5, R91, PT ;  /* 0x0000005b0500720c */ /* 0x000fe20003f64070 */
[----:B------:R-:W-:Y:S01]  /*51b0*/  @!P1 IMAD.MOV R88, RZ, RZ, -R88 ;  /* 0x000000ffff589224 */ /* 0x000fe200078e0a58 */
[----:B------:R-:W-:Y:S01]  /*51c0*/  ISETP.GE.AND P1, PT, R95, RZ, PT ;  /* 0x000000ff5f00720c */ /* 0x000fe20003f26270 */
[----:B------:R-:W-:Y:S01]  /*51d0*/  VIADD R99, R0, 0x62 ;  /* 0x0000006200637836 */ /* 0x000fe20000000000 */
[----:B------:R-:W-:Y:S01]  /*51e0*/  IABS R95, R6 ;  /* 0x00000006005f7213 */ /* 0x000fe20000000000 */
[----:B------:R-:W-:-:S02]  /*51f0*/  @!P5 IMAD.IADD R93, R93, 0x1, -R5 ;  /* 0x000000015d5dd824 */ /* 0x000fc400078e0a05 */
[----:B------:R-:W-:Y:S01]  /*5200*/  VIADD R101, R0, 0x63 ;  /* 0x0000006300657836 */ /* 0x000fe20000000000 */
[----:B------:R-:W-:Y:S01]  /*5210*/  IABS R9, R99 ;  /* 0x0000006300097213 */ /* 0x000fe20000000000 */
[--C-:B------:R-:W-:Y:S01]  /*5220*/  @!P6 IMAD.IADD R94, R94, 0x1, -R5.reuse ;  /* 0x000000015e5ee824 */ /* 0x100fe200078e0a05 */
[C---:B------:R-:W-:Y:S01]  /*5230*/  ISETP.GT.U32.AND P5, PT, R5.reuse, R93, PT ;  /* 0x0000005d0500720c */ /* 0x040fe20003fa4070 */
[----:B------:R-:W-:Y:S01]  /*5240*/  IMAD.HI.U32 R3, R8, R95, RZ ;  /* 0x0000005f08037227 */ /* 0x000fe200078e00ff */
[----:B------:R-:W-:Y:S02]  /*5250*/  IABS R97, R101 ;  /* 0x0000006500617213 */ /* 0x000fe40000000000 */
[----:B------:R-:W-:Y:S01]  /*5260*/  ISETP.GT.U32.AND P6, PT, R5, R94, PT ;  /* 0x0000005e0500720c */ /* 0x000fe20003fc4070 */
[----:B------:R-:W-:Y:S01]  /*5270*/  @!P2 IMAD.IADD R92, R92, 0x1, -R5 ;  /* 0x000000015c5ca824 */ /* 0x000fe200078e0a05 */
[----:B------:R-:W-:Y:S01]  /*5280*/  ISETP.GE.AND P2, PT, R6, RZ, PT ;  /* 0x000000ff0600720c */ /* 0x000fe20003f46270 */
[----:B------:R-:W-:-:S04]  /*5290*/  IMAD.HI.U32 R6, R8, R9, RZ ;  /* 0x0000000908067227 */ /* 0x000fc800078e00ff */
[----:B------:R-:W-:Y:S02]  /*52a0*/  IMAD.MOV R96, RZ, RZ, -R3 ;  /* 0x000000ffff607224 */ /* 0x000fe400078e0a03 */
[----:B------:R-:W-:Y:S02]  /*52b0*/  @!P3 IMAD.IADD R91, R91, 0x1, -R5 ;  /* 0x000000015b5bb824 */ /* 0x000fe400078e0a05 */
[----:B------:R-:W-:Y:S02]  /*52c0*/  IMAD.MOV R6, RZ, RZ, -R6 ;  /* 0x000000ffff067224 */ /* 0x000fe400078e0a06 */
[C---:B------:R-:W-:Y:S01]  /*52d0*/  IMAD R95, R5.reuse, R96, R95 ;  /* 0x00000060055f7224 */ /* 0x040fe200078e025f */
[C---:B------:R-:W-:Y:S01]  /*52e0*/  ISETP.GT.U32.AND P3, PT, R5.reuse, R91, PT ;  /* 0x0000005b0500720c */ /* 0x040fe20003f64070 */
[----:B------:R-:W-:Y:S02]  /*52f0*/  IMAD R96, R5, R6, R9 ;  /* 0x0000000605607224 */ /* 0x000fe400078e0209 */
[--C-:B------:R-:W-:Y:S01]  /*5300*/  @!P5 IMAD.IADD R93, R93, 0x1, -R5.reuse ;  /* 0x000000015d5dd824 */ /* 0x100fe200078e0a05 */
[C---:B------:R-:W-:Y:S01]  /*5310*/  ISETP.GT.U32.AND P5, PT, R5.reuse, R95, PT ;  /* 0x0000005f0500720c */ /* 0x040fe20003fa4070 */
[----:B------:R-:W-:Y:S01]  /*5320*/  @!P6 IMAD.IADD R94, R94, 0x1, -R5 ;  /* 0x000000015e5ee824 */ /* 0x000fe200078e0a05 */
[----:B------:R-:W-:Y:S01]  /*5330*/  ISETP.GT.U32.AND P6, PT, R5, R96, PT ;  /* 0x000000600500720c */ /* 0x000fe20003fc4070 */
[----:B------:R-:W-:-:S02]  /*5340*/  VIADD R9, R0, 0x64 ;  /* 0x0000006400097836 */ /* 0x000fc40000000000 */
[----:B------:R-:W-:-:S04]  /*5350*/  IMAD.HI.U32 R3, R8, R97, RZ ;  /* 0x0000006108037227 */ /* 0x000fc800078e00ff */
[----:B------:R-:W-:Y:S01]  /*5360*/  @!P3 IMAD.IADD R91, R91, 0x1, -R5 ;  /* 0x000000015b5bb824 */ /* 0x000fe200078e0a05 */
[----:B------:R-:W-:Y:S01]  /*5370*/  ISETP.GE.AND P3, PT, R98, RZ, PT ;  /* 0x000000ff6200720c */ /* 0x000fe20003f66270 */
[----:B------:R-:W-:Y:S01]  /*5380*/  IMAD.MOV R6, RZ, RZ, -R3 ;  /* 0x000000ffff067224 */ /* 0x000fe200078e0a03 */
[----:B------:R-:W-:Y:S01]  /*5390*/  IABS R98, R9 ;  /* 0x0000000900627213 */ /* 0x000fe20000000000 */
[--C-:B------:R-:W-:Y:S02]  /*53a0*/  @!P5 IMAD.IADD R95, R95, 0x1, -R5.reuse ;  /* 0x000000015f5fd824 */ /* 0x100fe400078e0a05 */
[----:B------:R-:W-:Y:S02]  /*53b0*/  @!P6 IMAD.IADD R96, R96, 0x1, -R5 ;  /* 0x000000016060e824 */ /* 0x000fe400078e0a05 */
[----:B------:R-:W-:Y:S01]  /*53c0*/  IMAD.HI.U32 R3, R8, R98, RZ ;  /* 0x0000006208037227 */ /* 0x000fe200078e00ff */
[----:B------:R-:W-:-:S03]  /*53d0*/  ISETP.GT.U32.AND P6, PT, R5, R95, PT ;  /* 0x0000005f0500720c */ /* 0x000fc60003fc4070 */
[C---:B------:R-:W-:Y:S02]  /*53e0*/  VIADD R102, R0.reuse, 0x65 ;  /* 0x0000006500667836 */ /* 0x040fe40000000000 */
[----:B------:R-:W-:Y:S02]  /*53f0*/  VIADD R103, R0, 0x66 ;  /* 0x0000006600677836 */ /* 0x000fe40000000000 */
[----:B------:R-:W-:Y:S02]  /*5400*/  IMAD.MOV R3, RZ, RZ, -R3 ;  /* 0x000000ffff037224 */ /* 0x000fe400078e0a03 */
[----:B------:R-:W-:Y:S01]  /*5410*/  @!P1 IMAD.MOV R91, RZ, RZ, -R91 ;  /* 0x000000ffff5b9224 */ /* 0x000fe200078e0a5b */
[----:B------:R-:W-:Y:S01]  /*5420*/  ISETP.GE.AND P1, PT, R99, RZ, PT ;  /* 0x000000ff6300720c */ /* 0x000fe20003f26270 */
[----:B------:R-:W-:Y:S01]  /*5430*/  IMAD R98, R5, R3, R98 ;  /* 0x0000000305627224 */ /* 0x000fe200078e0262 */
[----:B------:R-:W-:Y:S01]  /*5440*/  IABS R99, R102 ;  /* 0x0000006600637213 */ /* 0x000fe20000000000 */
[----:B------:R-:W-:Y:S01]  /*5450*/  @!P6 IMAD.IADD R95, R95, 0x1, -R5 ;  /* 0x000000015f5fe824 */ /* 0x000fe200078e0a05 */
[----:B------:R-:W-:Y:S01]  /*5460*/  IABS R100, R103 ;  /* 0x0000006700647213 */ /* 0x000fe20000000000 */
[C---:B------:R-:W-:Y:S01]  /*5470*/  IMAD R97, R5.reuse, R6, R97 ;  /* 0x0000000605617224 */ /* 0x040fe200078e0261 */
[----:B------:R-:W-:Y:S01]  /*5480*/  ISETP.GT.U32.AND P6, PT, R5, R98, PT ;  /* 0x000000620500720c */ /* 0x000fe20003fc4070 */
[----:B------:R-:W-:-:S03]  /*5490*/  IMAD.HI.U32 R6, R8, R99, RZ ;  /* 0x0000006308067227 */ /* 0x000fc600078e00ff */
[----:B------:R-:W-:Y:S01]  /*54a0*/  ISETP.GT.U32.AND P5, PT, R5, R97, PT ;  /* 0x000000610500720c */ /* 0x000fe20003fa4070 */
[----:B------:R-:W-:-:S04]  /*54b0*/  IMAD.HI.U32 R3, R8, R100, RZ ;  /* 0x0000006408037227 */ /* 0x000fc800078e00ff */
[----:B------:R-:W-:Y:S02]  /*54c0*/  IMAD.MOV R6, RZ, RZ, -R6 ;  /* 0x000000ffff067224 */ /* 0x000fe400078e0a06 */
[----:B------:R-:W-:Y:S02]  /*54d0*/  IMAD.MOV R3, RZ, RZ, -R3 ;  /* 0x000000ffff037224 */ /* 0x000fe400078e0a03 */
[C---:B------:R-:W-:Y:S02]  /*54e0*/  IMAD R99, R5.reuse, R6, R99 ;  /* 0x0000000605637224 */ /* 0x040fe400078e0263 */
[C---:B------:R-:W-:Y:S02]  /*54f0*/  IMAD R100, R5.reuse, R3, R100 ;  /* 0x0000000305647224 */ /* 0x040fe400078e0264 */
[----:B------:R-:W-:Y:S01]  /*5500*/  @!P0 IMAD.MOV R93, RZ, RZ, -R93 ;  /* 0x000000ffff5d8224 */ /* 0x000fe200078e0a5d */
[C---:B------:R-:W-:Y:S01]  /*5510*/  ISETP.GT.U32.AND P0, PT, R5.reuse, R96, PT ;  /* 0x000000600500720c */ /* 0x040fe20003f04070 */
[----:B------:R-:W-:Y:S01]  /*5520*/  @!P2 IMAD.MOV R95, RZ, RZ, -R95 ;  /* 0x000000ffff5fa224 */ /* 0x000fe200078e0a5f */
[C---:B------:R-:W-:Y:S01]  /*5530*/  ISETP.GT.U32.AND P2, PT, R5.reuse, R99, PT ;  /* 0x000000630500720c */ /* 0x040fe20003f44070 */
[----:B------:R-:W-:Y:S01]  /*5540*/  @!P6 IMAD.IADD R98, R98, 0x1, -R5 ;  /* 0x000000016262e824 */ /* 0x000fe200078e0a05 */
[----:B------:R-:W-:Y:S01]  /*5550*/  ISETP.GT.U32.AND P6, PT, R5, R100, PT ;  /* 0x000000640500720c */ /* 0x000fe20003fc4070 */
[----:B------:R-:W-:-:S02]  /*5560*/  VIADD R104, R0, 0x67 ;  /* 0x0000006700687836 */ /* 0x000fc40000000000 */
[----:B------:R-:W-:Y:S01]  /*5570*/  @!P4 IMAD.MOV R92, RZ, RZ, -R92 ;  /* 0x000000ffff5cc224 */ /* 0x000fe200078e0a5c */
[----:B------:R-:W-:Y:S01]  /*5580*/  ISETP.GE.AND P4, PT, R101, RZ, PT ;  /* 0x000000ff6500720c */ /* 0x000fe20003f86270 */
[----:B------:R-:W-:Y:S01]  /*5590*/  VIADD R107, R0, 0x68 ;  /* 0x00000068006b7836 */ /* 0x000fe20000000000 */
[----:B------:R-:W-:Y:S01]  /*55a0*/  IABS R101, R104 ;  /* 0x0000006800657213 */ /* 0x000fe20000000000 */
[--C-:B------:R-:W-:Y:S02]  /*55b0*/  @!P5 IMAD.IADD R97, R97, 0x1, -R5.reuse ;  /* 0x000000016161d824 */ /* 0x100fe400078e0a05 */
[--C-:B------:R-:W-:Y:S01]  /*55c0*/  @!P0 IMAD.IADD R96, R96, 0x1, -R5.reuse ;  /* 0x0000000160608824 */ /* 0x100fe200078e0a05 */
[----:B------:R-:W-:Y:S01]  /*55d0*/  ISETP.GE.AND P0, PT, R102, RZ, PT ;  /* 0x000000ff6600720c */ /* 0x000fe20003f06270 */
[--C-:B------:R-:W-:Y:S01]  /*55e0*/  @!P2 IMAD.IADD R99, R99, 0x1, -R5.reuse ;  /* 0x000000016363a824 */ /* 0x100fe200078e0a05 */
[----:B------:R-:W-:Y:S01]  /*55f0*/  IABS R102, R107 ;  /* 0x0000006b00667213 */ /* 0x000fe20000000000 */
[----:B------:R-:W-:Y:S01]  /*5600*/  @!P6 IMAD.IADD R100, R100, 0x1, -R5 ;  /* 0x000000016464e824 */ /* 0x000fe200078e0a05 */
[C---:B------:R-:W-:Y:S01]  /*5610*/  ISETP.GT.U32.AND P2, PT, R5.reuse, R98, PT ;  /* 0x000000620500720c */ /* 0x040fe20003f44070 */
[----:B------:R-:W-:Y:S01]  /*5620*/  IMAD.HI.U32 R6, R8, R101, RZ ;  /* 0x0000006508067227 */ /* 0x000fe200078e00ff */
[----:B------:R-:W-:-:S02]  /*5630*/  ISETP.GT.U32.AND P5, PT, R5, R97, PT ;  /* 0x000000610500720c */ /* 0x000fc40003fa4070 */
[----:B------:R-:W-:Y:S01]  /*5640*/  ISETP.GT.U32.AND P6, PT, R5, R100, PT ;  /* 0x000000640500720c */ /* 0x000fe20003fc4070 */
[----:B------:R-:W-:Y:S02]  /*5650*/  IMAD.MOV R6, RZ, RZ, -R6 ;  /* 0x000000ffff067224 */ /* 0x000fe400078e0a06 */
[----:B------:R-:W-:-:S04]  /*5660*/  IMAD.HI.U32 R3, R8, R102, RZ ;  /* 0x0000006608037227 */ /* 0x000fc800078e00ff */
[C---:B------:R-:W-:Y:S02]  /*5670*/  IMAD R101, R5.reuse, R6, R101 ;  /* 0x0000000605657224 */ /* 0x040fe400078e0265 */
[----:B------:R-:W-:Y:S02]  /*5680*/  IMAD.MOV R3, RZ, RZ, -R3 ;  /* 0x000000ffff037224 */ /* 0x000fe400078e0a03 */
[--C-:B------:R-:W-:Y:S01]  /*5690*/  @!P2 IMAD.IADD R98, R98, 0x1, -R5.reuse ;  /* 0x000000016262a824 */ /* 0x100fe200078e0a05 */
[C---:B------:R-:W-:Y:S01]  /*56a0*/  ISETP.GT.U32.AND P2, PT, R5.reuse, R101, PT ;  /* 0x000000650500720c */ /* 0x040fe20003f44070 */
[C---:B------:R-:W-:Y:S02]  /*56b0*/  IMAD R102, R5.reuse, R3, R102 ;  /* 0x0000000305667224 */ /* 0x040fe400078e0266 */
[----:B------:R-:W-:Y:S02]  /*56c0*/  @!P6 IMAD.IADD R100, R100, 0x1, -R5 ;  /* 0x000000016464e824 */ /* 0x000fe400078e0a05 */
[----:B------:R-:W-:Y:S01]  /*56d0*/  @!P1 IMAD.MOV R96, RZ, RZ, -R96 ;  /* 0x000000ffff609224 */ /* 0x000fe200078e0a60 */
[C---:B------:R-:W-:Y:S01]  /*56e0*/  ISETP.GT.U32.AND P6, PT, R5.reuse, R102, PT ;  /* 0x000000660500720c */ /* 0x040fe20003fc4070 */
[C---:B------:R-:W-:Y:S01]  /*56f0*/  VIADD R108, R0.reuse, 0x69 ;  /* 0x00000069006c7836 */ /* 0x040fe20000000000 */
[----:B------:R-:W-:Y:S01]  /*5700*/  ISETP.GT.U32.AND P1, PT, R5, R99, PT ;  /* 0x000000630500720c */ /* 0x000fe20003f24070 */
[----:B------:R-:W-:-:S02]  /*5710*/  VIADD R109, R0, 0x6a ;  /* 0x0000006a006d7836 */ /* 0x000fc40000000000 */
[----:B------:R-:W-:Y:S02]  /*5720*/  VIADD R110, R0, 0x6b ;  /* 0x0000006b006e7836 */ /* 0x000fe40000000000 */
[--C-:B------:R-:W-:Y:S01]  /*5730*/  @!P5 IMAD.IADD R97, R97, 0x1, -R5.reuse ;  /* 0x000000016161d824 */ /* 0x100fe200078e0a05 */
[----:B------:R-:W-:Y:S01]  /*5740*/  ISETP.GE.AND P5, PT, R103, RZ, PT ;  /* 0x000000ff6700720c */ /* 0x000fe20003fa6270 */
[--C-:B------:R-:W-:Y:S01]  /*5750*/  @!P2 IMAD.IADD R101, R101, 0x1, -R5.reuse ;  /* 0x000000016565a824 */ /* 0x100fe200078e0a05 */
[----:B------:R-:W-:Y:S01]  /*5760*/  IABS R103, R108 ;  /* 0x0000006c00677213 */ /* 0x000fe20000000000 */
[----:B------:R-:W-:Y:S01]  /*5770*/  @!P3 IMAD.MOV R94, RZ, RZ, -R94 ;  /* 0x000000ffff5eb224 */ /* 0x000fe200078e0a5e */
[----:B------:R-:W-:Y:S01]  /*5780*/  IABS R105, R109 ;  /* 0x0000006d00697213 */ /* 0x000fe20000000000 */
[----:B------:R-:W-:Y:S01]  /*5790*/  @!P6 IMAD.IADD R102, R102, 0x1, -R5 ;  /* 0x000000016666e824 */ /* 0x000fe200078e0a05 */
[----:B------:R-:W-:Y:S01]  /*57a0*/  IABS R106, R110 ;  /* 0x0000006e006a7213 */ /* 0x000fe20000000000 */
[----:B------:R-:W-:Y:S01]  /*57b0*/  IMAD.HI.U32 R3, R8, R103, RZ ;  /* 0x0000006708037227 */ /* 0x000fe200078e00ff */
[----:B------:R-:W-:-:S02]  /*57c0*/  ISETP.GE.AND P3, PT, R9, RZ, PT ;  /* 0x000000ff0900720c */ /* 0x000fc40003f66270 */
[----:B------:R-:W-:Y:S01]  /*57d0*/  ISETP.GT.U32.AND P6, PT, R5, R101, PT ;  /* 0x000000650500720c */ /* 0x000fe20003fc4070 */
[----:B------:R-:W-:Y:S01]  /*57e0*/  IMAD.HI.U32 R6, R8, R105, RZ ;  /* 0x0000006908067227 */ /* 0x000fe200078e00ff */
[----:B------:R-:W-:-:S03]  /*57f0*/  ISETP.GE.AND P2, PT, R107, RZ, PT ;  /* 0x000000ff6b00720c */ /* 0x000fc60003f46270 */
[----:B------:R-:W-:Y:S01]  /*5800*/  @!P1 IMAD.IADD R99, R99, 0x1, -R5 ;  /* 0x0000000163639824 */ /* 0x000fe200078e0a05 */
[----:B------:R-:W-:Y:S01]  /*5810*/  ISETP.GE.AND P1, PT, R104, RZ, PT ;  /* 0x000000ff6800720c */ /* 0x000fe20003f26270 */
[----:B------:R-:W-:-:S04]  /*5820*/  IMAD.HI.U32 R9, R8, R106, RZ ;  /* 0x0000006a08097227 */ /* 0x000fc800078e00ff */
[----:B------:R-:W-:Y:S02]  /*5830*/  IMAD.MOV R104, RZ, RZ, -R3 ;  /* 0x000000ffff687224 */ /* 0x000fe400078e0a03 */
[----:B------:R-:W-:Y:S02]  /*5840*/  IMAD.MOV R6, RZ, RZ, -R6 ;  /* 0x000000ffff067224 */ /* 0x000fe400078e0a06 */
[----:B------:R-:W-:Y:S02]  /*5850*/  IMAD.MOV R9, RZ, RZ, -R9 ;  /* 0x000000ffff097224 */ /* 0x000fe400078e0a09 */
[C---:B------:R-:W-:Y:S02]  /*5860*/  IMAD R103, R5.reuse, R104, R103 ;  /* 0x0000006805677224 */ /* 0x040fe400078e0267 */
[C---:B------:R-:W-:Y:S02]  /*5870*/  IMAD R104, R5.reuse, R6, R105 ;  /* 0x0000000605687224 */ /* 0x040fe400078e0269 */
[----:B------:R-:W-:-:S02]  /*5880*/  IMAD R105, R5, R9, R106 ;  /* 0x0000000905697224 */ /* 0x000fc400078e026a */
[----:B------:R-:W-:Y:S02]  /*5890*/  VIADD R111, R0, 0x6c ;  /* 0x0000006c006f7836 */ /* 0x000fe40000000000 */
[----:B------:R-:W-:Y:S01]  /*58a0*/  @!P6 IMAD.IADD R101, R101, 0x1, -R5 ;  /* 0x000000016565e824 */ /* 0x000fe200078e0a05 */
[C---:B------:R-:W-:Y:S01]  /*58b0*/  ISETP.GT.U32.AND P6, PT, R5.reuse, R105, PT ;  /* 0x000000690500720c */ /* 0x040fe20003fc4070 */
[----:B------:R-:W-:Y:S01]  /*58c0*/  @!P4 IMAD.MOV R97, RZ, RZ, -R97 ;  /* 0x000000ffff61c224 */ /* 0x000fe200078e0a61 */
[----:B------:R-:W-:Y:S01]  /*58d0*/  IABS R106, R111 ;  /* 0x0000006f006a7213 */ /* 0x000fe20000000000 */
[----:B------:R-:W-:Y:S01]  /*58e0*/  @!P3 IMAD.MOV R98, RZ, RZ, -R98 ;  /* 0x000000ffff62b224 */ /* 0x000fe200078e0a62 */
[C---:B------:R-:W-:Y:S01]  /*58f0*/  ISETP.GT.U32.AND P4, PT, R5.reuse, R102, PT ;  /* 0x000000660500720c */ /* 0x040fe20003f84070 */
[----:B------:R-:W-:Y:S01]  /*5900*/  @!P0 IMAD.MOV R99, RZ, RZ, -R99 ;  /* 0x000000ffff638224 */ /* 0x000fe200078e0a63 */
[C---:B------:R-:W-:Y:S01]  /*5910*/  ISETP.GT.U32.AND P3, PT, R5.reuse, R103, PT ;  /* 0x000000670500720c */ /* 0x040fe20003f64070 */
[----:B------:R-:W-:Y:S01]  /*5920*/  IMAD.HI.U32 R3, R8, R106, RZ ;  /* 0x0000006a08037227 */ /* 0x000fe200078e00ff */
[----:B------:R-:W-:-:S03]  /*5930*/  ISETP.GT.U32.AND P0, PT, R5, R104, PT ;  /* 0x000000680500720c */ /* 0x000fc60003f04070 */
[----:B------:R-:W-:Y:S02]  /*5940*/  IMAD.MOV R6, RZ, RZ, -R3 ;  /* 0x000000ffff067224 */ /* 0x000fe400078e0a03 */
[--C-:B------:R-:W-:Y:S02]  /*5950*/  @!P6 IMAD.IADD R105, R105, 0x1, -R5.reuse ;  /* 0x000000016969e824 */ /* 0x100fe400078e0a05 */
[----:B------:R-:W-:Y:S02]  /*5960*/  VIADD R9, R0, 0x6d ;  /* 0x0000006d00097836 */ /* 0x000fe40000000000 */
[--C-:B------:R-:W-:Y:S01]  /*5970*/  @!P4 IMAD.IADD R102, R102, 0x1, -R5.reuse ;  /* 0x000000016666c824 */ /* 0x100fe200078e0a05 */
[----:B------:R-:W-:Y:S01]  /*5980*/  ISETP.GE.AND P4, PT, R109, RZ, PT ;  /* 0x000000ff6d00720c */ /* 0x000fe20003f86270 */
[----:B------:R-:W-:Y:S01]  /*5990*/  @!P3 IMAD.IADD R103, R103, 0x1, -R5 ;  /* 0x000000016767b824 */ /* 0x000fe200078e0a05 */
[----:B------:R-:W-:Y:S01]  /*59a0*/  IABS R107, R9 ;  /* 0x00000009006b7213 */ /* 0x000fe20000000000 */
[C---:B------:R-:W-:Y:S01]  /*59b0*/  IMAD R106, R5.reuse, R6, R106 ;  /* 0x00000006056a7224 */ /* 0x040fe200078e026a */
[----:B------:R-:W-:Y:S01]  /*59c0*/  ISETP.GE.AND P3, PT, R110, RZ, PT ;  /* 0x000000ff6e00720c */ /* 0x000fe20003f66270 */
[----:B------:R-:W-:Y:S01]  /*59d0*/  @!P1 IMAD.MOV R101, RZ, RZ, -R101 ;  /* 0x000000ffff659224 */ /* 0x000fe200078e0a65 */
[C---:B------:R-:W-:Y:S01]  /*59e0*/  ISETP.GT.U32.AND P1, PT, R5.reuse, R105, PT ;  /* 0x000000690500720c */ /* 0x040fe20003f24070 */
[----:B------:R-:W-:Y:S01]  /*59f0*/  @!P0 IMAD.IADD R104, R104, 0x1, -R5 ;  /* 0x0000000168688824 */ /* 0x000fe200078e0a05 */
[C---:B------:R-:W-:Y:S01]  /*5a00*/  ISETP.GT.U32.AND P0, PT, R5.reuse, R103, PT ;  /* 0x000000670500720c */ /* 0x040fe20003f04070 */
[----:B------:R-:W-:Y:S01]  /*5a10*/  @!P2 IMAD.MOV R102, RZ, RZ, -R102 ;  /* 0x000000ffff66a224 */ /* 0x000fe200078e0a66 */
[C---:B------:R-:W-:Y:S01]  /*5a20*/  ISETP.GT.U32.AND P2, PT, R5.reuse, R106, PT ;  /* 0x0000006a0500720c */ /* 0x040fe20003f44070 */
[----:B------:R-:W-:Y:S01]  /*5a30*/  VIADD R110, R0, 0x6e ;  /* 0x0000006e006e7836 */ /* 0x000fe20000000000 */
[----:B------:R-:W-:Y:S01]  /*5a40*/  ISETP.GT.U32.AND P6, PT, R5, R104, PT ;  /* 0x000000680500720c */ /* 0x000fe20003fc4070 */
[----:B------:R-:W-:Y:S01]  /*5a50*/  @!P5 IMAD.MOV R100, RZ, RZ, -R100 ;  /* 0x000000ffff64d224 */ /* 0x000fe200078e0a64 */
[----:B------:R-:W-:Y:S01]  /*5a60*/  ISETP.GE.AND P5, PT, R108, RZ, PT ;  /* 0x000000ff6c00720c */ /* 0x000fe20003fa6270 */
[----:B------:R-:W-:Y:S01]  /*5a70*/  IMAD.HI.U32 R3, R8, R107, RZ ;  /* 0x0000006b08037227 */ /* 0x000fe200078e00ff */
[----:B------:R-:W-:-:S03]  /*5a80*/  IABS R108, R110 ;  /* 0x0000006e006c7213 */ /* 0x000fc60000000000 */
[----:B------:R-:W-:Y:S02]  /*5a90*/  IMAD.MOV R6, RZ, RZ, -R3 ;  /* 0x000000ffff067224 */ /* 0x000fe400078e0a03 */
[----:B------:R-:W-:Y:S01]  /*5aa0*/  @!P1 IMAD.IADD R105, R105, 0x1, -R5 ;  /* 0x0000000169699824 */ /* 0x000fe200078e0a05 */
[----:B------:R-:W-:Y:S01]  /*5ab0*/  ISETP.GE.AND P1, PT, R9, RZ, PT ;  /* 0x000000ff0900720c */ /* 0x000fe20003f26270 */
[----:B------:R-:W-:-:S04]  /*5ac0*/  IMAD.HI.U32 R3, R8, R108, RZ ;  /* 0x0000006c08037227 */ /* 0x000fc800078e00ff */
[----:B------:R-:W-:Y:S02]  /*5ad0*/  IMAD R107, R5, R6, R107 ;  /* 0x00000006056b7224 */ /* 0x000fe400078e026b */
[--C-:B------:R-:W-:Y:S01]  /*5ae0*/  @!P0 IMAD.IADD R103, R103, 0x1, -R5.reuse ;  /* 0x0000000167678824 */ /* 0x100fe200078e0a05 */
[----:B------:R-:W-:Y:S01]  /*5af0*/  ISETP.GE.AND P0, PT, R111, RZ, PT ;  /* 0x000000ff6f00720c */ /* 0x000fe20003f06270 */
[----:B------:R-:W-:Y:S02]  /*5b00*/  VIADD R9, R0, 0x70 ;  /* 0x0000007000097836 */ /* 0x000fe40000000000 */
[----:B------:R-:W-:Y:S01]  /*5b10*/  @!P2 IMAD.IADD R106, R106, 0x1, -R5 ;  /* 0x000000016a6aa824 */ /* 0x000fe200078e0a05 */
[----:B------:R-:W-:Y:S01]  /*5b20*/  ISETP.GE.AND P2, PT, R110, RZ, PT ;  /* 0x000000ff6e00720c */ /* 0x000fe20003f46270 */
[----:B------:R-:W-:Y:S01]  /*5b30*/  IMAD.MOV R3, RZ, RZ, -R3 ;  /* 0x000000ffff037224 */ /* 0x000fe200078e0a03 */
[----:B------:R-:W-:Y:S01]  /*5b40*/  IABS R110, R9 ;  /* 0x00000009006e7213 */ /* 0x000fe20000000000 */
[----:B------:R-:W-:Y:S01]  /*5b50*/  @!P6 IMAD.IADD R104, R104, 0x1, -R5 ;  /* 0x000000016868e824 */ /* 0x000fe200078e0a05 */
[C---:B------:R-:W-:Y:S01]  /*5b60*/  ISETP.GT.U32.AND P6, PT, R5.reuse, R107, PT ;  /* 0x0000006b0500720c */ /* 0x040fe20003fc4070 */
[----:B------:R-:W-:Y:S01]  /*5b70*/  @!P5 IMAD.MOV R103, RZ, RZ, -R103 ;  /* 0x000000ffff67d224 */ /* 0x000fe200078e0a67 */
[C---:B------:R-:W-:Y:S01]  /*5b80*/  ISETP.GT.U32.AND P5, PT, R5.reuse, R106, PT ;  /* 0x0000006a0500720c */ /* 0x040fe20003fa4070 */
[----:B------:R-:W-:-:S02]  /*5b90*/  IMAD R108, R5, R3, R108 ;  /* 0x00000003056c7224 */ /* 0x000fc400078e026c */
[----:B------:R-:W-:-:S04]  /*5ba0*/  IMAD.HI.U32 R3, R8, R110, RZ ;  /* 0x0000006e08037227 */ /* 0x000fc800078e00ff */
[----:B------:R-:W-:Y:S01]  /*5bb0*/  @!P4 IMAD.MOV R104, RZ, RZ, -R104 ;  /* 0x000000ffff68c224 */ /* 0x000fe200078e0a68 */
[----:B------:R-:W-:Y:S01]  /*5bc0*/  ISETP.GT.U32.AND P4, PT, R5, R108, PT ;  /* 0x0000006c0500720c */ /* 0x000fe20003f84070 */
[----:B------:R-:W-:Y:S02]  /*5bd0*/  VIADD R112, R0, 0x6f ;  /* 0x0000006f00707836 */ /* 0x000fe40000000000 */
[----:B------:R-:W-:Y:S02]  /*5be0*/  IMAD.MOV R3, RZ, RZ, -R3 ;  /* 0x000000ffff037224 */ /* 0x000fe400078e0a03 */
[--C-:B------:R-:W-:Y:S01]  /*5bf0*/  @!P6 IMAD.IADD R107, R107, 0x1, -R5.reuse ;  /* 0x000000016b6be824 */ /* 0x100fe200078e0a05 */
[----:B------:R-:W-:Y:S01]  /*5c00*/  IABS R109, R112 ;  /* 0x00000070006d7213 */ /* 0x000fe20000000000 */
[----:B------:R-:W-:Y:S02]  /*5c10*/  @!P5 IMAD.IADD R106, R106, 0x1, -R5 ;  /* 0x000000016a6ad824 */ /* 0x000fe400078e0a05 */
[C---:B------:R-:W-:Y:S01]  /*5c20*/  IMAD R110, R5.reuse, R3, R110 ;  /* 0x00000003056e7224 */ /* 0x040fe200078e026e */
[----:B------:R-:W-:Y:S01]  /*5c30*/  ISETP.GT.U32.AND P6, PT, R5, R107, PT ;  /* 0x0000006b0500720c */ /* 0x000fe20003fc4070 */
[----:B------:R-:W-:-:S04]  /*5c40*/  IMAD.HI.U32 R6, R8, R109, RZ ;  /* 0x0000006d08067227 */ /* 0x000fc800078e00ff */
[----:B------:R-:W-:Y:S01]  /*5c50*/  @!P0 IMAD.MOV R106, RZ, RZ, -R106 ;  /* 0x000000ffff6a8224 */ /* 0x000fe200078e0a6a */
[C---:B------:R-:W-:Y:S01]  /*5c60*/  ISETP.GT.U32.AND P0, PT, R5.reuse, R110, PT ;  /* 0x0000006e0500720c */ /* 0x040fe20003f04070 */
[----:B------:R-:W-:Y:S02]  /*5c70*/  @!P4 IMAD.IADD R108, R108, 0x1, -R5 ;  /* 0x000000016c6cc824 */ /* 0x000fe400078e0a05 */
[----:B------:R-:W-:Y:S02]  /*5c80*/  IMAD.MOV R6, RZ, RZ, -R6 ;  /* 0x000000ffff067224 */ /* 0x000fe400078e0a06 */
[----:B------:R-:W-:Y:S01]  /*5c90*/  @!P3 IMAD.MOV R105, RZ, RZ, -R105 ;  /* 0x000000ffff69b224 */ /* 0x000fe200078e0a69 */
[C---:B------:R-:W-:Y:S01]  /*5ca0*/  ISETP.GT.U32.AND P4, PT, R5.reuse, R108, PT ;  /* 0x0000006c0500720c */ /* 0x040fe20003f84070 */
[----:B------:R-:W-:Y:S01]  /*5cb0*/  IMAD R109, R5, R6, R109 ;  /* 0x00000006056d7224 */ /* 0x000fe200078e026d */
[----:B------:R-:W-:Y:S01]  /*5cc0*/  ISETP.GE.AND P3, PT, R112, RZ, PT ;  /* 0x000000ff7000720c */ /* 0x000fe20003f66270 */
[----:B------:R-:W-:-:S02]  /*5cd0*/  VIADD R6, R0, 0x71 ;  /* 0x0000007100067836 */ /* 0x000fc40000000000 */
[----:B------:R-:W-:Y:S01]  /*5ce0*/  VIADD R112, R0, 0x72 ;  /* 0x0000007200707836 */ /* 0x000fe20000000000 */
[----:B------:R-:W-:Y:S01]  /*5cf0*/  ISETP.GT.U32.AND P5, PT, R5, R109, PT ;  /* 0x0000006d0500720c */ /* 0x000fe20003fa4070 */
[--C-:B------:R-:W-:Y:S01]  /*5d00*/  @!P6 IMAD.IADD R107, R107, 0x1, -R5.reuse ;  /* 0x000000016b6be824 */ /* 0x100fe200078e0a05 */
[----:B------:R-:W-:Y:S01]  /*5d10*/  IABS R111, R6 ;  /* 0x00000006006f7213 */ /* 0x000fe20000000000 */
[----:B------:R-:W-:Y:S01]  /*5d20*/  @!P0 IMAD.IADD R110, R110, 0x1, -R5 ;  /* 0x000000016e6e8824 */ /* 0x000fe200078e0a05 */
[----:B------:R-:W-:Y:S01]  /*5d30*/  IABS R113, R112 ;  /* 0x0000007000717213 */ /* 0x000fe20000000000 */
[----:B------:R-:W-:Y:S01]  /*5d40*/  @!P1 IMAD.MOV R107, RZ, RZ, -R107 ;  /* 0x000000ffff6b9224 */ /* 0x000fe200078e0a6b */
[----:B------:R-:W-:Y:S01]  /*5d50*/  ISETP.GE.AND P1, PT, R6, RZ, PT ;  /* 0x000000ff0600720c */ /* 0x000fe20003f26270 */
[C---:B------:R-:W-:Y:S01]  /*5d60*/  IMAD.HI.U32 R3, R8.reuse, R111, RZ ;  /* 0x0000006f08037227 */ /* 0x040fe200078e00ff */
[----:B------:R-:W-:Y:S02]  /*5d70*/  ISETP.GT.U32.AND P0, PT, R5, R110, PT ;  /* 0x0000006e0500720c */ /* 0x000fe40003f04070 */
[----:B------:R-:W-:Y:S01]  /*5d80*/  ISETP.GE.AND P6, PT, R9, RZ, PT ;  /* 0x000000ff0900720c */ /* 0x000fe20003fc6270 */
[----:B------:R-:W-:-:S04]  /*5d90*/  IMAD.HI.U32 R6, R8, R113, RZ ;  /* 0x0000007108067227 */ /* 0x000fc800078e00ff */
[----:B------:R-:W-:Y:S01]  /*5da0*/  @!P4 IMAD.IADD R108, R108, 0x1, -R5 ;  /* 0x000000016c6cc824 */ /* 0x000fe200078e0a05 */
[----:B------:R-:W-:Y:S01]  /*5db0*/  ISETP.GE.AND P4, PT, R112, RZ, PT ;  /* 0x000000ff7000720c */ /* 0x000fe20003f86270 */
[----:B------:R-:W-:Y:S02]  /*5dc0*/  IMAD.MOV R112, RZ, RZ, -R3 ;  /* 0x000000ffff707224 */ /* 0x000fe400078e0a03 */
[----:B------:R-:W-:Y:S02]  /*5dd0*/  IMAD.MOV R6, RZ, RZ, -R6 ;  /* 0x000000ffff067224 */ /* 0x000fe400078e0a06 */
[----:B------:R-:W-:Y:S02]  /*5de0*/  @!P5 IMAD.IADD R109, R109, 0x1, -R5 ;  /* 0x000000016d6dd824 */ /* 0x000fe400078e0a05 */
[C---:B------:R-:W-:Y:S02]  /*5df0*/  IMAD R111, R5.reuse, R112, R111 ;  /* 0x00000070056f7224 */ /* 0x040fe400078e026f */
[C---:B------:R-:W-:Y:S01]  /*5e00*/  IMAD R112, R5.reuse, R6, R113 ;  /* 0x0000000605707224 */ /* 0x040fe200078e0271 */
[----:B------:R-:W-:Y:S01]  /*5e10*/  ISETP.GT.U32.AND P5, PT, R5, R109, PT ;  /* 0x0000006d0500720c */ /* 0x000fe20003fa4070 */
[----:B------:R-:W-:-:S02]  /*5e20*/  VIADD R115, R0, 0x73 ;  /* 0x0000007300737836 */ /* 0x000fc40000000000 */
[--C-:B------:R-:W-:Y:S01]  /*5e30*/  @!P0 IMAD.IADD R110, R110, 0x1, -R5.reuse ;  /* 0x000000016e6e8824 */ /* 0x100fe200078e0a05 */
[----:B------:R-:W-:Y:S01]  /*5e40*/  ISETP.GT.U32.AND P0, PT, R5, R112, PT ;  /* 0x000000700500720c */ /* 0x000fe20003f04070 */
[C---:B------:R-:W-:Y:S01]  /*5e50*/  VIADD R3, R0.reuse, 0x74 ;  /* 0x0000007400037836 */ /* 0x040fe20000000000 */
[----:B------:R-:W-:Y:S01]  /*5e60*/  IABS R114, R115 ;  /* 0x0000007300727213 */ /* 0x000fe20000000000 */
[C---:B------:R-:W-:Y:S02]  /*5e70*/  VIADD R123, R0.reuse, 0x77 ;  /* 0x00000077007b7836 */ /* 0x040fe40000000000 */
[----:B------:R-:W-:Y:S02]  /*5e80*/  VIADD R121, R0, 0x75 ;  /* 0x0000007500797836 */ /* 0x000fe40000000000 */
[----:B------:R-:W-:Y:S01]  /*5e90*/  IMAD.HI.U32 R9, R8, R114, RZ ;  /* 0x0000007208097227 */ /* 0x000fe200078e00ff */
[----:B------:R-:W-:Y:S02]  /*5ea0*/  IABS R119, R123 ;  /* 0x0000007b00777213 */ /* 0x000fe40000000000 */
[----:B------:R-:W-:Y:S01]  /*5eb0*/  IABS R117, R121 ;  /* 0x0000007900757213 */ /* 0x000fe20000000000 */
[----:B------:R-:W-:Y:S01]  /*5ec0*/  @!P5 IMAD.IADD R109, R109, 0x1, -R5 ;  /* 0x000000016d6dd824 */ /* 0x000fe200078e0a05 */
[----:B------:R-:W-:Y:S01]  /*5ed0*/  ISETP.GE.AND P5, PT, R115, RZ, PT ;  /* 0x000000ff7300720c */ /* 0x000fe20003fa6270 */
[----:B------:R-:W-:Y:S01]  /*5ee0*/  IMAD.MOV R9, RZ, RZ, -R9 ;  /* 0x000000ffff097224 */ /* 0x000fe200078e0a09 */
[----:B------:R-:W-:Y:S01]  /*5ef0*/  IABS R115, R3 ;  /* 0x0000000300737213 */ /* 0x000fe20000000000 */
[----:B------:R-:W-:Y:S01]  /*5f00*/  @!P2 IMAD.MOV R108, RZ, RZ, -R108 ;  /* 0x000000ffff6ca224 */ /* 0x000fe200078e0a6c */
[----:B------:R-:W-:Y:S01]  /*5f10*/  ISETP.GT.U32.AND P2, PT, R5, R111, PT ;  /* 0x0000006f0500720c */ /* 0x000fe20003f44070 */
[----:B------:R-:W-:-:S02]  /*5f20*/  @!P0 IMAD.IADD R112, R112, 0x1, -R5 ;  /* 0x0000000170708824 */ /* 0x000fc400078e0a05 */
[----:B------:R-:W-:Y:S02]  /*5f30*/  IMAD R113, R5, R9, R114 ;  /* 0x0000000905717224 */ /* 0x000fe400078e0272 */
[----:B------:R-:W-:Y:S01]  /*5f40*/  @!P3 IMAD.MOV R109, RZ, RZ, -R109 ;  /* 0x000000ffff6db224 */ /* 0x000fe200078e0a6d */
[----:B------:R-:W-:Y:S01]  /*5f50*/  ISETP.GE.AND P3, PT, R3, RZ, PT ;  /* 0x000000ff0300720c */ /* 0x000fe20003f66270 */
[----:B------:R-:W-:Y:S01]  /*5f60*/  IMAD.HI.U32 R3, R8, R115, RZ ;  /* 0x0000007308037227 */ /* 0x000fe200078e00ff */
[----:B------:R-:W-:-:S03]  /*5f70*/  ISETP.GT.U32.AND P0, PT, R5, R112, PT ;  /* 0x000000700500720c */ /* 0x000fc60003f04070 */
[----:B------:R-:W-:Y:S01]  /*5f80*/  @!P6 IMAD.MOV R110, RZ, RZ, -R110 ;  /* 0x000000ffff6ee224 */ /* 0x000fe200078e0a6e */
[----:B------:R-:W-:Y:S01]  /*5f90*/  ISETP.GT.U32.AND P6, PT, R5, R113, PT ;  /* 0x000000710500720c */ /* 0x000fe20003fc4070 */
[----:B------:R-:W-:-:S04]  /*5fa0*/  IMAD.HI.U32 R114, R8, R119, RZ ;  /* 0x0000007708727227 */ /* 0x000fc800078e00ff */
[----:B------:R-:W-:-:S04]  /*5fb0*/  IMAD.HI.U32 R6, R8, R117, RZ ;  /* 0x0000007508067227 */ /* 0x000fc800078e00ff */
[----:B------:R-:W-:Y:S02]  /*5fc0*/  IMAD.MOV R116, RZ, RZ, -R3 ;  /* 0x000000ffff747224 */ /* 0x000fe400078e0a03 */
[----:B------:R-:W-:Y:S02]  /*5fd0*/  IMAD.MOV R120, RZ, RZ, -R114 ;  /* 0x000000ffff787224 */ /* 0x000fe400078e0a72 */
[----:B------:R-:W-:Y:S02]  /*5fe0*/  VIADD R122, R0, 0x76 ;  /* 0x00000076007a7836 */ /* 0x000fe40000000000 */
[----:B------:R-:W-:Y:S02]  /*5ff0*/  @!P2 IMAD.IADD R111, R111, 0x1, -R5 ;  /* 0x000000016f6fa824 */ /* 0x000fe400078e0a05 */
[----:B------:R-:W-:Y:S01]  /*6000*/  IMAD.MOV R6, RZ, RZ, -R6 ;  /* 0x000000ffff067224 */ /* 0x000fe200078e0a06 */
[----:B------:R-:W-:Y:S01]  /*6010*/  IABS R118, R122 ;  /* 0x0000007a00767213 */ /* 0x000fe20000000000 */
[C---:B------:R-:W-:Y:S01]  /*6020*/  IMAD R114, R5.reuse, R116, R115 ;  /* 0x0000007405727224 */ /* 0x040fe200078e0273 */
[C---:B------:R-:W-:Y:S01]  /*6030*/  ISETP.GT.U32.AND P2, PT, R5.reuse, R111, PT ;  /* 0x0000006f0500720c */ /* 0x040fe20003f44070 */
[----:B------:R-:W-:-:S02]  /*6040*/  IMAD R115, R5, R6, R117 ;  /* 0x0000000605737224 */ /* 0x000fc400078e0275 */
[--C-:B------:R-:W-:Y:S01]  /*6050*/  @!P0 IMAD.IADD R112, R112, 0x1, -R5.reuse ;  /* 0x0000000170708824 */ /* 0x100fe200078e0a05 */
[----:B------:R-:W-:Y:S01]  /*6060*/  ISETP.GT.U32.AND P0, PT, R5, R114, PT ;  /* 0x000000720500720c */ /* 0x000fe20003f04070 */
[----:B------:R-:W-:Y:S01]  /*6070*/  @!P6 IMAD.IADD R113, R113, 0x1, -R5 ;  /* 0x000000017171e824 */ /* 0x000fe200078e0a05 */
[----:B------:R-:W-:Y:S01]  /*6080*/  ISETP.GT.U32.AND P6, PT, R5, R115, PT ;  /* 0x000000730500720c */ /* 0x000fe20003fc4070 */
[----:B------:R-:W-:-:S04]  /*6090*/  IMAD.HI.U32 R9, R8, R118, RZ ;  /* 0x0000007608097227 */ /* 0x000fc800078e00ff */
[----:B------:R-:W-:Y:S02]  /*60a0*/  IMAD.MOV R9, RZ, RZ, -R9 ;  /* 0x000000ffff097224 */ /* 0x000fe400078e0a09 */
[C---:B------:R-:W-:Y:S02]  /*60b0*/  VIADD R124, R0.reuse, 0x78 ;  /* 0x00000078007c7836 */ /* 0x040fe40000000000 */
[--C-:B------:R-:W-:Y:S01]  /*60c0*/  @!P2 IMAD.IADD R111, R111, 0x1, -R5.reuse ;  /* 0x000000016f6fa824 */ /* 0x100fe200078e0a05 */
[----:B------:R-:W-:Y:S01]  /*60d0*/  ISETP.GE.AND P2, PT, R121, RZ, PT ;  /* 0x000000ff7900720c */ /* 0x000fe20003f46270 */
[C---:B------:R-:W-:Y:S01]  /*60e0*/  IMAD R116, R5.reuse, R9, R118 ;  /* 0x0000000905747224 */ /* 0x040fe200078e0276 */
[----:B------:R-:W-:Y:S01]  /*60f0*/  IABS R118, R124 ;  /* 0x0000007c00767213 */ /* 0x000fe20000000000 */
[----:B------:R-:W-:Y:S02]  /*6100*/  VIADD R125, R0, 0x79 ;  /* 0x00000079007d7836 */ /* 0x000fe40000000000 */
[----:B------:R-:W-:Y:S01]  /*6110*/  @!P0 IMAD.IADD R114, R114, 0x1, -R5 ;  /* 0x0000000172728824 */ /* 0x000fe200078e0a05 */
[C---:B------:R-:W-:Y:S01]  /*6120*/  ISETP.GT.U32.AND P0, PT, R5.reuse, R113, PT ;  /* 0x000000710500720c */ /* 0x040fe20003f04070 */
[----:B------:R-:W-:Y:S01]  /*6130*/  IMAD R117, R5, R120, R119 ;  /* 0x0000007805757224 */ /* 0x000fe200078e0277 */
[----:B------:R-:W-:Y:S01]  /*6140*/  IABS R119, R125 ;  /* 0x0000007d00777213 */ /* 0x000fe20000000000 */
[----:B------:R-:W-:-:S02]  /*6150*/  @!P6 IMAD.IADD R115, R115, 0x1, -R5 ;  /* 0x000000017373e824 */ /* 0x000fc400078e0a05 */
[----:B------:R-:W-:Y:S01]  /*6160*/  @!P1 IMAD.MOV R111, RZ, RZ, -R111 ;  /* 0x000000ffff6f9224 */ /* 0x000fe200078e0a6f */
[C---:B------:R-:W-:Y:S01]  /*6170*/  ISETP.GT.U32.AND P1, PT, R5.reuse, R114, PT ;  /* 0x000000720500720c */ /* 0x040fe20003f24070 */
[----:B------:R-:W-:Y:S01]  /*6180*/  IMAD.HI.U32 R3, R8, R118, RZ ;  /* 0x0000007608037227 */ /* 0x000fe200078e00ff */
[----:B------:R-:W-:-:S03]  /*6190*/  ISETP.GT.U32.AND P6, PT, R5, R115, PT ;  /* 0x000000730500720c */ /* 0x000fc60003fc4070 */
[----:B------:R-:W-:-:S04]  /*61a0*/  IMAD.HI.U32 R6, R8, R119, RZ ;  /* 0x0000007708067227 */ /* 0x000fc800078e00ff */
[----:B------:R-:W-:Y:S02]  /*61b0*/  IMAD.MOV R3, RZ, RZ, -R3 ;  /* 0x000000ffff037224 */ /* 0x000fe400078e0a03 */
[----:B------:R-:W-:Y:S02]  /*61c0*/  IMAD.MOV R120, RZ, RZ, -R6 ;  /* 0x000000ffff787224 */ /* 0x000fe400078e0a06 */
[----:B------:R-:W-:Y:S01]  /*61d0*/  @!P4 IMAD.MOV R112, RZ, RZ, -R112 ;  /* 0x000000ffff70c224 */ /* 0x000fe200078e0a70 */
[C---:B------:R-:W-:Y:S01]  /*61e0*/  ISETP.GT.U32.AND P4, PT, R5.reuse, R116, PT ;  /* 0x000000740500720c */ /* 0x040fe20003f84070 */
[C---:B------:R-:W-:Y:S02]  /*61f0*/  IMAD R118, R5.reuse, R3, R118 ;  /* 0x0000000305767224 */ /* 0x040fe400078e0276 */
[C---:B------:R-:W-:Y:S02]  /*6200*/  IMAD R119, R5.reuse, R120, R119 ;  /* 0x0000007805777224 */ /* 0x040fe400078e0277 */
[----:B------:R-:W-:Y:S01]  /*6210*/  @!P1 IMAD.IADD R114, R114, 0x1, -R5 ;  /* 0x0000000172729824 */ /* 0x000fe200078e0a05 */
[----:B------:R-:W-:Y:S01]  /*6220*/  ISETP.GT.U32.AND P1, PT, R5, R118, PT ;  /* 0x000000760500720c */ /* 0x000fe20003f24070 */
[----:B------:R-:W-:-:S02]  /*6230*/  VIADD R126, R0, 0x7a ;  /* 0x0000007a007e7836 */ /* 0x000fc40000000000 */
[--C-:B------:R-:W-:Y:S01]  /*6240*/  @!P6 IMAD.IADD R115, R115, 0x1, -R5.reuse ;  /* 0x000000017373e824 */ /* 0x100fe200078e0a05 */
[----:B------:R-:W-:Y:S01]  /*6250*/  ISETP.GT.U32.AND P6, PT, R5, R119, PT ;  /* 0x000000770500720c */ /* 0x000fe20003fc4070 */
[--C-:B------:R-:W-:Y:S01]  /*6260*/  @!P0 IMAD.IADD R113, R113, 0x1, -R5.reuse ;  /* 0x0000000171718824 */ /* 0x100fe200078e0a05 */
[----:B------:R-:W-:Y:S01]  /*6270*/  IABS R9, R126 ;  /* 0x0000007e00097213 */ /* 0x000fe20000000000 */
[----:B------:R-:W-:Y:S01]  /*6280*/  @!P4 IMAD.IADD R116, R116, 0x1, -R5 ;  /* 0x000000017474c824 */ /* 0x000fe200078e0a05 */
[----:B------:R-:W-:Y:S01]  /*6290*/  ISETP.GT.U32.AND P0, PT, R5, R117, PT ;  /* 0x000000750500720c */ /* 0x000fe20003f04070 */
[----:B------:R-:W-:Y:S01]  /*62a0*/  VIADD R127, R0, 0x7b ;  /* 0x0000007b007f7836 */ /* 0x000fe20000000000 */
[----:B------:R-:W-:Y:S01]  /*62b0*/  ISETP.GE.AND P4, PT, R122, RZ, PT ;  /* 0x000000ff7a00720c */ /* 0x000fe20003f86270 */
[----:B------:R-:W-:-:S03]  /*62c0*/  IMAD.HI.U32 R3, R8, R9, RZ ;  /* 0x0000000908037227 */ /* 0x000fc600078e00ff */
[----:B------:R-:W-:Y:S01]  /*62d0*/  IABS R121, R127 ;  /* 0x0000007f00797213 */ /* 0x000fe20000000000 */
[----:B------:R-:W-:Y:S01]  /*62e0*/  @!P1 IMAD.IADD R118, R118, 0x1, -R5 ;  /* 0x0000000176769824 */ /* 0x000fe200078e0a05 */
[----:B------:R-:W-:Y:S01]  /*62f0*/  ISETP.GT.U32.AND P1, PT, R5, R116, PT ;  /* 0x000000740500720c */ /* 0x000fe20003f24070 */
[----:B------:R-:W-:Y:S02]  /*6300*/  IMAD.MOV R120, RZ, RZ, -R3 ;  /* 0x000000ffff787224 */ /* 0x000fe400078e0a03 */
[----:B------:R-:W-:Y:S01]  /*6310*/  @!P6 IMAD.IADD R119, R119, 0x1, -R5 ;  /* 0x000000017777e824 */ /* 0x000fe200078e0a05 */
[C---:B------:R-:W-:Y:S01]  /*6320*/  ISETP.GT.U32.AND P6, PT, R5.reuse, R118, PT ;  /* 0x000000760500720c */ /* 0x040fe20003fc4070 */
[----:B------:R-:W-:Y:S02]  /*6330*/  IMAD R120, R5, R120, R9 ;  /* 0x0000007805787224 */ /* 0x000fe400078e0209 */
[C---:B------:R-:W-:Y:S02]  /*6340*/  VIADD R9, R0.reuse, 0x7c ;  /* 0x0000007c00097836 */ /* 0x040fe40000000000 */
[----:B------:R-:W-:Y:S01]  /*6350*/  @!P0 IMAD.IADD R117, R117, 0x1, -R5 ;  /* 0x0000000175758824 */ /* 0x000fe200078e0a05 */
[----:B------:R-:W-:Y:S01]  /*6360*/  ISETP.GE.AND P0, PT, R123, RZ, PT ;  /* 0x000000ff7b00720c */ /* 0x000fe20003f06270 */
[----:B------:R-:W-:Y:S01]  /*6370*/  VIADD R128, R0, 0x7d ;  /* 0x0000007d00807836 */ /* 0x000fe20000000000 */
[----:B------:R-:W-:Y:S01]  /*6380*/  IABS R122, R9 ;  /* 0x00000009007a7213 */ /* 0x000fe20000000000 */
[----:B------:R-:W-:-:S03]  /*6390*/  IMAD.HI.U32 R6, R8, R121, RZ ;  /* 0x0000007908067227 */ /* 0x000fc600078e00ff */
[----:B------:R-:W-:Y:S01]  /*63a0*/  IABS R123, R128 ;  /* 0x00000080007b7213 */ /* 0x000fe20000000000 */
[----:B------:R-:W-:Y:S01]  /*63b0*/  @!P5 IMAD.MOV R113, RZ, RZ, -R113 ;  /* 0x000000ffff71d224 */ /* 0x000fe200078e0a71 */
[C---:B------:R-:W-:Y:S01]  /*63c0*/  ISETP.GT.U32.AND P5, PT, R5.reuse, R117, PT ;  /* 0x000000750500720c */ /* 0x040fe20003fa4070 */
[----:B------:R-:W-:Y:S01]  /*63d0*/  @!P3 IMAD.MOV R114, RZ, RZ, -R114 ;  /* 0x000000ffff72b224 */ /* 0x000fe200078e0a72 */
[----:B------:R-:W-:Y:S01]  /*63e0*/  ISETP.GT.U32.AND P3, PT, R5, R119, PT ;  /* 0x000000770500720c */ /* 0x000fe20003f64070 */
[----:B------:R-:W-:Y:S01]  /*63f0*/  @!P1 IMAD.IADD R116, R116, 0x1, -R5 ;  /* 0x0000000174749824 */ /* 0x000fe200078e0a05 */
[----:B------:R-:W-:Y:S01]  /*6400*/  ISETP.GE.AND P1, PT, R124, RZ, PT ;  /* 0x000000ff7c00720c */ /* 0x000fe20003f26270 */
[----:B------:R-:W-:Y:S02]  /*6410*/  IMAD.MOV R6, RZ, RZ, -R6 ;  /* 0x000000ffff067224 */ /* 0x000fe400078e0a06 */
[----:B------:R-:W-:-:S04]  /*6420*/  IMAD.HI.U32 R3, R8, R122, RZ ;  /* 0x0000007a08037227 */ /* 0x000fc800078e00ff */
[----:B------:R-:W-:Y:S01]  /*6430*/  @!P6 IMAD.IADD R118, R118, 0x1, -R5 ;  /* 0x000000017676e824 */ /* 0x000fe200078e0a05 */
[----:B------:R-:W-:Y:S01]  /*6440*/  ISETP.GE.AND P6, PT, R125, RZ, PT ;  /* 0x000000ff7d00720c */ /* 0x000fe20003fc6270 */
[----:B------:R-:W-:Y:S02]  /*6450*/  IMAD R121, R5, R6, R121 ;  /* 0x0000000605797224 */ /* 0x000fe400078e0279 */
[----:B------:R-:W-:-:S04]  /*6460*/  IMAD.HI.U32 R6, R8, R123, RZ ;  /* 0x0000007b08067227 */ /* 0x000fc800078e00ff */
[----:B------:R-:W-:Y:S02]  /*6470*/  IMAD.MOV R3, RZ, RZ, -R3 ;  /* 0x000000ffff037224 */ /* 0x000fe400078e0a03 */
[----:B------:R-:W-:Y:S01]  /*6480*/  @!P2 IMAD.MOV R115, RZ, RZ, -R115 ;  /* 0x000000ffff73a224 */ /* 0x000fe200078e0a73 */
[C---:B------:R-:W-:Y:S01]  /*6490*/  ISETP.GT.U32.AND P2, PT, R5.reuse, R120, PT ;  /* 0x000000780500720c */ /* 0x040fe20003f44070 */
[----:B------:R-:W-:Y:S02]  /*64a0*/  IMAD.MOV R6, RZ, RZ, -R6 ;  /* 0x000000ffff067224 */ /* 0x000fe400078e0a06 */
[----:B------:R-:W-:Y:S02]  /*64b0*/  IMAD R122, R5, R3, R122 ;  /* 0x00000003057a7224 */ /* 0x000fe400078e027a */
[--C-:B------:R-:W-:Y:S01]  /*64c0*/  @!P5 IMAD.IADD R117, R117, 0x1, -R5.reuse ;  /* 0x000000017575d824 */ /* 0x100fe200078e0a05 */
[----:B------:R-:W-:Y:S01]  /*64d0*/  ISETP.GT.U32.AND P5, PT, R5, R121, PT ;  /* 0x000000790500720c */ /* 0x000fe20003fa4070 */
[----:B------:R-:W-:Y:S01]  /*64e0*/  @!P3 IMAD.IADD R119, R119, 0x1, -R5 ;  /* 0x000000017777b824 */ /* 0x000fe200078e0a05 */
[----:B------:R-:W-:Y:S01]  /*64f0*/  ISETP.GE.AND P3, PT, R126, RZ, PT ;  /* 0x000000ff7e00720c */ /* 0x000fe20003f66270 */
[----:B------:R-:W-:-:S02]  /*6500*/  IMAD R123, R5, R6, R123 ;  /* 0x00000006057b7224 */ /* 0x000fc400078e027b */
[----:B------:R-:W-:Y:S01]  /*6510*/  @!P1 IMAD.MOV R118, RZ, RZ, -R118 ;  /* 0x000000ffff769224 */ /* 0x000fe200078e0a76 */
[C---:B------:R-:W-:Y:S01]  /*6520*/  ISETP.GT.U32.AND P1, PT, R5.reuse, R122, PT ;  /* 0x0000007a0500720c */ /* 0x040fe20003f24070 */
[----:B------:R-:W-:Y:S01]  /*6530*/  @!P6 IMAD.MOV R119, RZ, RZ, -R119 ;  /* 0x000000ffff77e224 */ /* 0x000fe200078e0a77 */
[----:B------:R-:W-:Y:S01]  /*6540*/  ISETP.GT.U32.AND P6, PT, R5, R123, PT ;  /* 0x0000007b0500720c */ /* 0x000fe20003fc4070 */
[--C-:B------:R-:W-:Y:S01]  /*6550*/  @!P2 IMAD.IADD R120, R120, 0x1, -R5.reuse ;  /* 0x000000017878a824 */ /* 0x100fe200078e0a05 */
[----:B------:R-:W-:Y:S01]  /*6560*/  ISETP.GE.AND P2, PT, R127, RZ, PT ;  /* 0x000000ff7f00720c */ /* 0x000fe20003f46270 */
[C---:B------:R-:W-:Y:S02]  /*6570*/  VIADD R6, R0.reuse, 0x7f ;  /* 0x0000007f00067836 */ /* 0x040fe40000000000 */
[----:B------:R-:W-:Y:S01]  /*6580*/  @!P5 IMAD.IADD R121, R121, 0x1, -R5 ;  /* 0x000000017979d824 */ /* 0x000fe200078e0a05 */
[C---:B------:R-:W-:Y:S01]  /*6590*/  ISETP.GT.U32.AND P5, PT, R5.reuse, R120, PT ;  /* 0x000000780500720c */ /* 0x040fe20003fa4070 */
[----:B------:R-:W-:Y:S01]  /*65a0*/  @!P0 IMAD.MOV R117, RZ, RZ, -R117 ;  /* 0x000000ffff758224 */ /* 0x000fe200078e0a75 */
[----:B------:R-:W-:Y:S01]  /*65b0*/  IABS R125, R6 ;  /* 0x00000006007d7213 */ /* 0x000fe20000000000 */
[----:B------:R-:W-:Y:S01]  /*65c0*/  VIADD R3, R0, 0x7e ;  /* 0x0000007e00037836 */ /* 0x000fe20000000000 */
[----:B------:R-:W-:Y:S01]  /*65d0*/  ISETP.GT.U32.AND P0, PT, R5, R121, PT ;  /* 0x000000790500720c */ /* 0x000fe20003f04070 */
[--C-:B------:R-:W-:Y:S01]  /*65e0*/  @!P1 IMAD.IADD R122, R122, 0x1, -R5.reuse ;  /* 0x000000017a7a9824 */ /* 0x100fe200078e0a05 */
[----:B------:R-:W-:Y:S01]  /*65f0*/  ISETP.GE.AND P1, PT, R6, RZ, PT ;  /* 0x000000ff0600720c */ /* 0x000fe20003f26270 */
[----:B------:R-:W-:Y:S01]  /*6600*/  @!P6 IMAD.IADD R123, R123, 0x1, -R5 ;  /* 0x000000017b7be824 */ /* 0x000fe200078e0a05 */
[----:B------:R-:W-:Y:S01]  /*6610*/  IABS R124, R3 ;  /* 0x00000003007c7213 */ /* 0x000fe20000000000 */
[----:B------:R-:W-:Y:S01]  /*6620*/  @!P4 IMAD.MOV R116, RZ, RZ, -R116 ;  /* 0x000000ffff74c224 */ /* 0x000fe200078e0a74 */
[----:B------:R-:W-:Y:S01]  /*6630*/  ISETP.GT.U32.AND P6, PT, R5, R122, PT ;  /* 0x0000007a0500720c */ /* 0x000fe20003fc4070 */
[----:B------:R-:W-:Y:S01]  /*6640*/  IMAD.HI.U32 R6, R8, R125, RZ ;  /* 0x0000007d08067227 */ /* 0x000fe200078e00ff */
[----:B------:R-:W-:-:S03]  /*6650*/  ISETP.GE.AND P4, PT, R9, RZ, PT ;  /* 0x000000ff0900720c */ /* 0x000fc60003f86270 */
[--C-:B------:R-:W-:Y:S01]  /*6660*/  @!P5 IMAD.IADD R120, R120, 0x1, -R5.reuse ;  /* 0x000000017878d824 */ /* 0x100fe200078e0a05 */
[----:B------:R-:W-:Y:S01]  /*6670*/  ISETP.GE.AND P5, PT, R128, RZ, PT ;  /* 0x000000ff8000720c */ /* 0x000fe20003fa6270 */
[----:B------:R-:W-:Y:S02]  /*6680*/  IMAD.MOV R6, RZ, RZ, -R6 ;  /* 0x000000ffff067224 */ /* 0x000fe400078e0a06 */
[----:B------:R-:W-:Y:S01]  /*6690*/  @!P0 IMAD.IADD R121, R121, 0x1, -R5 ;  /* 0x0000000179798824 */ /* 0x000fe200078e0a05 */
[----:B------:R-:W-:Y:S01]  /*66a0*/  ISETP.GE.AND P0, PT, R3, RZ, PT ;  /* 0x000000ff0300720c */ /* 0x000fe20003f06270 */
[----:B------:R-:W-:Y:S01]  /*66b0*/  @!P3 IMAD.MOV R120, RZ, RZ, -R120 ;  /* 0x000000ffff78b224 */ /* 0x000fe200078e0a78 */
[----:B------:R-:W-:Y:S01]  /*66c0*/  ISETP.GT.U32.AND P3, PT, R5, R123, PT ;  /* 0x0000007b0500720c */ /* 0x000fe20003f64070 */
[----:B------:R-:W-:-:S04]  /*66d0*/  IMAD.HI.U32 R3, R8, R124, RZ ;  /* 0x0000007c08037227 */ /* 0x000fc800078e00ff */
[C---:B------:R-:W-:Y:S02]  /*66e0*/  IMAD R125, R5.reuse, R6, R125 ;  /* 0x00000006057d7224 */ /* 0x040fe400078e027d */
[----:B------:R-:W-:Y:S02]  /*66f0*/  @!P6 IMAD.IADD R122, R122, 0x1, -R5 ;  /* 0x000000017a7ae824 */ /* 0x000fe400078e0a05 */
[----:B------:R-:W-:Y:S02]  /*6700*/  IMAD.MOV R3, RZ, RZ, -R3 ;  /* 0x000000ffff037224 */ /* 0x000fe400078e0a03 */
[C---:B------:R-:W-:Y:S02]  /*6710*/  VIADD R9, R0.reuse, 0x80 ;  /* 0x0000008000097836 */ /* 0x040fe40000000000 */
[----:B------:R-:W-:Y:S01]  /*6720*/  @!P4 IMAD.MOV R122, RZ, RZ, -R122 ;  /* 0x000000ffff7ac224 */ /* 0x000fe200078e0a7a */
[C---:B------:R-:W-:Y:S01]  /*6730*/  ISETP.GT.U32.AND P4, PT, R5.reuse, R125, PT ;  /* 0x0000007d0500720c */ /* 0x040fe20003f84070 */
[----:B------:R-:W-:Y:S01]  /*6740*/  IMAD R124, R5, R3, R124 ;  /* 0x00000003057c7224 */ /* 0x000fe200078e027c */
[----:B------:R-:W-:Y:S01]  /*6750*/  IABS R126, R9 ;  /* 0x00000009007e7213 */ /* 0x000fe20000000000 */
[----:B------:R-:W-:-:S02]  /*6760*/  VIADD R3, R0, 0x81 ;  /* 0x0000008100037836 */ /* 0x000fc40000000000 */
[----:B------:R-:W-:Y:S01]  /*6770*/  @!P2 IMAD.MOV R121, RZ, RZ, -R121 ;  /* 0x000000ffff79a224 */ /* 0x000fe200078e0a79 */
[----:B------:R-:W-:Y:S01]  /*6780*/  ISETP.GE.AND P2, PT, R9, RZ, PT ;  /* 0x000000ff0900720c */ /* 0x000fe20003f46270 */
[----:B------:R-:W-:Y:S01]  /*6790*/  @!P3 IMAD.IADD R123, R123, 0x1, -R5 ;  /* 0x000000017b7bb824 */ /* 0x000fe200078e0a05 */
[----:B------:R-:W-:Y:S01]  /*67a0*/  ISETP.GE.AND P3, PT, R3, RZ, PT ;  /* 0x000000ff0300720c */ /* 0x000fe20003f66270 */
[----:B------:R-:W-:Y:S01]  /*67b0*/  VIADD R9, R0, 0x82 ;  /* 0x0000008200097836 */ /* 0x000fe20000000000 */
[----:B------:R-:W-:Y:S01]  /*67c0*/  IABS R127, R3 ;  /* 0x00000003007f7213 */ /* 0x000fe20000000000 */
[----:B------:R-:W-:Y:S01]  /*67d0*/  IMAD.HI.U32 R3, R8, R126, RZ ;  /* 0x0000007e08037227 */ /* 0x000fe200078e00ff */
[----:B------:R-:W-:Y:S02]  /*67e0*/  ISETP.GT.U32.AND P6, PT, R5, R124, PT ;  /* 0x0000007c0500720c */ /* 0x000fe40003fc4070 */
[----:B------:R-:W-:Y:S01]  /*67f0*/  IABS R128, R9 ;  /* 0x0000000900807213 */ /* 0x000fe20000000000 */
[----:B------:R-:W-:-:S02]  /*6800*/  IMAD.MOV R6, RZ, RZ, -R3 ;  /* 0x000000ffff067224 */ /* 0x000fc400078e0a03 */
[----:B------:R-:W-:Y:S02]  /*6810*/  @!P4 IMAD.IADD R125, R125, 0x1, -R5 ;  /* 0x000000017d7dc824 */ /* 0x000fe400078e0a05 */
[----:B------:R-:W-:-:S03]  /*6820*/  IMAD.HI.U32 R3, R8, R127, RZ ;  /* 0x0000007f08037227 */ /* 0x000fc600078e00ff */
[C---:B------:R-:W-:Y:S01]  /*6830*/  ISETP.GT.U32.AND P4, PT, R5.reuse, R125, PT ;  /* 0x0000007d0500720c */ /* 0x040fe20003f84070 */
[----:B------:R-:W-:Y:S02]  /*6840*/  IMAD R126, R5, R6, R126 ;  /* 0x00000006057e7224 */ /* 0x000fe400078e027e */
[----:B------:R-:W-:Y:S02]  /*6850*/  IMAD.MOV R6, RZ, RZ, -R3 ;  /* 0x000000ffff067224 */ /* 0x000fe400078e0a03 */
[----:B------:R-:W-:-:S04]  /*6860*/  IMAD.HI.U32 R3, R8, R128, RZ ;  /* 0x0000008008037227 */ /* 0x000fc800078e00ff */
[----:B------:R-:W-:Y:S02]  /*6870*/  @!P6 IMAD.IADD R124, R124, 0x1, -R5 ;  /* 0x000000017c7ce824 */ /* 0x000fe400078e0a05 */
[----:B------:R-:W-:Y:S02]  /*6880*/  IMAD.MOV R3, RZ, RZ, -R3 ;  /* 0x000000ffff037224 */ /* 0x000fe400078e0a03 */
[----:B------:R-:W-:Y:S01]  /*6890*/  @!P5 IMAD.MOV R123, RZ, RZ, -R123 ;  /* 0x000000ffff7bd224 */ /* 0x000fe200078e0a7b */
[C---:B------:R-:W-:Y:S01]  /*68a0*/  ISETP.GT.U32.AND P6, PT, R5.reuse, R124, PT ;  /* 0x0000007c0500720c */ /* 0x040fe20003fc4070 */
[----:B------:R-:W-:Y:S01]  /*68b0*/  IMAD R128, R5, R3, R128 ;  /* 0x0000000305807224 */ /* 0x000fe200078e0280 */
[----:B------:R-:W-:Y:S01]  /*68c0*/  ISETP.GE.AND P5, PT, R9, RZ, PT ;  /* 0x000000ff0900720c */ /* 0x000fe20003fa6270 */
[----:B------:R-:W-:Y:S02]  /*68d0*/  @!P4 IMAD.IADD R125, R125, 0x1, -R5 ;  /* 0x000000017d7dc824 */ /* 0x000fe400078e0a05 */
[C---:B------:R-:W-:Y:S01]  /*68e0*/  VIADD R9, R0.reuse, 0x84 ;  /* 0x0000008400097836 */ /* 0x040fe20000000000 */
[----:B------:R-:W-:Y:S01]  /*68f0*/  ISETP.GT.U32.AND P4, PT, R5, R128, PT ;  /* 0x000000800500720c */ /* 0x000fe20003f84070 */
[----:B------:R-:W-:-:S02]  /*6900*/  VIADD R134, R0, 0x83 ;  /* 0x0000008300867836 */ /* 0x000fc40000000000 */
[C---:B------:R-:W-:Y:S01]  /*6910*/  IMAD R127, R5.reuse, R6, R127 ;  /* 0x00000006057f7224 */ /* 0x040fe200078e027f */
[----:B------:R-:W-:Y:S01]  /*6920*/  IABS R130, R9 ;  /* 0x0000000900827213 */ /* 0x000fe20000000000 */
[----:B------:R-:W-:Y:S01]  /*6930*/  VIADD R135, R0, 0x85 ;  /* 0x0000008500877836 */ /* 0x000fe20000000000 */
[----:B------:R-:W-:Y:S01]  /*6940*/  IABS R129, R134 ;  /* 0x0000008600817213 */ /* 0x000fe20000000000 */
[----:B------:R-:W-:Y:S01]  /*6950*/  @!P6 IMAD.IADD R124, R124, 0x1, -R5 ;  /* 0x000000017c7ce824 */ /* 0x000fe200078e0a05 */
[----:B------:R-:W-:Y:S01]  /*6960*/  ISETP.GT.U32.AND P6, PT, R5, R126, PT ;  /* 0x0000007e0500720c */ /* 0x000fe20003fc4070 */
[----:B------:R-:W-:Y:S01]  /*6970*/  IMAD.HI.U32 R3, R8, R130, RZ ;  /* 0x0000008208037227 */ /* 0x000fe200078e00ff */
[----:B------:R-:W-:-:S03]  /*6980*/  IABS R131, R135 ;  /* 0x0000008700837213 */ /* 0x000fc60000000000 */
[----:B------:R-:W-:Y:S01]  /*6990*/  @!P0 IMAD.MOV R124, RZ, RZ, -R124 ;  /* 0x000000ffff7c8224 */ /* 0x000fe200078e0a7c */
[----:B------:R-:W-:Y:S01]  /*69a0*/  ISETP.GT.U32.AND P0, PT, R5, R127, PT ;  /* 0x0000007f0500720c */ /* 0x000fe20003f04070 */
[----:B------:R-:W-:Y:S02]  /*69b0*/  @!P4 IMAD.IADD R128, R128, 0x1, -R5 ;  /* 0x000000018080c824 */ /* 0x000fe400078e0a05 */
[----:B------:R-:W-:-:S04]  /*69c0*/  IMAD.HI.U32 R6, R8, R129, RZ ;  /* 0x0000008108067227 */ /* 0x000fc800078e00ff */
[----:B------:R-:W-:Y:S02]  /*69d0*/  IMAD.MOV R3, RZ, RZ, -R3 ;  /* 0x000000ffff037224 */ /* 0x000fe400078e0a03 */
[----:B------:R-:W-:Y:S01]  /*69e0*/  @!P1 IMAD.MOV R125, RZ, RZ, -R125 ;  /* 0x000000ffff7d9224 */ /* 0x000fe200078e0a7d */
[C---:B------:R-:W-:Y:S01]  /*69f0*/  ISETP.GT.U32.AND P1, PT, R5.reuse, R128, PT ;  /* 0x000000800500720c */ /* 0x040fe20003f24070 */
[----:B------:R-:W-:Y:S02]  /*6a00*/  IMAD.MOV R6, RZ, RZ, -R6 ;  /* 0x000000ffff067224 */ /* 0x000fe400078e0a06 */
[----:B------:R-:W-:Y:S02]  /*6a10*/  IMAD R130, R5, R3, R130 ;  /* 0x0000000305827224 */ /* 0x000fe400078e0282 */
[----:B------:R-:W-:-:S04]  /*6a20*/  IMAD.HI.U32 R3, R8, R131, RZ ;  /* 0x0000008308037227 */ /* 0x000fc800078e00ff */
[----:B------:R-:W-:Y:S02]  /*6a30*/  IMAD R129, R5, R6, R129 ;  /* 0x0000000605817224 */ /* 0x000fe400078e0281 */
[----:B------:R-:W-:Y:S02]  /*6a40*/  IMAD.MOV R6, RZ, RZ, -R3 ;  /* 0x000000ffff067224 */ /* 0x000fe400078e0a03 */
[----:B------:R-:W-:Y:S02]  /*6a50*/  @!P0 IMAD.IADD R127, R127, 0x1, -R5 ;  /* 0x000000017f7f8824 */ /* 0x000fe400078e0a05 */
[C---:B------:R-:W-:Y:S02]  /*6a60*/  IMAD R131, R5.reuse, R6, R131 ;  /* 0x0000000605837224 */ /* 0x040fe400078e0283 */
[--C-:B------:R-:W-:Y:S01]  /*6a70*/  @!P1 IMAD.IADD R128, R128, 0x1, -R5.reuse ;  /* 0x0000000180809824 */ /* 0x100fe200078e0a05 */
[C---:B------:R-:W-:Y:S01]  /*6a80*/  ISETP.GT.U32.AND P4, PT, R5.reuse, R127, PT ;  /* 0x0000007f0500720c */ /* 0x040fe20003f84070 */
[----:B------:R-:W-:Y:S01]  /*6a90*/  VIADD R136, R0, 0x86 ;  /* 0x0000008600887836 */ /* 0x000fe20000000000 */
[C---:B------:R-:W-:Y:S01]  /*6aa0*/  ISETP.GT.U32.AND P1, PT, R5.reuse, R131, PT ;  /* 0x000000830500720c */ /* 0x040fe20003f24070 */
[----:B------:R-:W-:Y:S01]  /*6ab0*/  @!P6 IMAD.IADD R126, R126, 0x1, -R5 ;  /* 0x000000017e7ee824 */ /* 0x000fe200078e0a05 */
[C---:B------:R-:W-:Y:S01]  /*6ac0*/  ISETP.GT.U32.AND P6, PT, R5.reuse, R129, PT ;  /* 0x000000810500720c */ /* 0x040fe20003fc4070 */
[C---:B------:R-:W-:Y:S01]  /*6ad0*/  VIADD R138, R0.reuse, 0x88 ;  /* 0x00000088008a7836 */ /* 0x040fe20000000000 */
[----:B------:R-:W-:Y:S01]  /*6ae0*/  IABS R132, R136 ;  /* 0x0000008800847213 */ /* 0x000fe20000000000 */
[C---:B------:R-:W-:Y:S01]  /*6af0*/  VIADD R137, R0.reuse, 0x87 ;  /* 0x0000008700897836 */ /* 0x040fe20000000000 */
[----:B------:R-:W-:Y:S01]  /*6b00*/  ISETP.GT.U32.AND P0, PT, R5, R126, PT ;  /* 0x0000007e0500720c */ /* 0x000fe20003f04070 */
[----:B------:R-:W-:-:S02]  /*6b10*/  VIADD R139, R0, 0x89 ;  /* 0x00000089008b7836 */ /* 0x000fc40000000000 */
[----:B------:R-:W-:Y:S01]  /*6b20*/  IMAD.HI.U32 R3, R8, R132, RZ ;  /* 0x0000008408037227 */ /* 0x000fe200078e00ff */
[----:B------:R-:W-:-:S03]  /*6b30*/  IABS R133, R137 ;  /* 0x0000008900857213 */ /* 0x000fc60000000000 */
[--C-:B------:R-:W-:Y:S01]  /*6b40*/  @!P4 IMAD.IADD R127, R127, 0x1, -R5.reuse ;  /* 0x000000017f7fc824 */ /* 0x100fe200078e0a05 */
[----:B------:R-:W-:Y:S01]  /*6b50*/  ISETP.GE.AND P4, PT, R134, RZ, PT ;  /* 0x000000ff8600720c */ /* 0x000fe20003f86270 */
[----:B------:R-:W-:Y:S01]  /*6b60*/  @!P1 IMAD.IADD R131, R131, 0x1, -R5 ;  /* 0x0000000183839824 */ /* 0x000fe200078e0a05 */
[----:B------:R-:W-:Y:S01]  /*6b70*/  IABS R134, R138 ;  /* 0x0000008a00867213 */ /* 0x000fe20000000000 */
[----:B------:R-:W-:Y:S02]  /*6b80*/  IMAD.MOV R3, RZ, RZ, -R3 ;  /* 0x000000ffff037224 */ /* 0x000fe400078e0a03 */
[----:B------:R-:W-:Y:S01]  /*6b90*/  @!P3 IMAD.MOV R127, RZ, RZ, -R127 ;  /* 0x000000ffff7fb224 */ /* 0x000fe200078e0a7f */
[C---:B------:R-:W-:Y:S01]  /*6ba0*/  ISETP.GT.U32.AND P3, PT, R5.reuse, R131, PT ;  /* 0x000000830500720c */ /* 0x040fe20003f64070 */
[----:B------:R-:W-:Y:S02]  /*6bb0*/  IMAD R132, R5, R3, R132 ;  /* 0x0000000305847224 */ /* 0x000fe400078e0284 */
[----:B------:R-:W-:-:S04]  /*6bc0*/  IMAD.HI.U32 R3, R8, R134, RZ ;  /* 0x0000008608037227 */ /* 0x000fc800078e00ff */
[----:B------:R-:W-:Y:S02]  /*6bd0*/  @!P6 IMAD.IADD R129, R129, 0x1, -R5 ;  /* 0x000000018181e824 */ /* 0x000fe400078e0a05 */
[----:B------:R-:W-:Y:S02]  /*6be0*/  IMAD.MOV R3, RZ, RZ, -R3 ;  /* 0x000000ffff037224 */ /* 0x000fe400078e0a03 */
[--C-:B------:R-:W-:Y:S01]  /*6bf0*/  @!P0 IMAD.IADD R126, R126, 0x1, -R5.reuse ;  /* 0x000000017e7e8824 */ /* 0x100fe200078e0a05 */
[C---:B------:R-:W-:Y:S01]  /*6c00*/  ISETP.GT.U32.AND P0, PT, R5.reuse, R130, PT ;  /* 0x000000820500720c */ /* 0x040fe20003f04070 */
[C---:B------:R-:W-:Y:S01]  /*6c10*/  IMAD R134, R5.reuse, R3, R134 ;  /* 0x0000000305867224 */ /* 0x040fe200078e0286 */
[----:B------:R-:W-:Y:S01]  /*6c20*/  ISETP.GT.U32.AND P6, PT, R5, R129, PT ;  /* 0x000000810500720c */ /* 0x000fe20003fc4070 */
[----:B------:R-:W-:Y:S02]  /*6c30*/  @!P3 IMAD.IADD R131, R131, 0x1, -R5 ;  /* 0x000000018383b824 */ /* 0x000fe400078e0a05 */
[----:B------:R-:W-:Y:S01]  /*6c40*/  IMAD.HI.U32 R6, R8, R133, RZ ;  /* 0x0000008508067227 */ /* 0x000fe200078e00ff */
[----:B------:R-:W-:-:S03]  /*6c50*/  ISETP.GT.U32.AND P3, PT, R5, R134, PT ;  /* 0x000000860500720c */ /* 0x000fc60003f64070 */
[----:B------:R-:W-:Y:S02]  /*6c60*/  IMAD.MOV R6, RZ, RZ, -R6 ;  /* 0x000000ffff067224 */ /* 0x000fe400078e0a06 */
[----:B------:R-:W-:Y:S02]  /*6c70*/  VIADD R140, R0, 0x8a ;  /* 0x0000008a008c7836 */ /* 0x000fe40000000000 */
[--C-:B------:R-:W-:Y:S01]  /*6c80*/  @!P0 IMAD.IADD R130, R130, 0x1, -R5.reuse ;  /* 0x0000000182828824 */ /* 0x100fe200078e0a05 */
[----:B------:R-:W-:Y:S01]  /*6c90*/  ISETP.GE.AND P0, PT, R135, RZ, PT ;  /* 0x000000ff8700720c */ /* 0x000fe20003f06270 */
[----:B------:R-:W-:Y:S01]  /*6ca0*/  @!P6 IMAD.IADD R129, R129, 0x1, -R5 ;  /* 0x000000018181e824 */ /* 0x000fe200078e0a05 */
[----:B------:R-:W-:Y:S01]  /*6cb0*/  IABS R135, R139 ;  /* 0x0000008b00877213 */ /* 0x000fe20000000000 */
[C---:B------:R-:W-:Y:S01]  /*6cc0*/  IMAD R133, R5.reuse, R6, R133 ;  /* 0x0000000605857224 */ /* 0x040fe200078e0285 */
[C---:B------:R-:W-:Y:S01]  /*6cd0*/  ISETP.GT.U32.AND P1, PT, R5.reuse, R130, PT ;  /* 0x000000820500720c */ /* 0x040fe20003f24070 */
[----:B------:R-:W-:Y:S01]  /*6ce0*/  @!P5 IMAD.MOV R128, RZ, RZ, -R128 ;  /* 0x000000ffff80d224 */ /* 0x000fe200078e0a80 */
[----:B------:R-:W-:Y:S01]  /*6cf0*/  ISETP.GE.AND P5, PT, R136, RZ, PT ;  /* 0x000000ff8800720c */ /* 0x000fe20003fa6270 */
[----:B------:R-:W-:Y:S01]  /*6d00*/  @!P4 IMAD.MOV R129, RZ, RZ, -R129 ;  /* 0x000000ffff81c224 */ /* 0x000fe200078e0a81 */
[----:B------:R-:W-:Y:S01]  /*6d10*/  ISETP.GT.U32.AND P4, PT, R5, R133, PT ;  /* 0x000000850500720c */ /* 0x000fe20003f84070 */
[----:B------:R-:W-:Y:S01]  /*6d20*/  @!P3 IMAD.IADD R134, R134, 0x1, -R5 ;  /* 0x000000018686b824 */ /* 0x000fe200078e0a05 */
[----:B------:R-:W-:Y:S01]  /*6d30*/  IABS R136, R140 ;  /* 0x0000008c00887213 */ /* 0x000fe20000000000 */
[----:B------:R-:W-:Y:S01]  /*6d40*/  IMAD.HI.U32 R3, R8, R135, RZ ;  /* 0x0000008708037227 */ /* 0x000fe200078e00ff */
[----:B------:R-:W-:-:S02]  /*6d50*/  ISETP.GE.AND P6, PT, R9, RZ, PT ;  /* 0x000000ff0900720c */ /* 0x000fc40003fc6270 */
[----:B------:R-:W-:Y:S01]  /*6d60*/  ISETP.GT.U32.AND P3, PT, R5, R134, PT ;  /* 0x000000860500720c */ /* 0x000fe20003f64070 */
[----:B------:R-:W-:Y:S02]  /*6d70*/  IMAD.MOV R6, RZ, RZ, -R3 ;  /* 0x000000ffff067224 */ /* 0x000fe400078e0a03 */
[----:B------:R-:W-:-:S04]  /*6d80*/  IMAD.HI.U32 R3, R8, R136, RZ ;  /* 0x0000008808037227 */ /* 0x000fc800078e00ff */
[----:B------:R-:W-:Y:S01]  /*6d90*/  @!P2 IMAD.MOV R126, RZ, RZ, -R126 ;  /* 0x000000ffff7ea224 */ /* 0x000fe200078e0a7e */
[----:B------:R-:W-:Y:S01]  /*6da0*/  ISETP.GT.U32.AND P2, PT, R5, R132, PT ;  /* 0x000000840500720c */ /* 0x000fe20003f44070 */
[----:B------:R-:W-:Y:S02]  /*6db0*/  IMAD.MOV R3, RZ, RZ, -R3 ;  /* 0x000000ffff037224 */ /* 0x000fe400078e0a03 */
[--C-:B------:R-:W-:Y:S02]  /*6dc0*/  @!P4 IMAD.IADD R133, R133, 0x1, -R5.reuse ;  /* 0x000000018585c824 */ /* 0x100fe400078e0a05 */
[C---:B------:R-:W-:Y:S02]  /*6dd0*/  IMAD R136, R5.reuse, R3, R136 ;  /* 0x0000000305887224 */ /* 0x040fe400078e0288 */
[--C-:B------:R-:W-:Y:S01]  /*6de0*/  @!P3 IMAD.IADD R134, R134, 0x1, -R5.reuse ;  /* 0x000000018686b824 */ /* 0x100fe200078e0a05 */
[C---:B------:R-:W-:Y:S01]  /*6df0*/  ISETP.GT.U32.AND P4, PT, R5.reuse, R133, PT ;  /* 0x000000850500720c */ /* 0x040fe20003f84070 */
[--C-:B------:R-:W-:Y:S01]  /*6e00*/  @!P1 IMAD.IADD R130, R130, 0x1, -R5.reuse ;  /* 0x0000000182829824 */ /* 0x100fe200078e0a05 */
[----:B------:R-:W-:Y:S01]  /*6e10*/  ISETP.GT.U32.AND P3, PT, R5, R136, PT ;  /* 0x000000880500720c */ /* 0x000fe20003f64070 */
[----:B------:R-:W-:Y:S01]  /*6e20*/  VIADD R141, R0, 0x8b ;  /* 0x0000008b008d7836 */ /* 0x000fe20000000000 */
[----:B------:R-:W-:Y:S01]  /*6e30*/  ISETP.GE.AND P1, PT, R137, RZ, PT ;  /* 0x000000ff8900720c */ /* 0x000fe20003f26270 */
[--C-:B------:R-:W-:Y:S01]  /*6e40*/  @!P2 IMAD.IADD R132, R132, 0x1, -R5.reuse ;  /* 0x000000018484a824 */ /* 0x100fe200078e0a05 */
[----:B------:R-:W-:Y:S01]  /*6e50*/  ISETP.GE.AND P2, PT, R138, RZ, PT ;  /* 0x000000ff8a00720c */ /* 0x000fe20003f46270 */
[C---:B------:R-:W-:Y:S01]  /*6e60*/  VIADD R142, R0.reuse, 0x8c ;  /* 0x0000008c008e7836 */ /* 0x040fe20000000000 */
[----:B------:R-:W-:Y:S01]  /*6e70*/  IABS R137, R141 ;  /* 0x0000008d00897213 */ /* 0x000fe20000000000 */
[----:B------:R-:W-:Y:S01]  /*6e80*/  @!P6 IMAD.MOV R130, RZ, RZ, -R130 ;  /* 0x000000ffff82e224 */ /* 0x000fe200078e0a82 */
[----:B------:R-:W-:Y:S01]  /*6e90*/  ISETP.GT.U32.AND P6, PT, R5, R132, PT ;  /* 0x000000840500720c */ /* 0x000fe20003fc4070 */
[----:B------:R-:W-:Y:S01]  /*6ea0*/  VIADD R143, R0, 0x8d ;  /* 0x0000008d008f7836 */ /* 0x000fe20000000000 */
[----:B------:R-:W-:Y:S01]  /*6eb0*/  IABS R9, R142 ;  /* 0x0000008e00097213 */ /* 0x000fe20000000000 */
[----:B------:R-:W-:Y:S01]  /*6ec0*/  @!P4 IMAD.IADD R133, R133, 0x1, -R5 ;  /* 0x000000018585c824 */ /* 0x000fe200078e0a05 */
[----:B------:R-:W-:Y:S01]  /*6ed0*/  ISETP.GE.AND P4, PT, R139, RZ, PT ;  /* 0x000000ff8b00720c */ /* 0x000fe20003f86270 */
[----:B------:R-:W-:Y:S01]  /*6ee0*/  IMAD R135, R5, R6, R135 ;  /* 0x0000000605877224 */ /* 0x000fe200078e0287 */
[----:B------:R-:W-:Y:S01]  /*6ef0*/  IABS R139, R143 ;  /* 0x0000008f008b7213 */ /* 0x000fe20000000000 */
[----:B------:R-:W-:-:S04]  /*6f00*/  IMAD.HI.U32 R3, R8, R137, RZ ;  /* 0x0000008908037227 */ /* 0x000fc800078e00ff */
[----:B------:R-:W-:Y:S02]  /*6f10*/  @!P3 IMAD.IADD R136, R136, 0x1, -R5 ;  /* 0x000000018888b824 */ /* 0x000fe400078e0a05 */
        /* <DEDUP_REMOVED lines=12> */
[----:B------:R-:W-:Y:S02]  /*6fe0*/  VIADD R144, R0, 0x8e ;  /* 0x0000008e00907836 */ /* 0x000fe40000000000 */
[----:B------:R-:W-:Y:S01]  /*6ff0*/  @!P5 IMAD.MOV R132, RZ, RZ, -R132 ;  /* 0x000000ffff84d224 */ /* 0x000fe200078e0a84 */
[----:B------:R-:W-:Y:S01]  /*7000*/  ISETP.GT.U32.AND P3, PT, R5, R139, PT ;  /* 0x0000008b0500720c */ /* 0x000fe20003f64070 */
[----:B------:R-:W-:Y:S01]  /*7010*/  @!P6 IMAD.IADD R135, R135, 0x1, -R5 ;  /* 0x000000018787e824 */ /* 0x000fe200078e0a05 */
[C---:B------:R-:W-:Y:S01]  /*7020*/  ISETP.GT.U32.AND P5, PT, R5.reuse, R137, PT ;  /* 0x000000890500720c */ /* 0x040fe20003fa4070 */
[----:B------:R-:W-:Y:S01]  /*7030*/  @!P2 IMAD.MOV R134, RZ, RZ, -R134 ;  /* 0x000000ffff86a224 */ /* 0x000fe200078e0a86 */
[----:B------:R-:W-:Y:S01]  /*7040*/  ISETP.GE.AND P6, PT, R140, RZ, PT ;  /* 0x000000ff8c00720c */ /* 0x000fe20003fc6270 */
[----:B------:R-:W-:Y:S01]  /*7050*/  VIADD R9, R0, 0x8f ;  /* 0x0000008f00097836 */ /* 0x000fe20000000000 */
[----:B------:R-:W-:Y:S01]  /*7060*/  IABS R140, R144 ;  /* 0x00000090008c7213 */ /* 0x000fe20000000000 */
[----:B------:R-:W-:Y:S01]  /*7070*/  @!P1 IMAD.MOV R133, RZ, RZ, -R133 ;  /* 0x000000ffff859224 */ /* 0x000fe200078e0a85 */
[----:B------:R-:W-:Y:S01]  /*7080*/  ISETP.GT.U32.AND P2, PT, R5, R138, PT ;  /* 0x0000008a0500720c */ /* 0x000fe20003f44070 */
[----:B------:R-:W-:Y:S01]  /*7090*/  @!P0 IMAD.MOV R131, RZ, RZ, -R131 ;  /* 0x000000ffff838224 */ /* 0x000fe200078e0a83 */
[----:B------:R-:W-:Y:S01]  /*70a0*/  ISETP.GE.AND P1, PT, R141, RZ, PT ;  /* 0x000000ff8d00720c */ /* 0x000fe20003f26270 */
[----:B------:R-:W-:Y:S01]  /*70b0*/  IMAD.HI.U32 R3, R8, R140, RZ ;  /* 0x0000008c08037227 */ /* 0x000fe200078e00ff */
[----:B------:R-:W-:-:S02]  /*70c0*/  IABS R141, R9 ;  /* 0x00000009008d7213 */ /* 0x000fc40000000000 */
[----:B------:R-:W-:Y:S01]  /*70d0*/  ISETP.GT.U32.AND P0, PT, R5, R135, PT ;  /* 0x000000870500720c */ /* 0x000fe20003f04070 */
[----:B------:R-:W-:Y:S02]  /*70e0*/  @!P3 IMAD.IADD R139, R139, 0x1, -R5 ;  /* 0x000000018b8bb824 */ /* 0x000fe400078e0a05 */
[----:B------:R-:W-:Y:S02]  /*70f0*/  IMAD.MOV R3, RZ, RZ, -R3 ;  /* 0x000000ffff037224 */ /* 0x000fe400078e0a03 */
[--C-:B------:R-:W-:Y:S01]  /*7100*/  @!P5 IMAD.IADD R137, R137, 0x1, -R5.reuse ;  /* 0x000000018989d824 */ /* 0x100fe200078e0a05 */
[C---:B------:R-:W-:Y:S01]  /*7110*/  ISETP.GT.U32.AND P3, PT, R5.reuse, R139, PT ;  /* 0x0000008b0500720c */ /* 0x040fe20003f64070 */
[----:B------:R-:W-:Y:S01]  /*7120*/  IMAD R140, R5, R3, R140 ;  /* 0x00000003058c7224 */ /* 0x000fe200078e028c */
[----:B------:R-:W-:Y:S01]  /*7130*/  ISETP.GE.AND P5, PT, R143, RZ, PT ;  /* 0x000000ff8f00720c */ /* 0x000fe20003fa6270 */
[----:B------:R-:W-:Y:S01]  /*7140*/  @!P2 IMAD.IADD R138, R138, 0x1, -R5 ;  /* 0x000000018a8aa824 */ /* 0x000fe200078e0a05 */
[----:B------:R-:W-:Y:S01]  /*7150*/  ISETP.GT.U32.AND P2, PT, R5, R137, PT ;  /* 0x000000890500720c */ /* 0x000fe20003f44070 */
[----:B------:R-:W-:-:S04]  /*7160*/  IMAD.HI.U32 R3, R8, R141, RZ ;  /* 0x0000008d08037227 */ /* 0x000fc800078e00ff */
[----:B------:R-:W-:Y:S02]  /*7170*/  IMAD.MOV R6, RZ, RZ, -R3 ;  /* 0x000000ffff067224 */ /* 0x000fe400078e0a03 */
[----:B------:R-:W-:Y:S01]  /*7180*/  @!P0 IMAD.IADD R135, R135, 0x1, -R5 ;  /* 0x0000000187878824 */ /* 0x000fe200078e0a05 */
[----:B------:R-:W-:Y:S01]  /*7190*/  ISETP.GE.AND P0, PT, R142, RZ, PT ;  /* 0x000000ff8e00720c */ /* 0x000fe20003f06270 */
[----:B------:R-:W-:Y:S02]  /*71a0*/  IMAD R141, R5, R6, R141 ;  /* 0x00000006058d7224 */ /* 0x000fe400078e028d */
[--C-:B------:R-:W-:Y:S02]  /*71b0*/  @!P3 IMAD.IADD R139, R139, 0x1, -R5.reuse ;  /* 0x000000018b8bb824 */ /* 0x100fe400078e0a05 */
[C---:B------:R-:W-:Y:S01]  /*71c0*/  VIADD R145, R0.reuse, 0x90 ;  /* 0x0000009000917836 */ /* 0x040fe20000000000 */
[----:B------:R-:W-:Y:S01]  /*71d0*/  ISETP.GT.U32.AND P3, PT, R5, R141, PT ;  /* 0x0000008d0500720c */ /* 0x000fe20003f64070 */
[----:B------:R-:W-:Y:S01]  /*71e0*/  @!P2 IMAD.IADD R137, R137, 0x1, -R5 ;  /* 0x000000018989a824 */ /* 0x000fe200078e0a05 */
[C---:B------:R-:W-:Y:S01]  /*71f0*/  ISETP.GT.U32.AND P2, PT, R5.reuse, R140, PT ;  /* 0x0000008c0500720c */ /* 0x040fe20003f44070 */
[----:B------:R-:W-:Y:S01]  /*7200*/  @!P4 IMAD.MOV R135, RZ, RZ, -R135 ;  /* 0x000000ffff87c224 */ /* 0x000fe200078e0a87 */
[----:B------:R-:W-:Y:S01]  /*7210*/  ISETP.GT.U32.AND P4, PT, R5, R138, PT ;  /* 0x0000008a0500720c */ /* 0x000fe20003f84070 */
[----:B------:R-:W-:Y:S01]  /*7220*/  @!P6 IMAD.MOV R136, RZ, RZ, -R136 ;  /* 0x000000ffff88e224 */ /* 0x000fe200078e0a88 */
[----:B------:R-:W-:Y:S01]  /*7230*/  IABS R142, R145 ;  /* 0x00000091008e7213 */ /* 0x000fe20000000000 */
[----:B------:R-:W-:Y:S01]  /*7240*/  VIADD R146, R0, 0x92 ;  /* 0x0000009200927836 */ /* 0x000fe20000000000 */
[----:B------:R-:W-:Y:S01]  /*7250*/  ISETP.GE.AND P6, PT, R144, RZ, PT ;  /* 0x000000ff9000720c */ /* 0x000fe20003fc6270 */
[----:B------:R-:W-:-:S02]  /*7260*/  VIADD R144, R0, 0x91 ;  /* 0x0000009100907836 */ /* 0x000fc40000000000 */
[----:B------:R-:W-:-:S03]  /*7270*/  IMAD.HI.U32 R3, R8, R142, RZ ;  /* 0x0000008e08037227 */ /* 0x000fc600078e00ff */
[----:B------:R-:W-:Y:S01]  /*7280*/  IABS R143, R144 ;  /* 0x00000090008f7213 */ /* 0x000fe20000000000 */
[----:B------:R-:W-:Y:S02]  /*7290*/  @!P3 IMAD.IADD R141, R141, 0x1, -R5 ;  /* 0x000000018d8db824 */ /* 0x000fe400078e0a05 */
[----:B------:R-:W-:Y:S02]  /*72a0*/  IMAD.MOV R3, RZ, RZ, -R3 ;  /* 0x000000ffff037224 */ /* 0x000fe400078e0a03 */
[--C-:B------:R-:W-:Y:S01]  /*72b0*/  @!P2 IMAD.IADD R140, R140, 0x1, -R5.reuse ;  /* 0x000000018c8ca824 */ /* 0x100fe200078e0a05 */
[----:B------:R-:W-:Y:S01]  /*72c0*/  ISETP.GT.U32.AND P3, PT, R5, R141, PT ;  /* 0x0000008d0500720c */ /* 0x000fe20003f64070 */
[----:B------:R-:W-:Y:S01]  /*72d0*/  @!P4 IMAD.IADD R138, R138, 0x1, -R5 ;  /* 0x000000018a8ac824 */ /* 0x000fe200078e0a05 */
[----:B------:R-:W-:Y:S01]  /*72e0*/  ISETP.GE.AND P4, PT, R9, RZ, PT ;  /* 0x000000ff0900720c */ /* 0x000fe20003f86270 */
[C---:B------:R-:W-:Y:S01]  /*72f0*/  IMAD R142, R5.reuse, R3, R142 ;  /* 0x00000003058e7224 */ /* 0x040fe200078e028e */
[----:B------:R-:W-:Y:S01]  /*7300*/  IABS R9, R146 ;  /* 0x0000009200097213 */ /* 0x000fe20000000000 */
[----:B------:R-:W-:Y:S01]  /*7310*/  IMAD.HI.U32 R3, R8, R143, RZ ;  /* 0x0000008f08037227 */ /* 0x000fe200078e00ff */
[----:B------:R-:W-:-:S03]  /*7320*/  ISETP.GT.U32.AND P2, PT, R5, R140, PT ;  /* 0x0000008c0500720c */ /* 0x000fc60003f44070 */
[----:B------:R-:W-:Y:S01]  /*7330*/  @!P5 IMAD.MOV R139, RZ, RZ, -R139 ;  /* 0x000000ffff8bd224 */ /* 0x000fe200078e0a8b */
[----:B------:R-:W-:Y:S01]  /*7340*/  ISETP.GE.AND P5, PT, R144, RZ, PT ;  /* 0x000000ff9000720c */ /* 0x000fe20003fa6270 */
[----:B------:R-:W-:Y:S02]  /*7350*/  IMAD.MOV R144, RZ, RZ, -R3 ;  /* 0x000000ffff907224 */ /* 0x000fe400078e0a03 */
[----:B------:R-:W-:-:S04]  /*7360*/  IMAD.HI.U32 R6, R8, R9, RZ ;  /* 0x0000000908067227 */ /* 0x000fc800078e00ff */
[----:B------:R-:W-:Y:S01]  /*7370*/  @!P0 IMAD.MOV R138, RZ, RZ, -R138 ;  /* 0x000000ffff8a8224 */ /* 0x000fe200078e0a8a */
[C---:B------:R-:W-:Y:S01]  /*7380*/  ISETP.GT.U32.AND P0, PT, R5.reuse, R142, PT ;  /* 0x0000008e0500720c */ /* 0x040fe20003f04070 */
[----:B------:R-:W-:Y:S02]  /*7390*/  IMAD R143, R5, R144, R143 ;  /* 0x00000090058f7224 */ /* 0x000fe400078e028f */
[----:B------:R-:W-:Y:S02]  /*73a0*/  IMAD.MOV R6, RZ, RZ, -R6 ;  /* 0x000000ffff067224 */ /* 0x000fe400078e0a06 */
[--C-:B------:R-:W-:Y:S01]  /*73b0*/  @!P3 IMAD.IADD R141, R141, 0x1, -R5.reuse ;  /* 0x000000018d8db824 */ /* 0x100fe200078e0a05 */
[C---:B------:R-:W-:Y:S01]  /*73c0*/  ISETP.GT.U32.AND P3, PT, R5.reuse, R143, PT ;  /* 0x0000008f0500720c */ /* 0x040fe20003f64070 */
[----:B------:R-:W-:Y:S01]  /*73d0*/  @!P2 IMAD.IADD R140, R140, 0x1, -R5 ;  /* 0x000000018c8ca824 */ /* 0x000fe200078e0a05 */
[----:B------:R-:W-:Y:S01]  /*73e0*/  ISETP.GE.AND P2, PT, R146, RZ, PT ;  /* 0x000000ff9200720c */ /* 0x000fe20003f46270 */
[----:B------:R-:W-:-:S02]  /*73f0*/  IMAD R144, R5, R6, R9 ;  /* 0x0000000605907224 */ /* 0x000fc400078e0209 */
[----:B------:R-:W-:Y:S02]  /*7400*/  @!P6 IMAD.MOV R140, RZ, RZ, -R140 ;  /* 0x000000ffff8ce224 */ /* 0x000fe400078e0a8c */
[----:B------:R-:W-:Y:S01]  /*7410*/  VIADD R146, R0, 0x93 ;  /* 0x0000009300927836 */ /* 0x000fe20000000000 */
[----:B------:R-:W-:Y:S01]  /*7420*/  ISETP.GT.U32.AND P6, PT, R5, R144, PT ;  /* 0x000000900500720c */ /* 0x000fe20003fc4070 */
[----:B------:R-:W-:Y:S02]  /*7430*/  @!P0 IMAD.IADD R142, R142, 0x1, -R5 ;  /* 0x000000018e8e8824 */ /* 0x000fe400078e0a05 */
[----:B------:R-:W-:Y:S01]  /*7440*/  @!P1 IMAD.MOV R137, RZ, RZ, -R137 ;  /* 0x000000ffff899224 */ /* 0x000fe200078e0a89 */
[----:B------:R-:W-:Y:S01]  /*7450*/  ISETP.GE.AND P1, PT, R145, RZ, PT ;  /* 0x000000ff9100720c */ /* 0x000fe20003f26270 */
[C---:B------:R-:W-:Y:S01]  /*7460*/  VIADD R6, R0.reuse, 0x94 ;  /* 0x0000009400067836 */ /* 0x040fe20000000000 */
[----:B------:R-:W-:Y:S01]  /*7470*/  IABS R145, R146 ;  /* 0x0000009200917213 */ /* 0x000fe20000000000 */
[----:B------:R-:W-:Y:S01]  /*7480*/  @!P3 IMAD.IADD R143, R143, 0x1, -R5 ;  /* 0x000000018f8fb824 */ /* 0x000fe200078e0a05 */
[C---:B------:R-:W-:Y:S01]  /*7490*/  ISETP.GT.U32.AND P0, PT, R5.reuse, R142, PT ;  /* 0x0000008e0500720c */ /* 0x040fe20003f04070 */
[----:B------:R-:W-:Y:S01]  /*74a0*/  VIADD R148, R0, 0x95 ;  /* 0x0000009500947836 */ /* 0x000fe20000000000 */
[----:B------:R-:W-:Y:S01]  /*74b0*/  IABS R9, R6 ;  /* 0x0000000600097213 */ /* 0x000fe20000000000 */
[----:B------:R-:W-:Y:S01]  /*74c0*/  IMAD.HI.U32 R3, R8, R145, RZ ;  /* 0x0000009108037227 */ /* 0x000fe200078e00ff */
[----:B------:R-:W-:-:S02]  /*74d0*/  ISETP.GT.U32.AND P3, PT, R5, R143, PT ;  /* 0x0000008f0500720c */ /* 0x000fc40003f64070 */
[----:B------:R-:W-:Y:S01]  /*74e0*/  IABS R147, R148 ;  /* 0x0000009400937213 */ /* 0x000fe20000000000 */
[----:B------:R-:W-:Y:S02]  /*74f0*/  @!P6 IMAD.IADD R144, R144, 0x1, -R5 ;  /* 0x000000019090e824 */ /* 0x000fe400078e0a05 */
[----:B------:R-:W-:Y:S01]  /*7500*/  @!P4 IMAD.MOV R141, RZ, RZ, -R141 ;  /* 0x000000ffff8dc224 */ /* 0x000fe200078e0a8d */
[----:B------:R-:W-:Y:S01]  /*7510*/  ISETP.GE.AND P4, PT, R146, RZ, PT ;  /* 0x000000ff9200720c */ /* 0x000fe20003f86270 */
[----:B------:R-:W-:Y:S01]  /*7520*/  IMAD.MOV R146, RZ, RZ, -R3 ;  /* 0x000000ffff927224 */ /* 0x000fe200078e0a03 */
[----:B------:R-:W-:Y:S01]  /*7530*/  ISETP.GT.U32.AND P6, PT, R5, R144, PT ;  /* 0x000000900500720c */ /* 0x000fe20003fc4070 */
[----:B------:R-:W-:-:S04]  /*7540*/  IMAD.HI.U32 R3, R8, R9, RZ ;  /* 0x0000000908037227 */ /* 0x000fc800078e00ff */
[----:B------:R-:W-:Y:S02]  /*7550*/  IMAD R145, R5, R146, R145 ;  /* 0x0000009205917224 */ /* 0x000fe400078e0291 */
[----:B------:R-:W-:Y:S01]  /*7560*/  @!P0 IMAD.IADD R142, R142, 0x1, -R5 ;  /* 0x000000018e8e8824 */ /* 0x000fe200078e0a05 */
[----:B------:R-:W-:Y:S01]  /*7570*/  ISETP.GE.AND P0, PT, R6, RZ, PT ;  /* 0x000000ff0600720c */ /* 0x000fe20003f06270 */
[----:B------:R-:W-:Y:S02]  /*7580*/  IMAD.MOV R146, RZ, RZ, -R3 ;  /* 0x000000ffff927224 */ /* 0x000fe400078e0a03 */
[----:B------:R-:W-:-:S04]  /*7590*/  IMAD.HI.U32 R6, R8, R147, RZ ;  /* 0x0000009308067227 */ /* 0x000fc800078e00ff */
[----:B------:R-:W-:Y:S01]  /*75a0*/  @!P3 IMAD.IADD R143, R143, 0x1, -R5 ;  /* 0x000000018f8fb824 */ /* 0x000fe200078e0a05 */
[C---:B------:R-:W-:Y:S01]  /*75b0*/  ISETP.GT.U32.AND P3, PT, R5.reuse, R145, PT ;  /* 0x000000910500720c */ /* 0x040fe20003f64070 */
[C---:B------:R-:W-:Y:S02]  /*75c0*/  IMAD R146, R5.reuse, R146, R9 ;  /* 0x0000009205927224 */ /* 0x040fe400078e0209 */
[----:B------:R-:W-:Y:S02]  /*75d0*/  IMAD.MOV R6, RZ, RZ, -R6 ;  /* 0x000000ffff067224 */ /* 0x000fe400078e0a06 */
[----:B------:R-:W-:Y:S01]  /*75e0*/  @!P5 IMAD.MOV R143, RZ, RZ, -R143 ;  /* 0x000000ffff8fd224 */ /* 0x000fe200078e0a8f */
[C---:B------:R-:W-:Y:S01]  /*75f0*/  ISETP.GT.U32.AND P5, PT, R5.reuse, R146, PT ;  /* 0x000000920500720c */ /* 0x040fe20003fa4070 */
[----:B------:R-:W-:Y:S02]  /*7600*/  IMAD R147, R5, R6, R147 ;  /* 0x0000000605937224 */ /* 0x000fe400078e0293 */
[----:B------:R-:W-:-:S02]  /*7610*/  @!P6 IMAD.IADD R144, R144, 0x1, -R5 ;  /* 0x000000019090e824 */ /* 0x000fc400078e0a05 */
[C---:B------:R-:W-:Y:S02]  /*7620*/  VIADD R3, R0.reuse, 0x96 ;  /* 0x0000009600037836 */ /* 0x040fe40000000000 */
[----:B------:R-:W-:Y:S01]  /*7630*/  @!P2 IMAD.MOV R144, RZ, RZ, -R144 ;  /* 0x000000ffff90a224 */ /* 0x000fe200078e0a90 */
[----:B------:R-:W-:Y:S01]  /*7640*/  ISETP.GT.U32.AND P2, PT, R5, R147, PT ;  /* 0x000000930500720c */ /* 0x000fe20003f44070 */
[----:B------:R-:W-:Y:S01]  /*7650*/  VIADD R152, R0, 0x97 ;  /* 0x0000009700987836 */ /* 0x000fe20000000000 */
[----:B------:R-:W-:Y:S01]  /*7660*/  ISETP.GE.AND P6, PT, R3, RZ, PT ;  /* 0x000000ff0300720c */ /* 0x000fe20003fc6270 */
[----:B------:R-:W-:Y:S01]  /*7670*/  @!P1 IMAD.MOV R142, RZ, RZ, -R142 ;  /* 0x000000ffff8e9224 */ /* 0x000fe200078e0a8e */
[----:B------:R-:W-:Y:S01]  /*7680*/  ISETP.GE.AND P1, PT, R148, RZ, PT ;  /* 0x000000ff9400720c */ /* 0x000fe20003f26270 */
[--C-:B------:R-:W-:Y:S01]  /*7690*/  @!P5 IMAD.IADD R146, R146, 0x1, -R5.reuse ;  /* 0x000000019292d824 */ /* 0x100fe200078e0a05 */
[----:B------:R-:W-:Y:S01]  /*76a0*/  IABS R148, R3 ;  /* 0x0000000300947213 */ /* 0x000fe20000000000 */
[----:B------:R-:W-:Y:S01]  /*76b0*/  VIADD R154, R0, 0x99 ;  /* 0x00000099009a7836 */ /* 0x000fe20000000000 */
[----:B------:R-:W-:Y:S01]  /*76c0*/  IABS R149, R152 ;  /* 0x0000009800957213 */ /* 0x000fe20000000000 */
[----:B------:R-:W-:Y:S01]  /*76d0*/  @!P3 IMAD.IADD R145, R145, 0x1, -R5 ;  /* 0x000000019191b824 */ /* 0x000fe200078e0a05 */
[----:B------:R-:W-:Y:S01]  /*76e0*/  ISETP.GT.U32.AND P5, PT, R5, R146, PT ;  /* 0x000000920500720c */ /* 0x000fe20003fa4070 */
[----:B------:R-:W-:Y:S01]  /*76f0*/  IMAD.HI.U32 R3, R8, R148, RZ ;  /* 0x0000009408037227 */ /* 0x000fe200078e00ff */
[----:B------:R-:W-:-:S02]  /*7700*/  IABS R151, R154 ;  /* 0x0000009a00977213 */ /* 0x000fc40000000000 */
[----:B------:R-:W-:Y:S01]  /*7710*/  ISETP.GT.U32.AND P3, PT, R5, R145, PT ;  /* 0x000000910500720c */ /* 0x000fe20003f64070 */
[----:B------:R-:W-:Y:S02]  /*7720*/  @!P2 IMAD.IADD R147, R147, 0x1, -R5 ;  /* 0x000000019393a824 */ /* 0x000fe400078e0a05 */
[----:B------:R-:W-:-:S03]  /*7730*/  IMAD.HI.U32 R6, R8, R149, RZ ;  /* 0x0000009508067227 */ /* 0x000fc600078e00ff */
[C---:B------:R-:W-:Y:S01]  /*7740*/  ISETP.GT.U32.AND P2, PT, R5.reuse, R147, PT ;  /* 0x000000930500720c */ /* 0x040fe20003f44070 */
[----:B------:R-:W-:Y:S02]  /*7750*/  IMAD.MOV R9, RZ, RZ, -R3 ;  /* 0x000000ffff097224 */ /* 0x000fe400078e0a03 */
[----:B------:R-:W-:Y:S02]  /*7760*/  IMAD.MOV R6, RZ, RZ, -R6 ;  /* 0x000000ffff067224 */ /* 0x000fe400078e0a06 */
[C---:B------:R-:W-:Y:S02]  /*7770*/  IMAD R148, R5.reuse, R9, R148 ;  /* 0x0000000905947224 */ /* 0x040fe400078e0294 */
[----:B------:R-:W-:Y:S02]  /*7780*/  IMAD R149, R5, R6, R149 ;  /* 0x0000000605957224 */ /* 0x000fe400078e0295 */
[----:B------:R-:W-:-:S04]  /*7790*/  IMAD.HI.U32 R6, R8, R151, RZ ;  /* 0x0000009708067227 */ /* 0x000fc800078e00ff */
[--C-:B------:R-:W-:Y:S01]  /*77a0*/  @!P5 IMAD.IADD R146, R146, 0x1, -R5.reuse ;  /* 0x000000019292d824 */ /* 0x100fe200078e0a05 */
[----:B------:R-:W-:Y:S01]  /*77b0*/  ISETP.GT.U32.AND P5, PT, R5, R148, PT ;  /* 0x000000940500720c */ /* 0x000fe20003fa4070 */
[----:B------:R-:W-:Y:S02]  /*77c0*/  VIADD R153, R0, 0x98 ;  /* 0x0000009800997836 */ /* 0x000fe40000000000 */
[----:B------:R-:W-:Y:S02]  /*77d0*/  IMAD.MOV R6, RZ, RZ, -R6 ;  /* 0x000000ffff067224 */ /* 0x000fe400078e0a06 */
[----:B------:R-:W-:Y:S01]  /*77e0*/  @!P2 IMAD.IADD R147, R147, 0x1, -R5 ;  /* 0x000000019393a824 */ /* 0x000fe200078e0a05 */
[----:B------:R-:W-:Y:S01]  /*77f0*/  IABS R150, R153 ;  /* 0x0000009900967213 */ /* 0x000fe20000000000 */
[----:B------:R-:W-:Y:S02]  /*7800*/  IMAD R151, R5, R6, R151 ;  /* 0x0000000605977224 */ /* 0x000fe400078e0297 */
[----:B------:R-:W-:-:S02]  /*7810*/  @!P1 IMAD.MOV R147, RZ, RZ, -R147 ;  /* 0x000000ffff939224 */ /* 0x000fc400078e0a93 */
[----:B------:R-:W-:Y:S01]  /*7820*/  @!P3 IMAD.IADD R145, R145, 0x1, -R5 ;  /* 0x000000019191b824 */ /* 0x000fe200078e0a05 */
[----:B------:R-:W-:Y:S01]  /*7830*/  ISETP.GT.U32.AND P1, PT, R5, R151, PT ;  /* 0x000000970500720c */ /* 0x000fe20003f24070 */
[----:B------:R-:W-:Y:S01]  /*7840*/  VIADD R155, R0, 0x9a ;  /* 0x0000009a009b7836 */ /* 0x000fe20000000000 */
[----:B------:R-:W-:Y:S01]  /*7850*/  ISETP.GE.AND P3, PT, R152, RZ, PT ;  /* 0x000000ff9800720c */ /* 0x000fe20003f66270 */
[----:B------:R-:W-:-:S03]  /*7860*/  IMAD.HI.U32 R3, R8, R150, RZ ;  /* 0x0000009608037227 */ /* 0x000fc600078e00ff */
[----:B------:R-:W-:Y:S01]  /*7870*/  IABS R152, R155 ;  /* 0x0000009b00987213 */ /* 0x000fe20000000000 */
[----:B------:R-:W-:Y:S02]  /*7880*/  @!P5 IMAD.IADD R148, R148, 0x1, -R5 ;  /* 0x000000019494d824 */ /* 0x000fe400078e0a05 */
[----:B------:R-:W-:Y:S01]  /*7890*/  @!P4 IMAD.MOV R145, RZ, RZ, -R145 ;  /* 0x000000ffff91c224 */ /* 0x000fe200078e0a91 */
[C---:B------:R-:W-:Y:S01]  /*78a0*/  ISETP.GT.U32.AND P4, PT, R5.reuse, R149, PT ;  /* 0x000000950500720c */ /* 0x040fe20003f84070 */
[----:B------:R-:W-:Y:S01]  /*78b0*/  IMAD.MOV R3, RZ, RZ, -R3 ;  /* 0x000000ffff037224 */ /* 0x000fe200078e0a03 */
[C---:B------:R-:W-:Y:S01]  /*78c0*/  ISETP.GT.U32.AND P5, PT, R5.reuse, R148, PT ;  /* 0x000000940500720c */ /* 0x040fe20003fa4070 */
[----:B------:R-:W-:Y:S02]  /*78d0*/  VIADD R156, R0, 0x9b ;  /* 0x0000009b009c7836 */ /* 0x000fe40000000000 */
[----:B------:R-:W-:Y:S02]  /*78e0*/  IMAD R150, R5, R3, R150 ;  /* 0x0000000305967224 */ /* 0x000fe400078e0296 */
[----:B------:R-:W-:-:S03]  /*78f0*/  IMAD.HI.U32 R3, R8, R152, RZ ;  /* 0x0000009808037227 */ /* 0x000fc600078e00ff */
[----:B------:R-:W-:Y:S01]  /*7900*/  ISETP.GT.U32.AND P2, PT, R5, R150, PT ;  /* 0x000000960500720c */ /* 0x000fe20003f44070 */
[----:B------:R-:W-:Y:S01]  /*7910*/  @!P0 IMAD.MOV R146, RZ, RZ, -R146 ;  /* 0x000000ffff928224 */ /* 0x000fe200078e0a92 */
[----:B------:R-:W-:Y:S01]  /*7920*/  ISETP.GE.AND P0, PT, R153, RZ, PT ;  /* 0x000000ff9900720c */ /* 0x000fe20003f06270 */
[----:B------:R-:W-:Y:S01]  /*7930*/  @!P1 IMAD.IADD R151, R151, 0x1, -R5 ;  /* 0x0000000197979824 */ /* 0x000fe200078e0a05 */
[----:B------:R-:W-:Y:S01]  /*7940*/  IABS R153, R156 ;  /* 0x0000009c00997213 */ /* 0x000fe20000000000 */
[----:B------:R-:W-:Y:S02]  /*7950*/  IMAD.MOV R3, RZ, RZ, -R3 ;  /* 0x000000ffff037224 */ /* 0x000fe400078e0a03 */
[----:B------:R-:W-:Y:S01]  /*7960*/  @!P4 IMAD.IADD R149, R149, 0x1, -R5 ;  /* 0x000000019595c824 */ /* 0x000fe200078e0a05 */
[C---:B------:R-:W-:Y:S01]  /*7970*/  ISETP.GT.U32.AND P1, PT, R5.reuse, R151, PT ;  /* 0x000000970500720c */ /* 0x040fe20003f24070 */
[C---:B------:R-:W-:Y:S02]  /*7980*/  IMAD R152, R5.reuse, R3, R152 ;  /* 0x0000000305987224 */ /* 0x040fe400078e0298 */
[----:B------:R-:W-:Y:S01]  /*7990*/  IMAD.HI.U32 R3, R8, R153, RZ ;  /* 0x0000009908037227 */ /* 0x000fe200078e00ff */
[----:B------:R-:W-:-:S03]  /*79a0*/  ISETP.GT.U32.AND P4, PT, R5, R149, PT ;  /* 0x000000950500720c */ /* 0x000fc60003f84070 */
[----:B------:R-:W-:Y:S01]  /*79b0*/  @!P5 IMAD.IADD R148, R148, 0x1, -R5 ;  /* 0x000000019494d824 */ /* 0x000fe200078e0a05 */
[----:B------:R-:W-:Y:S01]  /*79c0*/  ISETP.GE.AND P5, PT, R154, RZ, PT ;  /* 0x000000ff9a00720c */ /* 0x000fe20003fa6270 */
[----:B------:R-:W-:Y:S02]  /*79d0*/  IMAD.MOV R154, RZ, RZ, -R3 ;  /* 0x000000ffff9a7224 */ /* 0x000fe400078e0a03 */
[----:B------:R-:W-:Y:S02]  /*79e0*/  @!P2 IMAD.IADD R150, R150, 0x1, -R5 ;  /* 0x000000019696a824 */ /* 0x000fe400078e0a05 */
[----:B------:R-:W-:Y:S02]  /*79f0*/  IMAD R153, R5, R154, R153 ;  /* 0x0000009a05997224 */ /* 0x000fe400078e0299 */
[--C-:B------:R-:W-:Y:S01]  /*7a00*/  @!P1 IMAD.IADD R151, R151, 0x1, -R5.reuse ;  /* 0x0000000197979824 */ /* 0x100fe200078e0a05 */
[C---:B------:R-:W-:Y:S01]  /*7a10*/  ISETP.GT.U32.AND P2, PT, R5.reuse, R150, PT ;  /* 0x000000960500720c */ /* 0x040fe20003f44070 */
[C---:B------:R-:W-:Y:S01]  /*7a20*/  VIADD R157, R0.reuse, 0x9c ;  /* 0x0000009c009d7836 */ /* 0x040fe20000000000 */
[----:B------:R-:W-:Y:S01]  /*7a30*/  ISETP.GT.U32.AND P1, PT, R5, R153, PT ;  /* 0x000000990500720c */ /* 0x000fe20003f24070 */
[----:B------:R-:W-:Y:S01]  /*7a40*/  @!P4 IMAD.IADD R149, R149, 0x1, -R5 ;  /* 0x000000019595c824 */ /* 0x000fe200078e0a05 */
[----:B------:R-:W-:Y:S01]  /*7a50*/  ISETP.GT.U32.AND P4, PT, R5, R152, PT ;  /* 0x000000980500720c */ /* 0x000fe20003f84070 */
[----:B------:R-:W-:Y:S01]  /*7a60*/  VIADD R3, R0, 0x9d ;  /* 0x0000009d00037836 */ /* 0x000fe20000000000 */
[----:B------:R-:W-:Y:S01]  /*7a70*/  IABS R9, R157 ;  /* 0x0000009d00097213 */ /* 0x000fe20000000000 */
[----:B------:R-:W-:Y:S01]  /*7a80*/  @!P6 IMAD.MOV R148, RZ, RZ, -R148 ;  /* 0x000000ffff94e224 */ /* 0x000fe200078e0a94 */
[----:B------:R-:W-:Y:S01]  /*7a90*/  ISETP.GE.AND P6, PT, R155, RZ, PT ;  /* 0x000000ff9b00720c */ /* 0x000fe20003fc6270 */
[----:B------:R-:W-:Y:S01]  /*7aa0*/  @!P3 IMAD.MOV R149, RZ, RZ, -R149 ;  /* 0x000000ffff95b224 */ /* 0x000fe200078e0a95 */
[----:B------:R-:W-:Y:S01]  /*7ab0*/  IABS R155, R3 ;  /* 0x00000003009b7213 */ /* 0x000fe20000000000 */
[----:B------:R-:W-:Y:S01]  /*7ac0*/  IMAD.HI.U32 R6, R8, R9, RZ ;  /* 0x0000000908067227 */ /* 0x000fe200078e00ff */
[----:B------:R-:W-:-:S03]  /*7ad0*/  ISETP.GE.AND P3, PT, R156, RZ, PT ;  /* 0x000000ff9c00720c */ /* 0x000fc60003f66270 */
[--C-:B------:R-:W-:Y:S01]  /*7ae0*/  @!P2 IMAD.IADD R150, R150, 0x1, -R5.reuse ;  /* 0x000000019696a824 */ /* 0x100fe200078e0a05 */
[----:B------:R-:W-:Y:S01]  /*7af0*/  ISETP.GE.AND P2, PT, R157, RZ, PT ;  /* 0x000000ff9d00720c */ /* 0x000fe20003f46270 */
[--C-:B------:R-:W-:Y:S02]  /*7b00*/  @!P1 IMAD.IADD R153, R153, 0x1, -R5.reuse ;  /* 0x0000000199999824 */ /* 0x100fe400078e0a05 */
[----:B------:R-:W-:Y:S02]  /*7b10*/  IMAD.MOV R6, RZ, RZ, -R6 ;  /* 0x000000ffff067224 */ /* 0x000fe400078e0a06 */
[----:B------:R-:W-:Y:S01]  /*7b20*/  @!P0 IMAD.MOV R150, RZ, RZ, -R150 ;  /* 0x000000ffff968224 */ /* 0x000fe200078e0a96 */
[----:B------:R-:W-:Y:S01]  /*7b30*/  ISETP.GE.AND P0, PT, R3, RZ, PT ;  /* 0x000000ff0300720c */ /* 0x000fe20003f06270 */
[----:B------:R-:W-:Y:S01]  /*7b40*/  @!P4 IMAD.IADD R152, R152, 0x1, -R5 ;  /* 0x000000019898c824 */ /* 0x000fe200078e0a05 */
[C---:B------:R-:W-:Y:S01]  /*7b50*/  ISETP.GT.U32.AND P1, PT, R5.reuse, R153, PT ;  /* 0x000000990500720c */ /* 0x040fe20003f24070 */
[----:B------:R-:W-:-:S02]  /*7b60*/  IMAD R154, R5, R6, R9 ;  /* 0x00000006059a7224 */ /* 0x000fc400078e0209 */
[----:B------:R-:W-:Y:S01]  /*7b70*/  VIADD R6, R0, 0x9e ;  /* 0x0000009e00067836 */ /* 0x000fe20000000000 */
[----:B------:R-:W-:Y:S01]  /*7b80*/  ISETP.GT.U32.AND P4, PT, R5, R152, PT ;  /* 0x000000980500720c */ /* 0x000fe20003f84070 */
[----:B------:R-:W-:-:S03]  /*7b90*/  IMAD.HI.U32 R3, R8, R155, RZ ;  /* 0x0000009b08037227 */ /* 0x000fc600078e00ff */
[----:B------:R-:W-:Y:S01]  /*7ba0*/  IABS R9, R6 ;  /* 0x0000000600097213 */ /* 0x000fe20000000000 */
[----:B------:R-:W-:Y:S02]  /*7bb0*/  IMAD.MOV R156, RZ, RZ, -R3 ;  /* 0x000000ffff9c7224 */ /* 0x000fe400078e0a03 */
[----:B------:R-:W-:Y:S01]  /*7bc0*/  @!P5 IMAD.MOV R151, RZ, RZ, -R151 ;  /* 0x000000ffff97d224 */ /* 0x000fe200078e0a97 */
[----:B------:R-:W-:Y:S01]  /*7bd0*/  ISETP.GE.AND P5, PT, R6, RZ, PT ;  /* 0x000000ff0600720c */ /* 0x000fe20003fa6270 */
[----:B------:R-:W-:Y:S02]  /*7be0*/  IMAD R155, R5, R156, R155 ;  /* 0x0000009c059b7224 */ /* 0x000fe400078e029b */
[----:B------:R-:W-:-:S04]  /*7bf0*/  IMAD.HI.U32 R6, R8, R9, RZ ;  /* 0x0000000908067227 */ /* 0x000fc800078e00ff */
[--C-:B------:R-:W-:Y:S01]  /*7c00*/  @!P1 IMAD.IADD R153, R153, 0x1, -R5.reuse ;  /* 0x0000000199999824 */ /* 0x100fe200078e0a05 */
[C---:B------:R-:W-:Y:S01]  /*7c10*/  ISETP.GT.U32.AND P1, PT, R5.reuse, R155, PT ;  /* 0x0000009b0500720c */ /* 0x040fe20003f24070 */
[----:B------:R-:W-:Y:S02]  /*7c20*/  IMAD.MOV R6, RZ, RZ, -R6 ;  /* 0x000000ffff067224 */ /* 0x000fe400078e0a06 */
[----:B------:R-:W-:Y:S01]  /*7c30*/  @!P4 IMAD.IADD R152, R152, 0x1, -R5 ;  /* 0x000000019898c824 */ /* 0x000fe200078e0a05 */
[C---:B------:R-:W-:Y:S01]  /*7c40*/  ISETP.GT.U32.AND P4, PT, R5.reuse, R154, PT ;  /* 0x0000009a0500720c */ /* 0x040fe20003f84070 */
[----:B------:R-:W-:Y:S02]  /*7c50*/  IMAD R156, R5, R6, R9 ;  /* 0x00000006059c7224 */ /* 0x000fe400078e0209 */
[C---:B------:R-:W-:Y:S02]  /*7c60*/  VIADD R160, R0.reuse, 0x9f ;  /* 0x0000009f00a07836 */ /* 0x040fe40000000000 */
[----:B------:R-:W-:-:S02]  /*7c70*/  VIADD R161, R0, 0xa0 ;  /* 0x000000a000a17836 */ /* 0x000fc40000000000 */
[----:B------:R-:W-:Y:S01]  /*7c80*/  @!P6 IMAD.MOV R152, RZ, RZ, -R152 ;  /* 0x000000ffff98e224 */ /* 0x000fe200078e0a98 */
[----:B------:R-:W-:Y:S01]  /*7c90*/  ISETP.GT.U32.AND P6, PT, R5, R156, PT ;  /* 0x0000009c0500720c */ /* 0x000fe20003fc4070 */
[--C-:B------:R-:W-:Y:S01]  /*7ca0*/  @!P1 IMAD.IADD R155, R155, 0x1, -R5.reuse ;  /* 0x000000019b9b9824 */ /* 0x100fe200078e0a05 */
[----:B------:R-:W-:Y:S01]  /*7cb0*/  IABS R157, R160 ;  /* 0x000000a0009d7213 */ /* 0x000fe20000000000 */
[----:B------:R-:W-:Y:S01]  /*7cc0*/  VIADD R166, R0, 0xa1 ;  /* 0x000000a100a67836 */ /* 0x000fe20000000000 */
[----:B------:R-:W-:Y:S01]  /*7cd0*/  IABS R159, R161 ;  /* 0x000000a1009f7213 */ /* 0x000fe20000000000 */
[----:B------:R-:W-:Y:S01]  /*7ce0*/  @!P4 IMAD.IADD R154, R154, 0x1, -R5 ;  /* 0x000000019a9ac824 */ /* 0x000fe200078e0a05 */
[----:B------:R-:W-:Y:S01]  /*7cf0*/  ISETP.GT.U32.AND P1, PT, R5, R155, PT ;  /* 0x0000009b0500720c */ /* 0x000fe20003f24070 */
[----:B------:R-:W-:-:S03]  /*7d00*/  IMAD.HI.U32 R3, R8, R157, RZ ;  /* 0x0000009d08037227 */ /* 0x000fc600078e00ff */
[----:B------:R-:W-:Y:S01]  /*7d10*/  ISETP.GT.U32.AND P4, PT, R5, R154, PT ;  /* 0x0000009a0500720c */ /* 0x000fe20003f84070 */
[----:B------:R-:W-:-:S04]  /*7d20*/  IMAD.HI.U32 R6, R8, R159, RZ ;  /* 0x0000009f08067227 */ /* 0x000fc800078e00ff */
[----:B------:R-:W-:Y:S02]  /*7d30*/  IMAD.MOV R158, RZ, RZ, -R3 ;  /* 0x000000ffff9e7224 */ /* 0x000fe400078e0a03 */
[----:B------:R-:W-:Y:S02]  /*7d40*/  IMAD.MOV R6, RZ, RZ, -R6 ;  /* 0x000000ffff067224 */ /* 0x000fe400078e0a06 */
[----:B------:R-:W-:Y:S02]  /*7d50*/  @!P6 IMAD.IADD R156, R156, 0x1, -R5 ;  /* 0x000000019c9ce824 */ /* 0x000fe400078e0a05 */
[C---:B------:R-:W-:Y:S02]  /*7d60*/  IMAD R157, R5.reuse, R158, R157 ;  /* 0x0000009e059d7224 */ /* 0x040fe400078e029d */
[----:B------:R-:W-:Y:S01]  /*7d70*/  IMAD R158, R5, R6, R159 ;  /* 0x00000006059e7224 */ /* 0x000fe200078e029f */
[----:B------:R-:W-:Y:S01]  /*7d80*/  IABS R159, R166 ;  /* 0x000000a6009f7213 */ /* 0x000fe20000000000 */
[----:B------:R-:W-:Y:S01]  /*7d90*/  @!P1 IMAD.IADD R155, R155, 0x1, -R5 ;  /* 0x000000019b9b9824 */ /* 0x000fe200078e0a05 */
[C---:B------:R-:W-:Y:S01]  /*7da0*/  ISETP.GT.U32.AND P6, PT, R5.reuse, R156, PT ;  /* 0x0000009c0500720c */ /* 0x040fe20003fc4070 */
[----:B------:R-:W-:Y:S01]  /*7db0*/  VIADD R167, R0, 0xa2 ;  /* 0x000000a200a77836 */ /* 0x000fe20000000000 */
[----:B------:R-:W-:Y:S01]  /*7dc0*/  ISETP.GT.U32.AND P1, PT, R5, R157, PT ;  /* 0x0000009d0500720c */ /* 0x000fe20003f24070 */
[----:B------:R-:W-:-:S04]  /*7dd0*/  IMAD.HI.U32 R3, R8, R159, RZ ;  /* 0x0000009f08037227 */ /* 0x000fc800078e00ff */
[----:B------:R-:W-:Y:S01]  /*7de0*/  @!P3 IMAD.MOV R153, RZ, RZ, -R153 ;  /* 0x000000ffff99b224 */ /* 0x000fe200078e0a99 */
[----:B------:R-:W-:Y:S01]  /*7df0*/  ISETP.GE.AND P3, PT, R160, RZ, PT ;  /* 0x000000ffa000720c */ /* 0x000fe20003f66270 */
[----:B------:R-:W-:Y:S01]  /*7e00*/  @!P4 IMAD.IADD R154, R154, 0x1, -R5 ;  /* 0x000000019a9ac824 */ /* 0x000fe200078e0a05 */
[----:B------:R-:W-:Y:S01]  /*7e10*/  ISETP.GE.AND P4, PT, R161, RZ, PT ;  /* 0x000000ffa100720c */ /* 0x000fe20003f86270 */
[----:B------:R-:W-:Y:S01]  /*7e20*/  IMAD.MOV R160, RZ, RZ, -R3 ;  /* 0x000000ffffa07224 */ /* 0x000fe200078e0a03 */
[----:B------:R-:W-:Y:S01]  /*7e30*/  IABS R161, R167 ;  /* 0x000000a700a17213 */ /* 0x000fe20000000000 */
[----:B------:R-:W-:Y:S01]  /*7e40*/  @!P6 IMAD.IADD R156, R156, 0x1, -R5 ;  /* 0x000000019c9ce824 */ /* 0x000fe200078e0a05 */
[C---:B------:R-:W-:Y:S01]  /*7e50*/  ISETP.GT.U32.AND P6, PT, R5.reuse, R158, PT ;  /* 0x0000009e0500720c */ /* 0x040fe20003fc4070 */
[----:B------:R-:W-:Y:S02]  /*7e60*/  IMAD R159, R5, R160, R159 ;  /* 0x000000a0059f7224 */ /* 0x000fe400078e029f */
[----:B------:R-:W-:-:S04]  /*7e70*/  IMAD.HI.U32 R3, R8, R161, RZ ;  /* 0x000000a108037227 */ /* 0x000fc800078e00ff */
[----:B------:R-:W-:Y:S01]  /*7e80*/  @!P1 IMAD.IADD R157, R157, 0x1, -R5 ;  /* 0x000000019d9d9824 */ /* 0x000fe200078e0a05 */
[C---:B------:R-:W-:Y:S01]  /*7e90*/  ISETP.GT.U32.AND P1, PT, R5.reuse, R159, PT ;  /* 0x0000009f0500720c */ /* 0x040fe20003f24070 */
[----:B------:R-:W-:Y:S02]  /*7ea0*/  IMAD.MOV R160, RZ, RZ, -R3 ;  /* 0x000000ffffa07224 */ /* 0x000fe400078e0a03 */
[C---:B------:R-:W-:Y:S02]  /*7eb0*/  VIADD R168, R0.reuse, 0xa3 ;  /* 0x000000a300a87836 */ /* 0x040fe40000000000 */
[----:B------:R-:W-:Y:S02]  /*7ec0*/  IMAD R160, R5, R160, R161 ;  /* 0x000000a005a07224 */ /* 0x000fe400078e02a1 */
[C---:B------:R-:W-:Y:S01]  /*7ed0*/  VIADD R169, R0.reuse, 0xa4 ;  /* 0x000000a400a97836 */ /* 0x040fe20000000000 */
[----:B------:R-:W-:Y:S01]  /*7ee0*/  IABS R162, R168 ;  /* 0x000000a800a27213 */ /* 0x000fe20000000000 */
[----:B------:R-:W-:-:S02]  /*7ef0*/  VIADD R170, R0, 0xa5 ;  /* 0x000000a500aa7836 */ /* 0x000fc40000000000 */
[--C-:B------:R-:W-:Y:S01]  /*7f00*/  @!P6 IMAD.IADD R158, R158, 0x1, -R5.reuse ;  /* 0x000000019e9ee824 */ /* 0x100fe200078e0a05 */
[----:B------:R-:W-:Y:S01]  /*7f10*/  ISETP.GT.U32.AND P6, PT, R5, R160, PT ;  /* 0x000000a00500720c */ /* 0x000fe20003fc4070 */
[----:B------:R-:W-:Y:S01]  /*7f20*/  @!P1 IMAD.IADD R159, R159, 0x1, -R5 ;  /* 0x000000019f9f9824 */ /* 0x000fe200078e0a05 */
[----:B------:R-:W-:Y:S01]  /*7f30*/  IABS R163, R169 ;  /* 0x000000a900a37213 */ /* 0x000fe20000000000 */
[C---:B------:R-:W-:Y:S01]  /*7f40*/  IMAD.HI.U32 R6, R8.reuse, R162, RZ ;  /* 0x000000a208067227 */ /* 0x040fe200078e00ff */
[----:B------:R-:W-:Y:S02]  /*7f50*/  IABS R165, R170 ;  /* 0x000000aa00a57213 */ /* 0x000fe40000000000 */
[C---:B------:R-:W-:Y:S01]  /*7f60*/  ISETP.GT.U32.AND P1, PT, R5.reuse, R158, PT ;  /* 0x0000009e0500720c */ /* 0x040fe20003f24070 */
[----:B------:R-:W-:Y:S01]  /*7f70*/  @!P0 IMAD.MOV R155, RZ, RZ, -R155 ;  /* 0x000000ffff9b8224 */ /* 0x000fe200078e0a9b */
[----:B------:R-:W-:Y:S01]  /*7f80*/  ISETP.GT.U32.AND P0, PT, R5, R159, PT ;  /* 0x0000009f0500720c */ /* 0x000fe20003f04070 */
[----:B------:R-:W-:-:S04]  /*7f90*/  IMAD.HI.U32 R9, R8, R163, RZ ;  /* 0x000000a308097227 */ /* 0x000fc800078e00ff */
[----:B------:R-:W-:Y:S02]  /*7fa0*/  IMAD.MOV R6, RZ, RZ, -R6 ;  /* 0x000000ffff067224 */ /* 0x000fe400078e0a06 */
[----:B------:R-:W-:-:S04]  /*7fb0*/  IMAD.HI.U32 R3, R8, R165, RZ ;  /* 0x000000a508037227 */ /* 0x000fc800078e00ff */
[----:B------:R-:W-:Y:S02]  /*7fc0*/  IMAD.MOV R164, RZ, RZ, -R9 ;  /* 0x000000ffffa47224 */ /* 0x000fe400078e0a09 */
[C---:B------:R-:W-:Y:S02]  /*7fd0*/  IMAD R161, R5.reuse, R6, R162 ;  /* 0x0000000605a17224 */ /* 0x040fe400078e02a2 */
[----:B------:R-:W-:Y:S02]  /*7fe0*/  IMAD.MOV R6, RZ, RZ, -R3 ;  /* 0x000000ffff067224 */ /* 0x000fe400078e0a03 */
[----:B------:R-:W-:Y:S02]  /*7ff0*/  @!P6 IMAD.IADD R160, R160, 0x1, -R5 ;  /* 0x00000001a0a0e824 */ /* 0x000fe400078e0a05 */
[C---:B------:R-:W-:Y:S02]  /*8000*/  IMAD R162, R5.reuse, R164, R163 ;  /* 0x000000a405a27224 */ /* 0x040fe400078e02a3 */
[C---:B------:R-:W-:Y:S01]  /*8010*/  IMAD R163, R5.reuse, R6, R165 ;  /* 0x0000000605a37224 */ /* 0x040fe200078e02a5 */
[C---:B------:R-:W-:Y:S01]  /*8020*/  ISETP.GT.U32.AND P6, PT, R5.reuse, R160, PT ;  /* 0x000000a00500720c */ /* 0x040fe20003fc4070 */
[----:B------:R-:W-:Y:S01]  /*8030*/  @!P5 IMAD.MOV R156, RZ, RZ, -R156 ;  /* 0x000000ffff9cd224 */ /* 0x000fe200078e0a9c */
[----:B------:R-:W-:Y:S01]  /*8040*/  ISETP.GT.U32.AND P5, PT, R5, R161, PT ;  /* 0x000000a10500720c */ /* 0x000fe20003fa4070 */
[----:B------:R-:W-:-:S02]  /*8050*/  VIADD R171, R0, 0xa7 ;  /* 0x000000a700ab7836 */ /* 0x000fc40000000000 */
[--C-:B------:R-:W-:Y:S01]  /*8060*/  @!P0 IMAD.IADD R159, R159, 0x1, -R5.reuse ;  /* 0x000000019f9f8824 */ /* 0x100fe200078e0a05 */
[C---:B------:R-:W-:Y:S01]  /*8070*/  ISETP.GT.U32.AND P0, PT, R5.reuse, R163, PT ;  /* 0x000000a30500720c */ /* 0x040fe20003f04070 */
[----:B------:R-:W-:Y:S01]  /*8080*/  @!P2 IMAD.MOV R154, RZ, RZ, -R154 ;  /* 0x000000ffff9aa224 */ /* 0x000fe200078e0a9a */
[----:B------:R-:W-:Y:S01]  /*8090*/  ISETP.GT.U32.AND P2, PT, R5, R157, PT ;  /* 0x0000009d0500720c */ /* 0x000fe20003f44070 */
[----:B------:R-:W-:Y:S01]  /*80a0*/  VIADD R9, R0, 0xa6 ;  /* 0x000000a600097836 */ /* 0x000fe20000000000 */
[----:B------:R-:W-:Y:S01]  /*80b0*/  IABS R165, R171 ;  /* 0x000000ab00a57213 */ /* 0x000fe20000000000 */
[--C-:B------:R-:W-:Y:S01]  /*80c0*/  @!P1 IMAD.IADD R158, R158, 0x1, -R5.reuse ;  /* 0x000000019e9e9824 */ /* 0x100fe200078e0a05 */
[----:B------:R-:W-:Y:S01]  /*80d0*/  ISETP.GE.AND P1, PT, R166, RZ, PT ;  /* 0x000000ffa600720c */ /* 0x000fe20003f26270 */
[----:B------:R-:W-:Y:S01]  /*80e0*/  @!P6 IMAD.IADD R160, R160, 0x1, -R5 ;  /* 0x00000001a0a0e824 */ /* 0x000fe200078e0a05 */
[----:B------:R-:W-:Y:S01]  /*80f0*/  IABS R164, R9 ;  /* 0x0000000900a47213 */ /* 0x000fe20000000000 */
[----:B------:R-:W-:Y:S01]  /*8100*/  IMAD.HI.U32 R6, R8, R165, RZ ;  /* 0x000000a508067227 */ /* 0x000fe200078e00ff */
[----:B------:R-:W-:-:S03]  /*8110*/  ISETP.GE.AND P6, PT, R167, RZ, PT ;  /* 0x000000ffa700720c */ /* 0x000fc60003fc6270 */
[----:B------:R-:W-:Y:S01]  /*8120*/  @!P5 IMAD.IADD R161, R161, 0x1, -R5 ;  /* 0x00000001a1a1d824 */ /* 0x000fe200078e0a05 */
[----:B------:R-:W-:Y:S01]  /*8130*/  ISETP.GE.AND P5, PT, R168, RZ, PT ;  /* 0x000000ffa800720c */ /* 0x000fe20003fa6270 */
[----:B------:R-:W-:Y:S02]  /*8140*/  IMAD.MOV R6, RZ, RZ, -R6 ;  /* 0x000000ffff067224 */ /* 0x000fe400078e0a06 */
[----:B------:R-:W-:-:S04]  /*8150*/  IMAD.HI.U32 R3, R8, R164, RZ ;  /* 0x000000a408037227 */ /* 0x000fc800078e00ff */
[--C-:B------:R-:W-:Y:S01]  /*8160*/  @!P0 IMAD.IADD R163, R163, 0x1, -R5.reuse ;  /* 0x00000001a3a38824 */ /* 0x100fe200078e0a05 */
[----:B------:R-:W-:Y:S01]  /*8170*/  ISETP.GT.U32.AND P0, PT, R5, R161, PT ;  /* 0x000000a10500720c */ /* 0x000fe20003f04070 */
[----:B------:R-:W-:Y:S01]  /*8180*/  @!P2 IMAD.IADD R157, R157, 0x1, -R5 ;  /* 0x000000019d9da824 */ /* 0x000fe200078e0a05 */
[C---:B------:R-:W-:Y:S01]  /*8190*/  ISETP.GT.U32.AND P2, PT, R5.reuse, R162, PT ;  /* 0x000000a20500720c */ /* 0x040fe20003f44070 */
[C---:B------:R-:W-:Y:S02]  /*81a0*/  IMAD R165, R5.reuse, R6, R165 ;  /* 0x0000000605a57224 */ /* 0x040fe400078e02a5 */
[----:B------:R-:W-:Y:S02]  /*81b0*/  IMAD.MOV R3, RZ, RZ, -R3 ;  /* 0x000000ffff037224 */ /* 0x000fe400078e0a03 */
[----:B------:R-:W-:Y:S02]  /*81c0*/  VIADD R6, R0, 0xa8 ;  /* 0x000000a800067836 */ /* 0x000fe40000000000 */
[----:B------:R-:W-:-:S02]  /*81d0*/  IMAD R164, R5, R3, R164 ;  /* 0x0000000305a47224 */ /* 0x000fc400078e02a4 */
[----:B------:R-:W-:Y:S01]  /*81e0*/  @!P4 IMAD.MOV R158, RZ, RZ, -R158 ;  /* 0x000000ffff9ec224 */ /* 0x000fe200078e0a9e */
[C---:B------:R-:W-:Y:S01]  /*81f0*/  ISETP.GT.U32.AND P4, PT, R5.reuse, R163, PT ;  /* 0x000000a30500720c */ /* 0x040fe20003f84070 */
[----:B------:R-:W-:Y:S01]  /*8200*/  @!P1 IMAD.MOV R159, RZ, RZ, -R159 ;  /* 0x000000ffff9f9224 */ /* 0x000fe200078e0a9f */
[----:B------:R-:W-:Y:S01]  /*8210*/  IABS R166, R6 ;  /* 0x0000000600a67213 */ /* 0x000fe20000000000 */
[----:B------:R-:W-:Y:S01]  /*8220*/  @!P6 IMAD.MOV R160, RZ, RZ, -R160 ;  /* 0x000000ffffa0e224 */ /* 0x000fe200078e0aa0 */
[----:B------:R-:W-:Y:S01]  /*8230*/  ISETP.GT.U32.AND P1, PT, R5, R164, PT ;  /* 0x000000a40500720c */ /* 0x000fe20003f24070 */
[----:B------:R-:W-:Y:S01]  /*8240*/  @!P0 IMAD.IADD R161, R161, 0x1, -R5 ;  /* 0x00000001a1a18824 */ /* 0x000fe200078e0a05 */
[----:B------:R-:W-:Y:S01]  /*8250*/  ISETP.GE.AND P6, PT, R170, RZ, PT ;  /* 0x000000ffaa00720c */ /* 0x000fe20003fc6270 */
[----:B------:R-:W-:Y:S01]  /*8260*/  IMAD.HI.U32 R3, R8, R166, RZ ;  /* 0x000000a608037227 */ /* 0x000fe200078e00ff */
[----:B------:R-:W-:-:S03]  /*8270*/  ISETP.GT.U32.AND P0, PT, R5, R165, PT ;  /* 0x000000a50500720c */ /* 0x000fc60003f04070 */
[----:B------:R-:W-:Y:S01]  /*8280*/  @!P2 IMAD.IADD R162, R162, 0x1, -R5 ;  /* 0x00000001a2a2a824 */ /* 0x000fe200078e0a05 */
[----:B------:R-:W-:Y:S01]  /*8290*/  ISETP.GE.AND P2, PT, R169, RZ, PT ;  /* 0x000000ffa900720c */ /* 0x000fe20003f46270 */
[----:B------:R-:W-:Y:S02]  /*82a0*/  IMAD.MOV R3, RZ, RZ, -R3 ;  /* 0x000000ffff037224 */ /* 0x000fe400078e0a03 */
[----:B------:R-:W-:Y:S01]  /*82b0*/  @!P3 IMAD.MOV R157, RZ, RZ, -R157 ;  /* 0x000000ffff9db224 */ /* 0x000fe200078e0a9d */
[----:B------:R-:W-:Y:S01]  /*82c0*/  ISETP.GT.U32.AND P3, PT, R5, R162, PT ;  /* 0x000000a20500720c */ /* 0x000fe20003f64070 */
[--C-:B------:R-:W-:Y:S01]  /*82d0*/  @!P4 IMAD.IADD R163, R163, 0x1, -R5.reuse ;  /* 0x00000001a3a3c824 */ /* 0x100fe200078e0a05 */
[----:B------:R-:W-:Y:S01]  /*82e0*/  ISETP.GE.AND P4, PT, R171, RZ, PT ;  /* 0x000000ffab00720c */ /* 0x000fe20003f86270 */
[C---:B------:R-:W-:Y:S02]  /*82f0*/  IMAD R166, R5.reuse, R3, R166 ;  /* 0x0000000305a67224 */ /* 0x040fe400078e02a6 */
[----:B------:R-:W-:Y:S01]  /*8300*/  @!P1 IMAD.IADD R164, R164, 0x1, -R5 ;  /* 0x00000001a4a49824 */ /* 0x000fe200078e0a05 */
[----:B------:R-:W-:Y:S01]  /*8310*/  ISETP.GE.AND P1, PT, R6, RZ, PT ;  /* 0x000000ff0600720c */ /* 0x000fe20003f26270 */
[----:B------:R-:W-:Y:S01]  /*8320*/  @!P6 IMAD.MOV R163, RZ, RZ, -R163 ;  /* 0x000000ffffa3e224 */ /* 0x000fe200078e0aa3 */
[----:B------:R-:W-:Y:S01]  /*8330*/  ISETP.GT.U32.AND P6, PT, R5, R166, PT ;  /* 0x000000a60500720c */ /* 0x000fe20003fc4070 */
[----:B------:R-:W-:Y:S01]  /*8340*/  @!P0 IMAD.IADD R165, R165, 0x1, -R5 ;  /* 0x00000001a5a58824 */ /* 0x000fe200078e0a05 */
[----:B------:R-:W-:Y:S01]  /*8350*/  ISETP.GT.U32.AND P0, PT, R5, R164, PT ;  /* 0x000000a40500720c */ /* 0x000fe20003f04070 */
[----:B------:R-:W-:-:S02]  /*8360*/  VIADD R168, R0, 0xa9 ;  /* 0x000000a900a87836 */ /* 0x000fc40000000000 */
[----:B------:R-:W-:Y:S01]  /*8370*/  @!P3 IMAD.IADD R162, R162, 0x1, -R5 ;  /* 0x00000001a2a2b824 */ /* 0x000fe200078e0a05 */
[----:B------:R-:W-:Y:S01]  /*8380*/  ISETP.GE.AND P3, PT, R9, RZ, PT ;  /* 0x000000ff0900720c */ /* 0x000fe20003f66270 */
[----:B------:R-:W-:Y:S01]  /*8390*/  VIADD R3, R0, 0xaa ;  /* 0x000000aa00037836 */ /* 0x000fe20000000000 */
[----:B------:R-:W-:Y:S01]  /*83a0*/  IABS R167, R168 ;  /* 0x000000a800a77213 */ /* 0x000fe20000000000 */
[----:B------:R-:W-:Y:S01]  /*83b0*/  @!P5 IMAD.MOV R161, RZ, RZ, -R161 ;  /* 0x000000ffffa1d224 */ /* 0x000fe200078e0aa1 */
[----:B------:R-:W-:Y:S01]  /*83c0*/  ISETP.GT.U32.AND P5, PT, R5, R165, PT ;  /* 0x000000a50500720c */ /* 0x000fe20003fa4070 */
[----:B------:R-:W-:Y:S01]  /*83d0*/  @!P2 IMAD.MOV R162, RZ, RZ, -R162 ;  /* 0x000000ffffa2a224 */ /* 0x000fe200078e0aa2 */
[----:B------:R-:W-:Y:S01]  /*83e0*/  ISETP.GE.AND P2, PT, R168, RZ, PT ;  /* 0x000000ffa800720c */ /* 0x000fe20003f46270 */
[----:B------:R-:W-:Y:S01]  /*83f0*/  @!P6 IMAD.IADD R166, R166, 0x1, -R5 ;  /* 0x00000001a6a6e824 */ /* 0x000fe200078e0a05 */
[----:B------:R-:W-:Y:S01]  /*8400*/  IABS R168, R3 ;  /* 0x0000000300a87213 */ /* 0x000fe20000000000 */
[----:B------:R-:W-:-:S03]  /*8410*/  IMAD.HI.U32 R6, R8, R167, RZ ;  /* 0x000000a708067227 */ /* 0x000fc600078e00ff */
[----:B------:R-:W-:Y:S01]  /*8420*/  ISETP.GT.U32.AND P6, PT, R5, R166, PT ;  /* 0x000000a60500720c */ /* 0x000fe20003fc4070 */
[----:B------:R-:W-:Y:S01]  /*8430*/  @!P0 IMAD.IADD R164, R164, 0x1, -R5 ;  /* 0x00000001a4a48824 */ /* 0x000fe200078e0a05 */
[----:B------:R-:W-:Y:S01]  /*8440*/  ISETP.GE.AND P0, PT, R3, RZ, PT ;  /* 0x000000ff0300720c */ /* 0x000fe20003f06270 */
[----:B------:R-:W-:Y:S02]  /*8450*/  IMAD.MOV R6, RZ, RZ, -R6 ;  /* 0x000000ffff067224 */ /* 0x000fe400078e0a06 */
[----:B------:R-:W-:-:S04]  /*8460*/  IMAD.HI.U32 R3, R8, R168, RZ ;  /* 0x000000a808037227 */ /* 0x000fc800078e00ff */
[----:B------:R-:W-:Y:S02]  /*8470*/  IMAD R167, R5, R6, R167 ;  /* 0x0000000605a77224 */ /* 0x000fe400078e02a7 */
[----:B------:R-:W-:Y:S02]  /*8480*/  VIADD R171, R0, 0xac ;  /* 0x000000ac00ab7836 */ /* 0x000fe40000000000 */
[----:B------:R-:W-:Y:S02]  /*8490*/  IMAD.MOV R3, RZ, RZ, -R3 ;  /* 0x000000ffff037224 */ /* 0x000fe400078e0a03 */
[--C-:B------:R-:W-:Y:S01]  /*84a0*/  @!P5 IMAD.IADD R165, R165, 0x1, -R5.reuse ;  /* 0x00000001a5a5d824 */ /* 0x100fe200078e0a05 */
        /* <DEDUP_REMOVED lines=8> */
[----:B------:R-:W-:Y:S02]  /*8530*/  IMAD.MOV R9, RZ, RZ, -R9 ;  /* 0x000000ffff097224 */ /* 0x000fe400078e0a09 */
[--C-:B------:R-:W-:Y:S02]  /*8540*/  @!P5 IMAD.IADD R167, R167, 0x1, -R5.reuse ;  /* 0x00000001a7a7d824 */ /* 0x100fe400078e0a05 */
[C---:B------:R-:W-:Y:S02]  /*8550*/  IMAD R170, R5.reuse, R9, R170 ;  /* 0x0000000905aa7224 */ /* 0x040fe400078e02aa */
[----:B------:R-:W-:Y:S01]  /*8560*/  @!P3 IMAD.MOV R164, RZ, RZ, -R164 ;  /* 0x000000ffffa4b224 */ /* 0x000fe200078e0aa4 */
[----:B------:R-:W-:Y:S01]  /*8570*/  ISETP.GE.AND P3, PT, R6, RZ, PT ;  /* 0x000000ff0600720c */ /* 0x000fe20003f66270 */
[----:B------:R-:W-:Y:S01]  /*8580*/  @!P6 IMAD.IADD R168, R168, 0x1, -R5 ;  /* 0x00000001a8a8e824 */ /* 0x000fe200078e0a05 */
[C---:B------:R-:W-:Y:S01]  /*8590*/  ISETP.GT.U32.AND P5, PT, R5.reuse, R167, PT ;  /* 0x000000a70500720c */ /* 0x040fe20003fa4070 */
[----:B------:R-:W-:Y:S01]  /*85a0*/  IMAD.HI.U32 R6, R8, R169, RZ ;  /* 0x000000a908067227 */ /* 0x000fe200078e00ff */
[----:B------:R-:W-:-:S03]  /*85b0*/  ISETP.GT.U32.AND P6, PT, R5, R170, PT ;  /* 0x000000aa0500720c */ /* 0x000fc60003fc4070 */
[C---:B------:R-:W-:Y:S02]  /*85c0*/  VIADD R175, R0.reuse, 0xad ;  /* 0x000000ad00af7836 */ /* 0x040fe40000000000 */
[----:B------:R-:W-:Y:S01]  /*85d0*/  @!P4 IMAD.MOV R165, RZ, RZ, -R165 ;  /* 0x000000ffffa5c224 */ /* 0x000fe200078e0aa5 */
[----:B------:R-:W-:Y:S01]  /*85e0*/  ISETP.GE.AND P4, PT, R171, RZ, PT ;  /* 0x000000ffab00720c */ /* 0x000fe20003f86270 */
[----:B------:R-:W-:Y:S01]  /*85f0*/  IMAD.MOV R6, RZ, RZ, -R6 ;  /* 0x000000ffff067224 */ /* 0x000fe200078e0a06 */
[----:B------:R-:W-:Y:S01]  /*8600*/  IABS R171, R175 ;  /* 0x000000af00ab7213 */ /* 0x000fe20000000000 */
[----:B------:R-:W-:Y:S02]  /*8610*/  VIADD R177, R0, 0xaf ;  /* 0x000000af00b17836 */ /* 0x000fe40000000000 */
[----:B------:R-:W-:Y:S02]  /*8620*/  IMAD R169, R5, R6, R169 ;  /* 0x0000000605a97224 */ /* 0x000fe400078e02a9 */
[----:B------:R-:W-:Y:S01]  /*8630*/  IMAD.HI.U32 R3, R8, R171, RZ ;  /* 0x000000ab08037227 */ /* 0x000fe200078e00ff */
[----:B------:R-:W-:-:S03]  /*8640*/  IABS R173, R177 ;  /* 0x000000b100ad7213 */ /* 0x000fc60000000000 */
[C---:B------:R-:W-:Y:S02]  /*8650*/  VIADD R176, R0.reuse, 0xae ;  /* 0x000000ae00b07836 */ /* 0x040fe40000000000 */
[--C-:B------:R-:W-:Y:S01]  /*8660*/  @!P5 IMAD.IADD R167, R167, 0x1, -R5.reuse ;  /* 0x00000001a7a7d824 */ /* 0x100fe200078e0a05 */
[C---:B------:R-:W-:Y:S01]  /*8670*/  ISETP.GT.U32.AND P5, PT, R5.reuse, R169, PT ;  /* 0x000000a90500720c */ /* 0x040fe20003fa4070 */
[----:B------:R-:W-:Y:S01]  /*8680*/  VIADD R178, R0, 0xb0 ;  /* 0x000000b000b27836 */ /* 0x000fe20000000000 */
[----:B------:R-:W-:Y:S01]  /*8690*/  IABS R172, R176 ;  /* 0x000000b000ac7213 */ /* 0x000fe20000000000 */
[----:B------:R-:W-:Y:S02]  /*86a0*/  @!P6 IMAD.IADD R170, R170, 0x1, -R5 ;  /* 0x00000001aaaae824 */ /* 0x000fe400078e0a05 */
[----:B------:R-:W-:Y:S01]  /*86b0*/  IMAD.MOV R6, RZ, RZ, -R3 ;  /* 0x000000ffff067224 */ /* 0x000fe200078e0a03 */
[----:B------:R-:W-:Y:S01]  /*86c0*/  IABS R174, R178 ;  /* 0x000000b200ae7213 */ /* 0x000fe20000000000 */
[----:B------:R-:W-:Y:S01]  /*86d0*/  @!P1 IMAD.MOV R166, RZ, RZ, -R166 ;  /* 0x000000ffffa69224 */ /* 0x000fe200078e0aa6 */
[C---:B------:R-:W-:Y:S01]  /*86e0*/  ISETP.GT.U32.AND P1, PT, R5.reuse, R168, PT ;  /* 0x000000a80500720c */ /* 0x040fe20003f24070 */
[C---:B------:R-:W-:Y:S01]  /*86f0*/  IMAD R171, R5.reuse, R6, R171 ;  /* 0x0000000605ab7224 */ /* 0x040fe200078e02ab */
[----:B------:R-:W-:Y:S01]  /*8700*/  ISETP.GT.U32.AND P6, PT, R5, R170, PT ;  /* 0x000000aa0500720c */ /* 0x000fe20003fc4070 */
[----:B------:R-:W-:-:S04]  /*8710*/  IMAD.HI.U32 R6, R8, R173, RZ ;  /* 0x000000ad08067227 */ /* 0x000fc800078e00ff */
[----:B------:R-:W-:-:S04]  /*8720*/  IMAD.HI.U32 R3, R8, R172, RZ ;  /* 0x000000ac08037227 */ /* 0x000fc800078e00ff */
[----:B------:R-:W-:-:S04]  /*8730*/  IMAD.HI.U32 R9, R8, R174, RZ ;  /* 0x000000ae08097227 */ /* 0x000fc800078e00ff */
[----:B------:R-:W-:Y:S02]  /*8740*/  IMAD.MOV R6, RZ, RZ, -R6 ;  /* 0x000000ffff067224 */ /* 0x000fe400078e0a06 */
[----:B------:R-:W-:Y:S02]  /*8750*/  @!P5 IMAD.IADD R169, R169, 0x1, -R5 ;  /* 0x00000001a9a9d824 */ /* 0x000fe400078e0a05 */
[----:B------:R-:W-:Y:S02]  /*8760*/  IMAD.MOV R3, RZ, RZ, -R3 ;  /* 0x000000ffff037224 */ /* 0x000fe400078e0a03 */
[----:B------:R-:W-:Y:S01]  /*8770*/  IMAD.MOV R9, RZ, RZ, -R9 ;  /* 0x000000ffff097224 */ /* 0x000fe200078e0a09 */
[C---:B------:R-:W-:Y:S01]  /*8780*/  ISETP.GT.U32.AND P5, PT, R5.reuse, R169, PT ;  /* 0x000000a90500720c */ /* 0x040fe20003fa4070 */
[C---:B------:R-:W-:Y:S02]  /*8790*/  IMAD R173, R5.reuse, R6, R173 ;  /* 0x0000000605ad7224 */ /* 0x040fe400078e02ad */
[----:B------:R-:W-:Y:S01]  /*87a0*/  @!P1 IMAD.IADD R168, R168, 0x1, -R5 ;  /* 0x00000001a8a89824 */ /* 0x000fe200078e0a05 */
[C---:B------:R-:W-:Y:S01]  /*87b0*/  ISETP.GT.U32.AND P1, PT, R5.reuse, R171, PT ;  /* 0x000000ab0500720c */ /* 0x040fe20003f24070 */
[----:B------:R-:W-:-:S02]  /*87c0*/  IMAD R172, R5, R3, R172 ;  /* 0x0000000305ac7224 */ /* 0x000fc400078e02ac */
[C---:B------:R-:W-:Y:S02]  /*87d0*/  IMAD R174, R5.reuse, R9, R174 ;  /* 0x0000000905ae7224 */ /* 0x040fe400078e02ae */
[----:B------:R-:W-:Y:S01]  /*87e0*/  @!P6 IMAD.IADD R170, R170, 0x1, -R5 ;  /* 0x00000001aaaae824 */ /* 0x000fe200078e0a05 */
[C---:B------:R-:W-:Y:S01]  /*87f0*/  ISETP.GT.U32.AND P6, PT, R5.reuse, R173, PT ;  /* 0x000000ad0500720c */ /* 0x040fe20003fc4070 */
[----:B------:R-:W-:Y:S01]  /*8800*/  @!P0 IMAD.MOV R168, RZ, RZ, -R168 ;  /* 0x000000ffffa88224 */ /* 0x000fe200078e0aa8 */
[C---:B------:R-:W-:Y:S01]  /*8810*/  ISETP.GT.U32.AND P0, PT, R5.reuse, R172, PT ;  /* 0x000000ac0500720c */ /* 0x040fe20003f04070 */
[----:B------:R-:W-:Y:S01]  /*8820*/  @!P4 IMAD.MOV R170, RZ, RZ, -R170 ;  /* 0x000000ffffaac224 */ /* 0x000fe200078e0aaa */
[----:B------:R-:W-:Y:S01]  /*8830*/  ISETP.GT.U32.AND P4, PT, R5, R174, PT ;  /* 0x000000ae0500720c */ /* 0x000fe20003f84070 */
[C---:B------:R-:W-:Y:S02]  /*8840*/  VIADD R6, R0.reuse, 0xb1 ;  /* 0x000000b100067836 */ /* 0x040fe40000000000 */
[----:B------:R-:W-:Y:S01]  /*8850*/  @!P2 IMAD.MOV R167, RZ, RZ, -R167 ;  /* 0x000000ffffa7a224 */ /* 0x000fe200078e0aa7 */
[----:B------:R-:W-:Y:S01]  /*8860*/  ISETP.GE.AND P2, PT, R175, RZ, PT ;  /* 0x000000ffaf00720c */ /* 0x000fe20003f46270 */
[----:B------:R-:W-:Y:S01]  /*8870*/  VIADD R9, R0, 0xb2 ;  /* 0x000000b200097836 */ /* 0x000fe20000000000 */
[----:B------:R-:W-:Y:S01]  /*8880*/  IABS R175, R6 ;  /* 0x0000000600af7213 */ /* 0x000fe20000000000 */
[--C-:B------:R-:W-:Y:S01]  /*8890*/  @!P5 IMAD.IADD R169, R169, 0x1, -R5.reuse ;  /* 0x00000001a9a9d824 */ /* 0x100fe200078e0a05 */
[----:B------:R-:W-:Y:S01]  /*88a0*/  ISETP.GE.AND P5, PT, R176, RZ, PT ;  /* 0x000000ffb000720c */ /* 0x000fe20003fa6270 */
[--C-:B------:R-:W-:Y:S01]  /*88b0*/  @!P1 IMAD.IADD R171, R171, 0x1, -R5.reuse ;  /* 0x00000001abab9824 */ /* 0x100fe200078e0a05 */
[----:B------:R-:W-:Y:S01]  /*88c0*/  IABS R176, R9 ;  /* 0x0000000900b07213 */ /* 0x000fe20000000000 */
[----:B------:R-:W-:-:S02]  /*88d0*/  @!P6 IMAD.IADD R173, R173, 0x1, -R5 ;  /* 0x00000001adade824 */ /* 0x000fc400078e0a05 */
[----:B------:R-:W-:Y:S01]  /*88e0*/  IMAD.HI.U32 R3, R8, R175, RZ ;  /* 0x000000af08037227 */ /* 0x000fe200078e00ff */
[----:B------:R-:W-:-:S03]  /*88f0*/  ISETP.GT.U32.AND P1, PT, R5, R171, PT ;  /* 0x000000ab0500720c */ /* 0x000fc60003f24070 */
[--C-:B------:R-:W-:Y:S01]  /*8900*/  @!P0 IMAD.IADD R172, R172, 0x1, -R5.reuse ;  /* 0x00000001acac8824 */ /* 0x100fe200078e0a05 */
[----:B------:R-:W-:Y:S01]  /*8910*/  ISETP.GE.AND P0, PT, R6, RZ, PT ;  /* 0x000000ff0600720c */ /* 0x000fe20003f06270 */
[----:B------:R-:W-:Y:S01]  /*8920*/  @!P4 IMAD.IADD R174, R174, 0x1, -R5 ;  /* 0x00000001aeaec824 */ /* 0x000fe200078e0a05 */
[C---:B------:R-:W-:Y:S01]  /*8930*/  ISETP.GT.U32.AND P4, PT, R5.reuse, R173, PT ;  /* 0x000000ad0500720c */ /* 0x040fe20003f84070 */
[----:B------:R-:W-:Y:S01]  /*8940*/  IMAD.MOV R6, RZ, RZ, -R3 ;  /* 0x000000ffff067224 */ /* 0x000fe200078e0a03 */
[----:B------:R-:W-:Y:S01]  /*8950*/  ISETP.GT.U32.AND P6, PT, R5, R172, PT ;  /* 0x000000ac0500720c */ /* 0x000fe20003fc4070 */
        /* <DEDUP_REMOVED lines=23> */
[----:B------:R-:W-:-:S02]  /*8ad0*/  ISETP.GE.AND P6, PT, R178, RZ, PT ;  /* 0x000000ffb200720c */ /* 0x000fc40003fc6270 */
[----:B------:R-:W-:Y:S01]  /*8ae0*/  ISETP.GT.U32.AND P4, PT, R5, R175, PT ;  /* 0x000000af0500720c */ /* 0x000fe20003f84070 */
[----:B------:R-:W-:-:S04]  /*8af0*/  IMAD.HI.U32 R6, R8, R179, RZ ;  /* 0x000000b308067227 */ /* 0x000fc800078e00ff */
[----:B------:R-:W-:Y:S01]  /*8b00*/  @!P2 IMAD.IADD R174, R174, 0x1, -R5 ;  /* 0x00000001aeaea824 */ /* 0x000fe200078e0a05 */
[----:B------:R-:W-:Y:S01]  /*8b10*/  ISETP.GE.AND P2, PT, R9, RZ, PT ;  /* 0x000000ff0900720c */ /* 0x000fe20003f46270 */
[----:B------:R-:W-:Y:S01]  /*8b20*/  @!P5 IMAD.MOV R172, RZ, RZ, -R172 ;  /* 0x000000ffffacd224 */ /* 0x000fe200078e0aac */
[----:B------:R-:W-:Y:S01]  /*8b30*/  ISETP.GT.U32.AND P5, PT, R5, R176, PT ;  /* 0x000000b00500720c */ /* 0x000fe20003fa4070 */
[----:B------:R-:W-:Y:S02]  /*8b40*/  IMAD.MOV R178, RZ, RZ, -R3 ;  /* 0x000000ffffb27224 */ /* 0x000fe400078e0a03 */
[----:B------:R-:W-:-:S04]  /*8b50*/  IMAD.HI.U32 R9, R8, R180, RZ ;  /* 0x000000b408097227 */ /* 0x000fc800078e00ff */
[----:B------:R-:W-:Y:S02]  /*8b60*/  IMAD.MOV R6, RZ, RZ, -R6 ;  /* 0x000000ffff067224 */ /* 0x000fe400078e0a06 */
[C---:B------:R-:W-:Y:S02]  /*8b70*/  IMAD R177, R5.reuse, R178, R177 ;  /* 0x000000b205b17224 */ /* 0x040fe400078e02b1 */
[----:B------:R-:W-:Y:S02]  /*8b80*/  IMAD.MOV R9, RZ, RZ, -R9 ;  /* 0x000000ffff097224 */ /* 0x000fe400078e0a09 */
[C---:B------:R-:W-:Y:S02]  /*8b90*/  IMAD R178, R5.reuse, R6, R179 ;  /* 0x0000000605b27224 */ /* 0x040fe400078e02b3 */
[C---:B------:R-:W-:Y:S02]  /*8ba0*/  IMAD R179, R5.reuse, R9, R180 ;  /* 0x0000000905b37224 */ /* 0x040fe400078e02b4 */
[----:B------:R-:W-:Y:S01]  /*8bb0*/  @!P1 IMAD.MOV R174, RZ, RZ, -R174 ;  /* 0x000000ffffae9224 */ /* 0x000fe200078e0aae */
[C---:B------:R-:W-:Y:S01]  /*8bc0*/  ISETP.GT.U32.AND P1, PT, R5.reuse, R178, PT ;  /* 0x000000b20500720c */ /* 0x040fe20003f24070 */
[----:B------:R-:W-:Y:S01]  /*8bd0*/  @!P5 IMAD.IADD R176, R176, 0x1, -R5 ;  /* 0x00000001b0b0d824 */ /* 0x000fe200078e0a05 */
[----:B------:R-:W-:Y:S01]  /*8be0*/  ISETP.GT.U32.AND P5, PT, R5, R179, PT ;  /* 0x000000b30500720c */ /* 0x000fe20003fa4070 */
[----:B------:R-:W-:-:S02]  /*8bf0*/  VIADD R9, R0, 0xb6 ;  /* 0x000000b600097836 */ /* 0x000fc40000000000 */
[C---:B------:R-:W-:Y:S02]  /*8c00*/  VIADD R185, R0.reuse, 0xb7 ;  /* 0x000000b700b97836 */ /* 0x040fe40000000000 */
[----:B------:R-:W-:Y:S01]  /*8c10*/  @!P4 IMAD.IADD R175, R175, 0x1, -R5 ;  /* 0x00000001afafc824 */ /* 0x000fe200078e0a05 */
[----:B------:R-:W-:Y:S01]  /*8c20*/  IABS R180, R9 ;  /* 0x0000000900b47213 */ /* 0x000fe20000000000 */
[----:B------:R-:W-:Y:S01]  /*8c30*/  @!P3 IMAD.MOV R173, RZ, RZ, -R173 ;  /* 0x000000ffffadb224 */ /* 0x000fe200078e0aad */
[----:B------:R-:W-:Y:S01]  /*8c40*/  ISETP.GE.AND P4, PT, R181, RZ, PT ;  /* 0x000000ffb500720c */ /* 0x000fe20003f86270 */
[----:B------:R-:W-:Y:S01]  /*8c50*/  VIADD R186, R0, 0xb8 ;  /* 0x000000b800ba7836 */ /* 0x000fe20000000000 */
[----:B------:R-:W-:Y:S01]  /*8c60*/  IABS R181, R185 ;  /* 0x000000b900b57213 */ /* 0x000fe20000000000 */
[----:B------:R-:W-:Y:S01]  /*8c70*/  @!P1 IMAD.IADD R178, R178, 0x1, -R5 ;  /* 0x00000001b2b29824 */ /* 0x000fe200078e0a05 */
[----:B------:R-:W-:Y:S01]  /*8c80*/  ISETP.GT.U32.AND P3, PT, R5, R177, PT ;  /* 0x000000b10500720c */ /* 0x000fe20003f64070 */
[----:B------:R-:W-:-:S04]  /*8c90*/  IMAD.HI.U32 R3, R8, R180, RZ ;  /* 0x000000b408037227 */ /* 0x000fc800078e00ff */
[----:B------:R-:W-:Y:S01]  /*8ca0*/  @!P5 IMAD.IADD R179, R179, 0x1, -R5 ;  /* 0x00000001b3b3d824 */ /* 0x000fe200078e0a05 */
[----:B------:R-:W-:Y:S01]  /*8cb0*/  ISETP.GT.U32.AND P5, PT, R5, R178, PT ;  /* 0x000000b20500720c */ /* 0x000fe20003fa4070 */
[----:B------:R-:W-:Y:S02]  /*8cc0*/  IMAD.MOV R6, RZ, RZ, -R3 ;  /* 0x000000ffff067224 */ /* 0x000fe400078e0a03 */
[----:B------:R-:W-:-:S04]  /*8cd0*/  IMAD.HI.U32 R3, R8, R181, RZ ;  /* 0x000000b508037227 */ /* 0x000fc800078e00ff */
[----:B------:R-:W-:Y:S02]  /*8ce0*/  IMAD R180, R5, R6, R180 ;  /* 0x0000000605b47224 */ /* 0x000fe400078e02b4 */
[----:B------:R-:W-:Y:S02]  /*8cf0*/  IMAD.MOV R6, RZ, RZ, -R3 ;  /* 0x000000ffff067224 */ /* 0x000fe400078e0a03 */
[----:B------:R-:W-:Y:S01]  /*8d00*/  @!P3 IMAD.IADD R177, R177, 0x1, -R5 ;  /* 0x00000001b1b1b824 */ /* 0x000fe200078e0a05 */
[----:B------:R-:W-:Y:S01]  /*8d10*/  ISETP.GE.AND P3, PT, R182, RZ, PT ;  /* 0x000000ffb600720c */ /* 0x000fe20003f66270 */
[C---:B------:R-:W-:Y:S01]  /*8d20*/  IMAD R181, R5.reuse, R6, R181 ;  /* 0x0000000605b57224 */ /* 0x040fe200078e02b5 */
[----:B------:R-:W-:Y:S01]  /*8d30*/  IABS R182, R186 ;  /* 0x000000ba00b67213 */ /* 0x000fe20000000000 */
[----:B------:R-:W-:Y:S01]  /*8d40*/  @!P5 IMAD.IADD R178, R178, 0x1, -R5 ;  /* 0x00000001b2b2d824 */ /* 0x000fe200078e0a05 */
[C---:B------:R-:W-:Y:S01]  /*8d50*/  ISETP.GT.U32.AND P1, PT, R5.reuse, R177, PT ;  /* 0x000000b10500720c */ /* 0x040fe20003f24070 */
[----:B------:R-:W-:Y:S01]  /*8d60*/  VIADD R187, R0, 0xb9 ;  /* 0x000000b900bb7836 */ /* 0x000fe20000000000 */
[----:B------:R-:W-:Y:S01]  /*8d70*/  ISETP.GT.U32.AND P5, PT, R5, R181, PT ;  /* 0x000000b50500720c */ /* 0x000fe20003fa4070 */
[----:B------:R-:W-:-:S03]  /*8d80*/  IMAD.HI.U32 R3, R8, R182, RZ ;  /* 0x000000b608037227 */ /* 0x000fc600078e00ff */
[----:B------:R-:W-:Y:S01]  /*8d90*/  IABS R183, R187 ;  /* 0x000000bb00b77213 */ /* 0x000fe20000000000 */
[----:B------:R-:W-:Y:S02]  /*8da0*/  IMAD.MOV R6, RZ, RZ, -R3 ;  /* 0x000000ffff067224 */ /* 0x000fe400078e0a03 */
[----:B------:R-:W-:Y:S01]  /*8db0*/  @!P0 IMAD.MOV R175, RZ, RZ, -R175 ;  /* 0x000000ffffaf8224 */ /* 0x000fe200078e0aaf */
[----:B------:R-:W-:Y:S01]  /*8dc0*/  ISETP.GT.U32.AND P0, PT, R5, R179, PT ;  /* 0x000000b30500720c */ /* 0x000fe20003f04070 */
[----:B------:R-:W-:-:S04]  /*8dd0*/  IMAD.HI.U32 R3, R8, R183, RZ ;  /* 0x000000b708037227 */ /* 0x000fc800078e00ff */
[--C-:B------:R-:W-:Y:S02]  /*8de0*/  @!P5 IMAD.IADD R181, R181, 0x1, -R5.reuse ;  /* 0x00000001b5b5d824 */ /* 0x100fe400078e0a05 */
[----:B------:R-:W-:Y:S01]  /*8df0*/  @!P1 IMAD.IADD R177, R177, 0x1, -R5 ;  /* 0x00000001b1b19824 */ /* 0x000fe200078e0a05 */
[C---:B------:R-:W-:Y:S01]  /*8e00*/  ISETP.GT.U32.AND P1, PT, R5.reuse, R180, PT ;  /* 0x000000b40500720c */ /* 0x040fe20003f24070 */
[C---:B------:R-:W-:Y:S01]  /*8e10*/  IMAD R182, R5.reuse, R6, R182 ;  /* 0x0000000605b67224 */ /* 0x040fe200078e02b6 */
[C---:B------:R-:W-:Y:S01]  /*8e20*/  ISETP.GT.U32.AND P5, PT, R5.reuse, R181, PT ;  /* 0x000000b50500720c */ /* 0x040fe20003fa4070 */
[----:B------:R-:W-:Y:S02]  /*8e30*/  IMAD.MOV R6, RZ, RZ, -R3 ;  /* 0x000000ffff067224 */ /* 0x000fe400078e0a03 */
[----:B------:R-:W-:Y:S02]  /*8e40*/  VIADD R188, R0, 0xba ;  /* 0x000000ba00bc7836 */ /* 0x000fe40000000000 */
[----:B------:R-:W-:-:S02]  /*8e50*/  IMAD R183, R5, R6, R183 ;  /* 0x0000000605b77224 */ /* 0x000fc400078e02b7 */
[----:B------:R-:W-:Y:S01]  /*8e60*/  @!P2 IMAD.MOV R176, RZ, RZ, -R176 ;  /* 0x000000ffffb0a224 */ /* 0x000fe200078e0ab0 */
[----:B------:R-:W-:Y:S01]  /*8e70*/  IABS R184, R188 ;  /* 0x000000bc00b87213 */ /* 0x000fe20000000000 */
[--C-:B------:R-:W-:Y:S01]  /*8e80*/  @!P0 IMAD.IADD R179, R179, 0x1, -R5.reuse ;  /* 0x00000001b3b38824 */ /* 0x100fe200078e0a05 */
[----:B------:R-:W-:Y:S01]  /*8e90*/  ISETP.GE.AND P0, PT, R9, RZ, PT ;  /* 0x000000ff0900720c */ /* 0x000fe20003f06270 */
[--C-:B------:R-:W-:Y:S01]  /*8ea0*/  @!P1 IMAD.IADD R180, R180, 0x1, -R5.reuse ;  /* 0x00000001b4b49824 */ /* 0x100fe200078e0a05 */
[----:B------:R-:W-:Y:S01]  /*8eb0*/  ISETP.GE.AND P1, PT, R185, RZ, PT ;  /* 0x000000ffb900720c */ /* 0x000fe20003f26270 */
[----:B------:R-:W-:Y:S01]  /*8ec0*/  @!P5 IMAD.IADD R181, R181, 0x1, -R5 ;  /* 0x00000001b5b5d824 */ /* 0x000fe200078e0a05 */
[C---:B------:R-:W-:Y:S01]  /*8ed0*/  ISETP.GT.U32.AND P5, PT, R5.reuse, R183, PT ;  /* 0x000000b70500720c */ /* 0x040fe20003fa4070 */
[----:B------:R-:W-:Y:S01]  /*8ee0*/  @!P6 IMAD.MOV R177, RZ, RZ, -R177 ;  /* 0x000000ffffb1e224 */ /* 0x000fe200078e0ab1 */
[C---:B------:R-:W-:Y:S01]  /*8ef0*/  ISETP.GT.U32.AND P2, PT, R5.reuse, R180, PT ;  /* 0x000000b40500720c */ /* 0x040fe20003f44070 */
[----:B------:R-:W-:Y:S01]  /*8f00*/  VIADD R6, R0, 0xbb ;  /* 0x000000bb00067836 */ /* 0x000fe20000000000 */
[----:B------:R-:W-:Y:S01]  /*8f10*/  ISETP.GT.U32.AND P6, PT, R5, R182, PT ;  /* 0x000000b60500720c */ /* 0x000fe20003fc4070 */
[----:B------:R-:W-:-:S03]  /*8f20*/  IMAD.HI.U32 R3, R8, R184, RZ ;  /* 0x000000b808037227 */ /* 0x000fc600078e00ff */
[----:B------:R-:W-:Y:S01]  /*8f30*/  IABS R185, R6 ;  /* 0x0000000600b97213 */ /* 0x000fe20000000000 */
[----:B------:R-:W-:Y:S02]  /*8f40*/  IMAD.MOV R3, RZ, RZ, -R3 ;  /* 0x000000ffff037224 */ /* 0x000fe400078e0a03 */
[----:B------:R-:W-:Y:S02]  /*8f50*/  @!P1 IMAD.MOV R181, RZ, RZ, -R181 ;  /* 0x000000ffffb59224 */ /* 0x000fe400078e0ab5 */
[--C-:B------:R-:W-:Y:S02]  /*8f60*/  @!P5 IMAD.IADD R183, R183, 0x1, -R5.reuse ;  /* 0x00000001b7b7d824 */ /* 0x100fe400078e0a05 */
[----:B------:R-:W-:Y:S01]  /*8f70*/  @!P2 IMAD.IADD R180, R180, 0x1, -R5 ;  /* 0x00000001b4b4a824 */ /* 0x000fe200078e0a05 */
[----:B------:R-:W-:Y:S01]  /*8f80*/  ISETP.GE.AND P2, PT, R188, RZ, PT ;  /* 0x000000ffbc00720c */ /* 0x000fe20003f46270 */
[C---:B------:R-:W-:Y:S01]  /*8f90*/  IMAD R184, R5.reuse, R3, R184 ;  /* 0x0000000305b87224 */ /* 0x040fe200078e02b8 */
[----:B------:R-:W-:Y:S01]  /*8fa0*/  ISETP.GT.U32.AND P5, PT, R5, R183, PT ;  /* 0x000000b70500720c */ /* 0x000fe20003fa4070 */
[----:B------:R-:W-:-:S03]  /*8fb0*/  IMAD.HI.U32 R3, R8, R185, RZ ;  /* 0x000000b908037227 */ /* 0x000fc600078e00ff */
[C---:B------:R-:W-:Y:S01]  /*8fc0*/  ISETP.GT.U32.AND P1, PT, R5.reuse, R184, PT ;  /* 0x000000b80500720c */ /* 0x040fe20003f24070 */
[----:B------:R-:W-:Y:S02]  /*8fd0*/  @!P6 IMAD.IADD R182, R182, 0x1, -R5 ;  /* 0x00000001b6b6e824 */ /* 0x000fe400078e0a05 */
[----:B------:R-:W-:Y:S01]  /*8fe0*/  @!P0 IMAD.MOV R180, RZ, RZ, -R180 ;  /* 0x000000ffffb48224 */ /* 0x000fe200078e0ab4 */
[----:B------:R-:W-:Y:S01]  /*8ff0*/  ISETP.GE.AND P0, PT, R6, RZ, PT ;  /* 0x000000ff0600720c */ /* 0x000fe20003f06270 */
[----:B------:R-:W-:Y:S01]  /*9000*/  IMAD.MOV R6, RZ, RZ, -R3 ;  /* 0x000000ffff067224 */ /* 0x000fe200078e0a03 */
[C---:B------:R-:W-:Y:S01]  /*9010*/  ISETP.GT.U32.AND P6, PT, R5.reuse, R182, PT ;  /* 0x000000b60500720c */ /* 0x040fe20003fc4070 */
[----:B------:R-:W-:Y:S02]  /*9020*/  VIADD R9, R0, 0xbc ;  /* 0x000000bc00097836 */ /* 0x000fe40000000000 */
[----:B------:R-:W-:Y:S02]  /*9030*/  IMAD R185, R5, R6, R185 ;  /* 0x0000000605b97224 */ /* 0x000fe400078e02b9 */
[----:B------:R-:W-:-:S02]  /*9040*/  @!P5 IMAD.IADD R183, R183, 0x1, -R5 ;  /* 0x00000001b7b7d824 */ /* 0x000fc400078e0a05 */
[----:B------:R-:W-:Y:S01]  /*9050*/  @!P4 IMAD.MOV R178, RZ, RZ, -R178 ;  /* 0x000000ffffb2c224 */ /* 0x000fe200078e0ab2 */
[----:B------:R-:W-:Y:S01]  /*9060*/  ISETP.GT.U32.AND P5, PT, R5, R185, PT ;  /* 0x000000b90500720c */ /* 0x000fe20003fa4070 */
[--C-:B------:R-:W-:Y:S01]  /*9070*/  @!P1 IMAD.IADD R184, R184, 0x1, -R5.reuse ;  /* 0x00000001b8b89824 */ /* 0x100fe200078e0a05 */
[----:B------:R-:W-:Y:S01]  /*9080*/  ISETP.GE.AND P4, PT, R186, RZ, PT ;  /* 0x000000ffba00720c */ /* 0x000fe20003f86270 */
[----:B------:R-:W-:Y:S01]  /*9090*/  VIADD R189, R0, 0xbd ;  /* 0x000000bd00bd7836 */ /* 0x000fe20000000000 */
[----:B------:R-:W-:Y:S01]  /*90a0*/  IABS R186, R9 ;  /* 0x0000000900ba7213 */ /* 0x000fe20000000000 */
[----:B------:R-:W-:Y:S01]  /*90b0*/  @!P6 IMAD.IADD R182, R182, 0x1, -R5 ;  /* 0x00000001b6b6e824 */ /* 0x000fe200078e0a05 */
[----:B------:R-:W-:Y:S01]  /*90c0*/  ISETP.GE.AND P6, PT, R9, RZ, PT ;  /* 0x000000ff0900720c */ /* 0x000fe20003fc6270 */
[----:B------:R-:W-:Y:S01]  /*90d0*/  VIADD R9, R0, 0xbe ;  /* 0x000000be00097836 */ /* 0x000fe20000000000 */
[----:B------:R-:W-:Y:S01]  /*90e0*/  ISETP.GT.U32.AND P1, PT, R5, R184, PT ;  /* 0x000000b80500720c */ /* 0x000fe20003f24070 */
[----:B------:R-:W-:-:S03]  /*90f0*/  IMAD.HI.U32 R3, R8, R186, RZ ;  /* 0x000000ba08037227 */ /* 0x000fc600078e00ff */
[----:B------:R-:W-:Y:S01]  /*9100*/  IABS R188, R9 ;  /* 0x0000000900bc7213 */ /* 0x000fe20000000000 */
[----:B------:R-:W-:Y:S02]  /*9110*/  @!P5 IMAD.IADD R185, R185, 0x1, -R5 ;  /* 0x00000001b9b9d824 */ /* 0x000fe400078e0a05 */
[----:B------:R-:W-:Y:S02]  /*9120*/  IMAD.MOV R3, RZ, RZ, -R3 ;  /* 0x000000ffff037224 */ /* 0x000fe400078e0a03 */
[----:B------:R-:W-:Y:S01]  /*9130*/  @!P3 IMAD.MOV R179, RZ, RZ, -R179 ;  /* 0x000000ffffb3b224 */ /* 0x000fe200078e0ab3 */
[----:B------:R-:W-:Y:S01]  /*9140*/  ISETP.GE.AND P3, PT, R187, RZ, PT ;  /* 0x000000ffbb00720c */ /* 0x000fe20003f66270 */
[C---:B------:R-:W-:Y:S01]  /*9150*/  IMAD R186, R5.reuse, R3, R186 ;  /* 0x0000000305ba7224 */ /* 0x040fe200078e02ba */
[----:B------:R-:W-:Y:S01]  /*9160*/  IABS R187, R189 ;  /* 0x000000bd00bb7213 */ /* 0x000fe20000000000 */
[----:B------:R-:W-:Y:S01]  /*9170*/  IMAD.HI.U32 R3, R8, R188, RZ ;  /* 0x000000bc08037227 */ /* 0x000fe200078e00ff */
[----:B------:R-:W-:-:S03]  /*9180*/  ISETP.GT.U32.AND P5, PT, R5, R185, PT ;  /* 0x000000b90500720c */ /* 0x000fc60003fa4070 */
[----:B------:R-:W-:-:S04]  /*9190*/  IMAD.HI.U32 R6, R8, R187, RZ ;  /* 0x000000bb08067227 */ /* 0x000fc800078e00ff */
[----:B------:R-:W-:Y:S01]  /*91a0*/  @!P1 IMAD.IADD R184, R184, 0x1, -R5 ;  /* 0x00000001b8b89824 */ /* 0x000fe200078e0a05 */
[C---:B------:R-:W-:Y:S01]  /*91b0*/  ISETP.GT.U32.AND P1, PT, R5.reuse, R186, PT ;  /* 0x000000ba0500720c */ /* 0x040fe20003f24070 */
[----:B------:R-:W-:Y:S02]  /*91c0*/  IMAD.MOV R3, RZ, RZ, -R3 ;  /* 0x000000ffff037224 */ /* 0x000fe400078e0a03 */
[----:B------:R-:W-:Y:S02]  /*91d0*/  IMAD.MOV R6, RZ, RZ, -R6 ;  /* 0x000000ffff067224 */ /* 0x000fe400078e0a06 */
[C---:B------:R-:W-:Y:S02]  /*91e0*/  IMAD R188, R5.reuse, R3, R188 ;  /* 0x0000000305bc7224 */ /* 0x040fe400078e02bc */
[----:B------:R-:W-:Y:S02]  /*91f0*/  IMAD R187, R5, R6, R187 ;  /* 0x0000000605bb7224 */ /* 0x000fe400078e02bb */
[----:B------:R-:W-:Y:S01]  /*9200*/  @!P5 IMAD.IADD R185, R185, 0x1, -R5 ;  /* 0x00000001b9b9d824 */ /* 0x000fe200078e0a05 */
[----:B------:R-:W-:Y:S01]  /*9210*/  ISETP.GT.U32.AND P5, PT, R5, R188, PT ;  /* 0x000000bc0500720c */ /* 0x000fe20003fa4070 */
[----:B------:R-:W-:Y:S01]  /*9220*/  @!P3 IMAD.MOV R183, RZ, RZ, -R183 ;  /* 0x000000ffffb7b224 */ /* 0x000fe200078e0ab7 */
[----:B------:R-:W-:Y:S01]  /*9230*/  ISETP.GE.AND P3, PT, R9, RZ, PT ;  /* 0x000000ff0900720c */ /* 0x000fe20003f66270 */
[----:B------:R-:W-:Y:S01]  /*9240*/  @!P2 IMAD.MOV R184, RZ, RZ, -R184 ;  /* 0x000000ffffb8a224 */ /* 0x000fe200078e0ab8 */
[----:B------:R-:W-:Y:S01]  /*9250*/  ISETP.GT.U32.AND P2, PT, R5, R187, PT ;  /* 0x000000bb0500720c */ /* 0x000fe20003f44070 */
[----:B------:R-:W-:-:S02]  /*9260*/  VIADD R9, R0, 0xbf ;  /* 0x000000bf00097836 */ /* 0x000fc40000000000 */
[----:B------:R-:W-:Y:S02]  /*9270*/  VIADD R193, R0, 0xc0 ;  /* 0x000000c000c17836 */ /* 0x000fe40000000000 */
[--C-:B------:R-:W-:Y:S02]  /*9280*/  @!P1 IMAD.IADD R186, R186, 0x1, -R5.reuse ;  /* 0x00000001baba9824 */ /* 0x100fe400078e0a05 */
[----:B------:R-:W-:Y:S01]  /*9290*/  @!P4 IMAD.MOV R182, RZ, RZ, -R182 ;  /* 0x000000ffffb6c224 */ /* 0x000fe200078e0ab6 */
[----:B------:R-:W-:Y:S01]  /*92a0*/  ISETP.GE.AND P4, PT, R189, RZ, PT ;  /* 0x000000ffbd00720c */ /* 0x000fe20003f86270 */
[----:B------:R-:W-:Y:S01]  /*92b0*/  VIADD R194, R0, 0xc1 ;  /* 0x000000c100c27836 */ /* 0x000fe20000000000 */
[----:B------:R-:W-:Y:S01]  /*92c0*/  IABS R189, R9 ;  /* 0x0000000900bd7213 */ /* 0x000fe20000000000 */
[--C-:B------:R-:W-:Y:S01]  /*92d0*/  @!P5 IMAD.IADD R188, R188, 0x1, -R5.reuse ;  /* 0x00000001bcbcd824 */ /* 0x100fe200078e0a05 */
[----:B------:R-:W-:Y:S01]  /*92e0*/  IABS R191, R193 ;  /* 0x000000c100bf7213 */ /* 0x000fe20000000000 */
[----:B------:R-:W-:Y:S01]  /*92f0*/  @!P2 IMAD.IADD R187, R187, 0x1, -R5 ;  /* 0x00000001bbbba824 */ /* 0x000fe200078e0a05 */
[----:B------:R-:W-:Y:S01]  /*9300*/  ISETP.GT.U32.AND P1, PT, R5, R186, PT ;  /* 0x000000ba0500720c */ /* 0x000fe20003f24070 */
[----:B------:R-:W-:Y:S01]  /*9310*/  IMAD.HI.U32 R3, R8, R189, RZ ;  /* 0x000000bd08037227 */ /* 0x000fe200078e00ff */
[----:B------:R-:W-:-:S02]  /*9320*/  IABS R192, R194 ;  /* 0x000000c200c07213 */ /* 0x000fc40000000000 */
[C---:B------:R-:W-:Y:S01]  /*9330*/  ISETP.GT.U32.AND P5, PT, R5.reuse, R188, PT ;  /* 0x000000bc0500720c */ /* 0x040fe20003fa4070 */
[----:B------:R-:W-:Y:S01]  /*9340*/  IMAD.HI.U32 R6, R8, R191, RZ ;  /* 0x000000bf08067227 */ /* 0x000fe200078e00ff */
[----:B------:R-:W-:-:S03]  /*9350*/  ISETP.GT.U32.AND P2, PT, R5, R187, PT ;  /* 0x000000bb0500720c */ /* 0x000fc60003f44070 */
[----:B------:R-:W-:Y:S01]  /*9360*/  @!P0 IMAD.MOV R185, RZ, RZ, -R185 ;  /* 0x000000ffffb98224 */ /* 0x000fe200078e0ab9 */
[----:B------:R-:W-:Y:S01]  /*9370*/  ISETP.GE.AND P0, PT, R9, RZ, PT ;  /* 0x000000ff0900720c */ /* 0x000fe20003f06270 */
[----:B------:R-:W-:Y:S02]  /*9380*/  IMAD.MOV R190, RZ, RZ, -R3 ;  /* 0x000000ffffbe7224 */ /* 0x000fe400078e0a03 */
[----:B------:R-:W-:-:S04]  /*9390*/  IMAD.HI.U32 R9, R8, R192, RZ ;  /* 0x000000c008097227 */ /* 0x000fc800078e00ff */
[----:B------:R-:W-:Y:S02]  /*93a0*/  IMAD.MOV R6, RZ, RZ, -R6 ;  /* 0x000000ffff067224 */ /* 0x000fe400078e0a06 */
[----:B------:R-:W-:Y:S02]  /*93b0*/  IMAD R189, R5, R190, R189 ;  /* 0x000000be05bd7224 */ /* 0x000fe400078e02bd */
[----:B------:R-:W-:Y:S01]  /*93c0*/  @!P1 IMAD.IADD R186, R186, 0x1, -R5 ;  /* 0x00000001baba9824 */ /* 0x000fe200078e0a05 */
[----:B------:R-:W-:Y:S01]  /*93d0*/  ISETP.GE.AND P1, PT, R193, RZ, PT ;  /* 0x000000ffc100720c */ /* 0x000fe20003f26270 */
[----:B------:R-:W-:Y:S02]  /*93e0*/  IMAD.MOV R9, RZ, RZ, -R9 ;  /* 0x000000ffff097224 */ /* 0x000fe400078e0a09 */
[C---:B------:R-:W-:Y:S02]  /*93f0*/  IMAD R190, R5.reuse, R6, R191 ;  /* 0x0000000605be7224 */ /* 0x040fe400078e02bf */
[----:B------:R-:W-:-:S02]  /*9400*/  IMAD R191, R5, R9, R192 ;  /* 0x0000000905bf7224 */ /* 0x000fc400078e02c0 */
[----:B------:R-:W-:Y:S01]  /*9410*/  @!P6 IMAD.MOV R186, RZ, RZ, -R186 ;  /* 0x000000ffffbae224 */ /* 0x000fe200078e0aba */
[C---:B------:R-:W-:Y:S01]  /*9420*/  ISETP.GT.U32.AND P6, PT, R5.reuse, R190, PT ;  /* 0x000000be0500720c */ /* 0x040fe20003fc4070 */
[--C-:B------:R-:W-:Y:S01]  /*9430*/  @!P5 IMAD.IADD R188, R188, 0x1, -R5.reuse ;  /* 0x00000001bcbcd824 */ /* 0x100fe200078e0a05 */
[----:B------:R-:W-:Y:S01]  /*9440*/  ISETP.GT.U32.AND P5, PT, R5, R191, PT ;  /* 0x000000bf0500720c */ /* 0x000fe20003fa4070 */
[----:B------:R-:W-:Y:S01]  /*9450*/  @!P2 IMAD.IADD R187, R187, 0x1, -R5 ;  /* 0x00000001bbbba824 */ /* 0x000fe200078e0a05 */
[----:B------:R-:W-:Y:S01]  /*9460*/  ISETP.GT.U32.AND P2, PT, R5, R189, PT ;  /* 0x000000bd0500720c */ /* 0x000fe20003f44070 */
[C---:B------:R-:W-:Y:S02]  /*9470*/  VIADD R9, R0.reuse, 0xc3 ;  /* 0x000000c300097836 */ /* 0x040fe40000000000 */
[C---:B------:R-:W-:Y:S02]  /*9480*/  VIADD R3, R0.reuse, 0xc2 ;  /* 0x000000c200037836 */ /* 0x040fe40000000000 */
[----:B------:R-:W-:Y:S01]  /*9490*/  VIADD R196, R0, 0xc4 ;  /* 0x000000c400c47836 */ /* 0x000fe20000000000 */
[----:B------:R-:W-:Y:S01]  /*94a0*/  IABS R193, R9 ;  /* 0x0000000900c17213 */ /* 0x000fe20000000000 */
[----:B------:R-:W-:Y:S01]  /*94b0*/  @!P4 IMAD.MOV R187, RZ, RZ, -R187 ;  /* 0x000000ffffbbc224 */ /* 0x000fe200078e0abb */
[----:B------:R-:W-:Y:S01]  /*94c0*/  IABS R192, R3 ;  /* 0x0000000300c07213 */ /* 0x000fe20000000000 */
[--C-:B------:R-:W-:Y:S01]  /*94d0*/  @!P6 IMAD.IADD R190, R190, 0x1, -R5.reuse ;  /* 0x00000001bebee824 */ /* 0x100fe200078e0a05 */
[----:B------:R-:W-:Y:S01]  /*94e0*/  ISETP.GE.AND P4, PT, R194, RZ, PT ;  /* 0x000000ffc200720c */ /* 0x000fe20003f86270 */
[----:B------:R-:W-:Y:S01]  /*94f0*/  @!P5 IMAD.IADD R191, R191, 0x1, -R5 ;  /* 0x00000001bfbfd824 */ /* 0x000fe200078e0a05 */
[----:B------:R-:W-:Y:S01]  /*9500*/  IABS R194, R196 ;  /* 0x000000c400c27213 */ /* 0x000fe20000000000 */
[----:B------:R-:W-:Y:S01]  /*9510*/  IMAD.HI.U32 R6, R8, R193, RZ ;  /* 0x000000c108067227 */ /* 0x000fe200078e00ff */
[----:B------:R-:W-:-:S03]  /*9520*/  ISETP.GT.U32.AND P5, PT, R5, R190, PT ;  /* 0x000000be0500720c */ /* 0x000fc60003fa4070 */
[----:B------:R-:W-:Y:S01]  /*9530*/  @!P2 IMAD.IADD R189, R189, 0x1, -R5 ;  /* 0x00000001bdbda824 */ /* 0x000fe200078e0a05 */
[----:B------:R-:W-:Y:S01]  /*9540*/  ISETP.GE.AND P2, PT, R3, RZ, PT ;  /* 0x000000ff0300720c */ /* 0x000fe20003f46270 */
[----:B------:R-:W-:Y:S02]  /*9550*/  IMAD.MOV R6, RZ, RZ, -R6 ;  /* 0x000000ffff067224 */ /* 0x000fe400078e0a06 */
[----:B------:R-:W-:Y:S01]  /*9560*/  IMAD.HI.U32 R3, R8, R192, RZ ;  /* 0x000000c008037227 */ /* 0x000fe200078e00ff */
[----:B------:R-:W-:-:S03]  /*9570*/  ISETP.GT.U32.AND P6, PT, R5, R189, PT ;  /* 0x000000bd0500720c */ /* 0x000fc60003fc4070 */
[C---:B------:R-:W-:Y:S02]  /*9580*/  IMAD R193, R5.reuse, R6, R193 ;  /* 0x0000000605c17224 */ /* 0x040fe400078e02c1 */
[----:B------:R-:W-:Y:S02]  /*9590*/  IMAD.MOV R3, RZ, RZ, -R3 ;  /* 0x000000ffff037224 */ /* 0x000fe400078e0a03 */
[--C-:B------:R-:W-:Y:S01]  /*95a0*/  @!P5 IMAD.IADD R190, R190, 0x1, -R5.reuse ;  /* 0x00000001bebed824 */ /* 0x100fe200078e0a05 */
[C---:B------:R-:W-:Y:S01]  /*95b0*/  ISETP.GT.U32.AND P5, PT, R5.reuse, R193, PT ;  /* 0x000000c10500720c */ /* 0x040fe20003fa4070 */
[----:B------:R-:W-:Y:S02]  /*95c0*/  IMAD R192, R5, R3, R192 ;  /* 0x0000000305c07224 */ /* 0x000fe400078e02c0 */
[----:B------:R-:W-:Y:S02]  /*95d0*/  VIADD R197, R0, 0xc5 ;  /* 0x000000c500c57836 */ /* 0x000fe40000000000 */
[----:B------:R-:W-:Y:S01]  /*95e0*/  @!P6 IMAD.IADD R189, R189, 0x1, -R5 ;  /* 0x00000001bdbde824 */ /* 0x000fe200078e0a05 */
[----:B------:R-:W-:Y:S01]  /*95f0*/  ISETP.GT.U32.AND P6, PT, R5, R192, PT ;  /* 0x000000c00500720c */ /* 0x000fe20003fc4070 */
[----:B------:R-:W-:Y:S01]  /*9600*/  IMAD.HI.U32 R3, R8, R194, RZ ;  /* 0x000000c208037227 */ /* 0x000fe200078e00ff */
[----:B------:R-:W-:-:S03]  /*9610*/  IABS R195, R197 ;  /* 0x000000c500c37213 */ /* 0x000fc60000000000 */
[----:B------:R-:W-:Y:S02]  /*9620*/  IMAD.MOV R6, RZ, RZ, -R3 ;  /* 0x000000ffff067224 */ /* 0x000fe400078e0a03 */
[----:B------:R-:W-:Y:S02]  /*9630*/  @!P5 IMAD.IADD R193, R193, 0x1, -R5 ;  /* 0x00000001c1c1d824 */ /* 0x000fe400078e0a05 */
[----:B------:R-:W-:-:S03]  /*9640*/  IMAD.HI.U32 R3, R8, R195, RZ ;  /* 0x000000c308037227 */ /* 0x000fc600078e00ff */
[C---:B------:R-:W-:Y:S01]  /*9650*/  ISETP.GT.U32.AND P5, PT, R5.reuse, R193, PT ;  /* 0x000000c10500720c */ /* 0x040fe20003fa4070 */
[----:B------:R-:W-:Y:S01]  /*9660*/  @!P3 IMAD.MOV R188, RZ, RZ, -R188 ;  /* 0x000000ffffbcb224 */ /* 0x000fe200078e0abc */
[C---:B------:R-:W-:Y:S01]  /*9670*/  ISETP.GT.U32.AND P3, PT, R5.reuse, R191, PT ;  /* 0x000000bf0500720c */ /* 0x040fe20003f64070 */
[----:B------:R-:W-:Y:S02]  /*9680*/  @!P6 IMAD.IADD R192, R192, 0x1, -R5 ;  /* 0x00000001c0c0e824 */ /* 0x000fe400078e0a05 */
[----:B------:R-:W-:Y:S01]  /*9690*/  @!P0 IMAD.MOV R189, RZ, RZ, -R189 ;  /* 0x000000ffffbd8224 */ /* 0x000fe200078e0abd */
[----:B------:R-:W-:Y:S01]  /*96a0*/  ISETP.GE.AND P0, PT, R196, RZ, PT ;  /* 0x000000ffc400720c */ /* 0x000fe20003f06270 */
[----:B------:R-:W-:Y:S01]  /*96b0*/  IMAD.MOV R196, RZ, RZ, -R3 ;  /* 0x000000ffffc47224 */ /* 0x000fe200078e0a03 */
[C---:B------:R-:W-:Y:S01]  /*96c0*/  ISETP.GT.U32.AND P6, PT, R5.reuse, R192, PT ;  /* 0x000000c00500720c */ /* 0x040fe20003fc4070 */
[----:B------:R-:W-:Y:S02]  /*96d0*/  VIADD R198, R0, 0xc6 ;  /* 0x000000c600c67836 */ /* 0x000fe40000000000 */
[----:B------:R-:W-:-:S02]  /*96e0*/  IMAD R195, R5, R196, R195 ;  /* 0x000000c405c37224 */ /* 0x000fc400078e02c3 */
[--C-:B------:R-:W-:Y:S02]  /*96f0*/  @!P5 IMAD.IADD R193, R193, 0x1, -R5.reuse ;  /* 0x00000001c1c1d824 */ /* 0x100fe400078e0a05 */
[--C-:B------:R-:W-:Y:S01]  /*9700*/  @!P3 IMAD.IADD R191, R191, 0x1, -R5.reuse ;  /* 0x00000001bfbfb824 */ /* 0x100fe200078e0a05 */
[C---:B------:R-:W-:Y:S01]  /*9710*/  ISETP.GT.U32.AND P5, PT, R5.reuse, R195, PT ;  /* 0x000000c30500720c */ /* 0x040fe20003fa4070 */
[----:B------:R-:W-:Y:S01]  /*9720*/  IMAD R194, R5, R6, R194 ;  /* 0x0000000605c27224 */ /* 0x000fe200078e02c2 */
[----:B------:R-:W-:Y:S01]  /*9730*/  ISETP.GE.AND P3, PT, R9, RZ, PT ;  /* 0x000000ff0900720c */ /* 0x000fe20003f66270 */
[----:B------:R-:W-:Y:S01]  /*9740*/  @!P1 IMAD.MOV R190, RZ, RZ, -R190 ;  /* 0x000000ffffbe9224 */ /* 0x000fe200078e0abe */
[----:B------:R-:W-:Y:S01]  /*9750*/  IABS R9, R198 ;  /* 0x000000c600097213 */ /* 0x000fe20000000000 */
[----:B------:R-:W-:Y:S01]  /*9760*/  @!P6 IMAD.IADD R192, R192, 0x1, -R5 ;  /* 0x00000001c0c0e824 */ /* 0x000fe200078e0a05 */
[----:B------:R-:W-:Y:S01]  /*9770*/  ISETP.GE.AND P6, PT, R198, RZ, PT ;  /* 0x000000ffc600720c */ /* 0x000fe20003fc6270 */
[----:B------:R-:W-:Y:S01]  /*9780*/  VIADD R198, R0, 0xc7 ;  /* 0x000000c700c67836 */ /* 0x000fe20000000000 */
[----:B------:R-:W-:Y:S01]  /*9790*/  ISETP.GT.U32.AND P1, PT, R5, R194, PT ;  /* 0x000000c20500720c */ /* 0x000fe20003f24070 */
[----:B------:R-:W-:Y:S01]  /*97a0*/  @!P4 IMAD.MOV R191, RZ, RZ, -R191 ;  /* 0x000000ffffbfc224 */ /* 0x000fe200078e0abf */
[----:B------:R-:W-:Y:S01]  /*97b0*/  ISETP.GE.AND P4, PT, R197, RZ, PT ;  /* 0x000000ffc500720c */ /* 0x000fe20003f86270 */
[----:B------:R-:W-:Y:S01]  /*97c0*/  IMAD.HI.U32 R6, R8, R9, RZ ;  /* 0x0000000908067227 */ /* 0x000fe200078e00ff */
[----:B------:R-:W-:-:S03]  /*97d0*/  IABS R197, R198 ;  /* 0x000000c600c57213 */ /* 0x000fc60000000000 */
[----:B------:R-:W-:Y:S01]  /*97e0*/  @!P5 IMAD.IADD R195, R195, 0x1, -R5 ;  /* 0x00000001c3c3d824 */ /* 0x000fe200078e0a05 */
[----:B------:R-:W-:Y:S01]  /*97f0*/  ISETP.GE.AND P5, PT, R198, RZ, PT ;  /* 0x000000ffc600720c */ /* 0x000fe20003fa6270 */
[----:B------:R-:W-:Y:S02]  /*9800*/  @!P3 IMAD.MOV R193, RZ, RZ, -R193 ;  /* 0x000000ffffc1b224 */ /* 0x000fe400078e0ac1 */
[----:B------:R-:W-:Y:S01]  /*9810*/  IMAD.HI.U32 R3, R8, R197, RZ ;  /* 0x000000c508037227 */ /* 0x000fe200078e00ff */
[----:B------:R-:W-:-:S03]  /*9820*/  ISETP.GT.U32.AND P3, PT, R5, R195, PT ;  /* 0x000000c30500720c */ /* 0x000fc60003f64070 */
[----:B------:R-:W-:Y:S02]  /*9830*/  IMAD.MOV R6, RZ, RZ, -R6 ;  /* 0x000000ffff067224 */ /* 0x000fe400078e0a06 */
[----:B------:R-:W-:Y:S02]  /*9840*/  VIADD R200, R0, 0xc8 ;  /* 0x000000c800c87836 */ /* 0x000fe40000000000 */
[----:B------:R-:W-:Y:S02]  /*9850*/  @!P1 IMAD.IADD R194, R194, 0x1, -R5 ;  /* 0x00000001c2c29824 */ /* 0x000fe400078e0a05 */
[----:B------:R-:W-:Y:S02]  /*9860*/  IMAD.MOV R198, RZ, RZ, -R3 ;  /* 0x000000ffffc67224 */ /* 0x000fe400078e0a03 */
[C---:B------:R-:W-:Y:S01]  /*9870*/  IMAD R196, R5.reuse, R6, R9 ;  /* 0x0000000605c47224 */ /* 0x040fe200078e0209 */
[----:B------:R-:W-:Y:S01]  /*9880*/  IABS R9, R200 ;  /* 0x000000c800097213 */ /* 0x000fe20000000000 */
[----:B------:R-:W-:Y:S01]  /*9890*/  @!P2 IMAD.MOV R192, RZ, RZ, -R192 ;  /* 0x000000ffffc0a224 */ /* 0x000fe200078e0ac0 */
[C---:B------:R-:W-:Y:S01]  /*98a0*/  ISETP.GT.U32.AND P2, PT, R5.reuse, R194, PT ;  /* 0x000000c20500720c */ /* 0x040fe20003f44070 */
[C---:B------:R-:W-:Y:S01]  /*98b0*/  IMAD R197, R5.reuse, R198, R197 ;  /* 0x000000c605c57224 */ /* 0x040fe200078e02c5 */
[----:B------:R-:W-:Y:S01]  /*98c0*/  ISETP.GT.U32.AND P1, PT, R5, R196, PT ;  /* 0x000000c40500720c */ /* 0x000fe20003f24070 */
[----:B------:R-:W-:-:S02]  /*98d0*/  @!P3 IMAD.IADD R195, R195, 0x1, -R5 ;  /* 0x00000001c3c3b824 */ /* 0x000fc400078e0a05 */
[----:B------:R-:W-:Y:S01]  /*98e0*/  IMAD.HI.U32 R6, R8, R9, RZ ;  /* 0x0000000908067227 */ /* 0x000fe200078e00ff */
[----:B------:R-:W-:-:S03]  /*98f0*/  ISETP.GT.U32.AND P3, PT, R5, R197, PT ;  /* 0x000000c50500720c */ /* 0x000fc60003f64070 */
[----:B------:R-:W-:Y:S02]  /*9900*/  IMAD.MOV R6, RZ, RZ, -R6 ;  /* 0x000000ffff067224 */ /* 0x000fe400078e0a06 */
[----:B------:R-:W-:Y:S02]  /*9910*/  VIADD R201, R0, 0xc9 ;  /* 0x000000c900c97836 */ /* 0x000fe40000000000 */
[----:B------:R-:W-:Y:S01]  /*9920*/  @!P2 IMAD.IADD R194, R194, 0x1, -R5 ;  /* 0x00000001c2c2a824 */ /* 0x000fe200078e0a05 */
[----:B------:R-:W-:Y:S01]  /*9930*/  ISETP.GE.AND P2, PT, R200, RZ, PT ;  /* 0x000000ffc800720c */ /* 0x000fe20003f46270 */
[----:B------:R-:W-:Y:S01]  /*9940*/  IMAD R198, R5, R6, R9 ;  /* 0x0000000605c67224 */ /* 0x000fe200078e0209 */
[----:B------:R-:W-:Y:S01]  /*9950*/  IABS R199, R201 ;  /* 0x000000c900c77213 */ /* 0x000fe20000000000 */
[----:B------:R-:W-:Y:S02]  /*9960*/  @!P0 IMAD.MOV R194, RZ, RZ, -R194 ;  /* 0x000000ffffc28224 */ /* 0x000fe400078e0ac2 */
[----:B------:R-:W-:Y:S01]  /*9970*/  @!P3 IMAD.IADD R197, R197, 0x1, -R5 ;  /* 0x00000001c5c5b824 */ /* 0x000fe200078e0a05 */
[----:B------:R-:W-:Y:S01]  /*9980*/  ISETP.GT.U32.AND P0, PT, R5, R198, PT ;  /* 0x000000c60500720c */ /* 0x000fe20003f04070 */
[----:B------:R-:W-:-:S02]  /*9990*/  VIADD R9, R0, 0xca ;  /* 0x000000ca00097836 */ /* 0x000fc40000000000 */
[----:B------:R-:W-:Y:S01]  /*99a0*/  IMAD.HI.U32 R3, R8, R199, RZ ;  /* 0x000000c708037227 */ /* 0x000fe200078e00ff */
[C---:B------:R-:W-:Y:S02]  /*99b0*/  ISETP.GT.U32.AND P3, PT, R5.reuse, R197, PT ;  /* 0x000000c50500720c */ /* 0x040fe40003f64070 */
[----:B------:R-:W-:Y:S01]  /*99c0*/  IABS R200, R9 ;  /* 0x0000000900c87213 */ /* 0x000fe20000000000 */
[----:B------:R-:W-:Y:S02]  /*99d0*/  @!P1 IMAD.IADD R196, R196, 0x1, -R5 ;  /* 0x00000001c4c49824 */ /* 0x000fe400078e0a05 */
[----:B------:R-:W-:Y:S02]  /*99e0*/  IMAD.MOV R6, RZ, RZ, -R3 ;  /* 0x000000ffff067224 */ /* 0x000fe400078e0a03 */
[----:B------:R-:W-:Y:S01]  /*99f0*/  VIADD R207, R0, 0xcb ;  /* 0x000000cb00cf7836 */ /* 0x000fe20000000000 */
[----:B------:R-:W-:Y:S01]  /*9a00*/  ISETP.GT.U32.AND P1, PT, R5, R196, PT ;  /* 0x000000c40500720c */ /* 0x000fe20003f24070 */
[----:B------:R-:W-:-:S04]  /*9a10*/  IMAD.HI.U32 R3, R8, R200, RZ ;  /* 0x000000c808037227 */ /* 0x000fc800078e00ff */
[----:B------:R-:W-:Y:S01]  /*9a20*/  @!P4 IMAD.MOV R195, RZ, RZ, -R195 ;  /* 0x000000ffffc3c224 */ /* 0x000fe200078e0ac3 */
[----:B------:R-:W-:Y:S01]  /*9a30*/  ISETP.GE.AND P4, PT, R201, RZ, PT ;  /* 0x000000ffc900720c */ /* 0x000fe20003f86270 */
[----:B------:R-:W-:Y:S01]  /*9a40*/  IMAD R199, R5, R6, R199 ;  /* 0x0000000605c77224 */ /* 0x000fe200078e02c7 */
[----:B------:R-:W-:Y:S01]  /*9a50*/  IABS R201, R207 ;  /* 0x000000cf00c97213 */ /* 0x000fe20000000000 */
[----:B------:R-:W-:Y:S02]  /*9a60*/  @!P0 IMAD.IADD R198, R198, 0x1, -R5 ;  /* 0x00000001c6c68824 */ /* 0x000fe400078e0a05 */
[----:B------:R-:W-:Y:S02]  /*9a70*/  IMAD.MOV R3, RZ, RZ, -R3 ;  /* 0x000000ffff037224 */ /* 0x000fe400078e0a03 */
[----:B------:R-:W-:Y:S01]  /*9a80*/  @!P3 IMAD.IADD R197, R197, 0x1, -R5 ;  /* 0x00000001c5c5b824 */ /* 0x000fe200078e0a05 */
[C---:B------:R-:W-:Y:S01]  /*9a90*/  ISETP.GT.U32.AND P0, PT, R5.reuse, R198, PT ;  /* 0x000000c60500720c */ /* 0x040fe20003f04070 */
[C---:B------:R-:W-:Y:S01]  /*9aa0*/  IMAD R200, R5.reuse, R3, R200 ;  /* 0x0000000305c87224 */ /* 0x040fe200078e02c8 */
[----:B------:R-:W-:Y:S01]  /*9ab0*/  ISETP.GT.U32.AND P3, PT, R5, R199, PT ;  /* 0x000000c70500720c */ /* 0x000fe20003f64070 */
[----:B------:R-:W-:-:S04]  /*9ac0*/  IMAD.HI.U32 R3, R8, R201, RZ ;  /* 0x000000c908037227 */ /* 0x000fc800078e00ff */
[----:B------:R-:W-:Y:S02]  /*9ad0*/  VIADD R209, R0, 0xcc ;  /* 0x000000cc00d17836 */ /* 0x000fe40000000000 */
[----:B------:R-:W-:Y:S02]  /*9ae0*/  IMAD.MOV R202, RZ, RZ, -R3 ;  /* 0x000000ffffca7224 */ /* 0x000fe400078e0a03 */
[----:B------:R-:W-:Y:S01]  /*9af0*/  @!P1 IMAD.IADD R196, R196, 0x1, -R5 ;  /* 0x00000001c4c49824 */ /* 0x000fe200078e0a05 */
[----:B------:R-:W-:Y:S01]  /*9b00*/  ISETP.GE.AND P1, PT, R9, RZ, PT ;  /* 0x000000ff0900720c */ /* 0x000fe20003f26270 */
[C---:B------:R-:W-:Y:S01]  /*9b10*/  IMAD R201, R5.reuse, R202, R201 ;  /* 0x000000ca05c97224 */ /* 0x040fe200078e02c9 */
[----:B------:R-:W-:Y:S01]  /*9b20*/  IABS R9, R209 ;  /* 0x000000d100097213 */ /* 0x000fe20000000000 */
[--C-:B------:R-:W-:Y:S01]  /*9b30*/  @!P0 IMAD.IADD R198, R198, 0x1, -R5.reuse ;  /* 0x00000001c6c68824 */ /* 0x100fe200078e0a05 */
[----:B------:R-:W-:Y:S01]  /*9b40*/  ISETP.GT.U32.AND P0, PT, R5, R200, PT ;  /* 0x000000c80500720c */ /* 0x000fe20003f04070 */
[----:B------:R-:W-:Y:S01]  /*9b50*/  @!P3 IMAD.IADD R199, R199, 0x1, -R5 ;  /* 0x00000001c7c7b824 */ /* 0x000fe200078e0a05 */
[----:B------:R-:W-:Y:S01]  /*9b60*/  ISETP.GT.U32.AND P3, PT, R5, R201, PT ;  /* 0x000000c90500720c */ /* 0x000fe20003f64070 */
[----:B------:R-:W-:-:S04]  /*9b70*/  IMAD.HI.U32 R6, R8, R9, RZ ;  /* 0x0000000908067227 */ /* 0x000fc800078e00ff */
[C---:B------:R-:W-:Y:S02]  /*9b80*/  VIADD R208, R0.reuse, 0xcd ;  /* 0x000000cd00d07836 */ /* 0x040fe40000000000 */
[C---:B------:R-:W-:Y:S02]  /*9b90*/  VIADD R210, R0.reuse, 0xce ;  /* 0x000000ce00d27836 */ /* 0x040fe40000000000 */
[----:B------:R-:W-:Y:S01]  /*9ba0*/  IMAD.MOV R6, RZ, RZ, -R6 ;  /* 0x000000ffff067224 */ /* 0x000fe200078e0a06 */
[----:B------:R-:W-:Y:S01]  /*9bb0*/  IABS R203, R208 ;  /* 0x000000d000cb7213 */ /* 0x000fe20000000000 */
[----:B------:R-:W-:Y:S01]  /*9bc0*/  VIADD R211, R0, 0xcf ;  /* 0x000000cf00d37836 */ /* 0x000fe20000000000 */
[----:B------:R-:W-:Y:S01]  /*9bd0*/  IABS R205, R210 ;  /* 0x000000d200cd7213 */ /* 0x000fe20000000000 */
[----:B------:R-:W-:Y:S02]  /*9be0*/  IMAD R202, R5, R6, R9 ;  /* 0x0000000605ca7224 */ /* 0x000fe400078e0209 */
[----:B------:R-:W-:Y:S01]  /*9bf0*/  IMAD.HI.U32 R3, R8, R203, RZ ;  /* 0x000000cb08037227 */ /* 0x000fe200078e00ff */
[----:B------:R-:W-:-:S03]  /*9c00*/  IABS R9, R211 ;  /* 0x000000d300097213 */ /* 0x000fc60000000000 */
[--C-:B------:R-:W-:Y:S01]  /*9c10*/  @!P0 IMAD.IADD R200, R200, 0x1, -R5.reuse ;  /* 0x00000001c8c88824 */ /* 0x100fe200078e0a05 */
[----:B------:R-:W-:Y:S01]  /*9c20*/  ISETP.GT.U32.AND P0, PT, R5, R202, PT ;  /* 0x000000ca0500720c */ /* 0x000fe20003f04070 */
[----:B------:R-:W-:Y:S01]  /*9c30*/  @!P3 IMAD.IADD R201, R201, 0x1, -R5 ;  /* 0x00000001c9c9b824 */ /* 0x000fe200078e0a05 */
[----:B------:R-:W-:Y:S01]  /*9c40*/  ISETP.GT.U32.AND P3, PT, R5, R199, PT ;  /* 0x000000c70500720c */ /* 0x000fe20003f64070 */
[----:B------:R-:W-:-:S04]  /*9c50*/  IMAD.HI.U32 R6, R8, R205, RZ ;  /* 0x000000cd08067227 */ /* 0x000fc800078e00ff */
[----:B------:R-:W-:Y:S02]  /*9c60*/  IMAD.MOV R204, RZ, RZ, -R3 ;  /* 0x000000ffffcc7224 */ /* 0x000fe400078e0a03 */
[----:B------:R-:W-:Y:S01]  /*9c70*/  @!P5 IMAD.MOV R197, RZ, RZ, -R197 ;  /* 0x000000ffffc5d224 */ /* 0x000fe200078e0ac5 */
[----:B------:R-:W-:Y:S01]  /*9c80*/  ISETP.GT.U32.AND P5, PT, R5, R201, PT ;  /* 0x000000c90500720c */ /* 0x000fe20003fa4070 */
[----:B------:R-:W-:Y:S02]  /*9c90*/  IMAD.MOV R6, RZ, RZ, -R6 ;  /* 0x000000ffff067224 */ /* 0x000fe400078e0a06 */
[----:B------:R-:W-:-:S04]  /*9ca0*/  IMAD.HI.U32 R3, R8, R9, RZ ;  /* 0x0000000908037227 */ /* 0x000fc800078e00ff */
[C---:B------:R-:W-:Y:S02]  /*9cb0*/  IMAD R203, R5.reuse, R204, R203 ;  /* 0x000000cc05cb7224 */ /* 0x040fe400078e02cb */
[C---:B------:R-:W-:Y:S02]  /*9cc0*/  IMAD R204, R5.reuse, R6, R205 ;  /* 0x0000000605cc7224 */ /* 0x040fe400078e02cd */
[----:B------:R-:W-:Y:S02]  /*9cd0*/  IMAD.MOV R6, RZ, RZ, -R3 ;  /* 0x000000ffff067224 */ /* 0x000fe400078e0a03 */
[----:B------:R-:W-:Y:S02]  /*9ce0*/  @!P0 IMAD.IADD R202, R202, 0x1, -R5 ;  /* 0x00000001caca8824 */ /* 0x000fe400078e0a05 */
[C---:B------:R-:W-:Y:S02]  /*9cf0*/  IMAD R205, R5.reuse, R6, R9 ;  /* 0x0000000605cd7224 */ /* 0x040fe400078e0209 */
[----:B------:R-:W-:Y:S01]  /*9d00*/  @!P6 IMAD.MOV R196, RZ, RZ, -R196 ;  /* 0x000000ffffc4e224 */ /* 0x000fe200078e0ac4 */
[----:B------:R-:W-:Y:S01]  /*9d10*/  ISETP.GT.U32.AND P6, PT, R5, R200, PT ;  /* 0x000000c80500720c */ /* 0x000fe20003fc4070 */
[--C-:B------:R-:W-:Y:S01]  /*9d20*/  @!P5 IMAD.IADD R201, R201, 0x1, -R5.reuse ;  /* 0x00000001c9c9d824 */ /* 0x100fe200078e0a05 */
[C---:B------:R-:W-:Y:S01]  /*9d30*/  ISETP.GT.U32.AND P0, PT, R5.reuse, R202, PT ;  /* 0x000000ca0500720c */ /* 0x040fe20003f04070 */
[C---:B------:R-:W-:Y:S01]  /*9d40*/  VIADD R212, R0.reuse, 0xd0 ;  /* 0x000000d000d47836 */ /* 0x040fe20000000000 */
[C---:B------:R-:W-:Y:S01]  /*9d50*/  ISETP.GT.U32.AND P5, PT, R5.reuse, R205, PT ;  /* 0x000000cd0500720c */ /* 0x040fe20003fa4070 */
[----:B------:R-:W-:Y:S01]  /*9d60*/  @!P2 IMAD.MOV R198, RZ, RZ, -R198 ;  /* 0x000000ffffc6a224 */ /* 0x000fe200078e0ac6 */
[----:B------:R-:W-:Y:S01]  /*9d70*/  ISETP.GT.U32.AND P2, PT, R5, R203, PT ;  /* 0x000000cb0500720c */ /* 0x000fe20003f44070 */
[C---:B------:R-:W-:Y:S01]  /*9d80*/  VIADD R9, R0.reuse, 0xd1 ;  /* 0x000000d100097836 */ /* 0x040fe20000000000 */
[----:B------:R-:W-:Y:S01]  /*9d90*/  IABS R206, R212 ;  /* 0x000000d400ce7213 */ /* 0x000fe20000000000 */
[----:B------:R-:W-:Y:S01]  /*9da0*/  @!P3 IMAD.IADD R199, R199, 0x1, -R5 ;  /* 0x00000001c7c7b824 */ /* 0x000fe200078e0a05 */
[----:B------:R-:W-:Y:S01]  /*9db0*/  ISETP.GT.U32.AND P3, PT, R5, R204, PT ;  /* 0x000000cc0500720c */ /* 0x000fe20003f64070 */
[----:B------:R-:W-:-:S02]  /*9dc0*/  VIADD R213, R0, 0xd3 ;  /* 0x000000d300d57836 */ /* 0x000fc40000000000 */
[----:B------:R-:W-:-:S04]  /*9dd0*/  IMAD.HI.U32 R3, R8, R206, RZ ;  /* 0x000000ce08037227 */ /* 0x000fc800078e00ff */
[--C-:B------:R-:W-:Y:S01]  /*9de0*/  @!P6 IMAD.IADD R200, R200, 0x1, -R5.reuse ;  /* 0x00000001c8c8e824 */ /* 0x100fe200078e0a05 */
[----:B------:R-:W-:Y:S01]  /*9df0*/  ISETP.GE.AND P6, PT, R207, RZ, PT ;  /* 0x000000ffcf00720c */ /* 0x000fe20003fc6270 */
[--C-:B------:R-:W-:Y:S01]  /*9e00*/  @!P0 IMAD.IADD R202, R202, 0x1, -R5.reuse ;  /* 0x00000001caca8824 */ /* 0x100fe200078e0a05 */
[----:B------:R-:W-:Y:S01]  /*9e10*/  ISETP.GE.AND P0, PT, R209, RZ, PT ;  /* 0x000000ffd100720c */ /* 0x000fe20003f06270 */
[----:B------:R-:W-:Y:S01]  /*9e20*/  @!P5 IMAD.IADD R205, R205, 0x1, -R5 ;  /* 0x00000001cdcdd824 */ /* 0x000fe200078e0a05 */
[----:B------:R-:W-:Y:S01]  /*9e30*/  IABS R207, R9 ;  /* 0x0000000900cf7213 */ /* 0x000fe20000000000 */
[----:B------:R-:W-:Y:S02]  /*9e40*/  IMAD.MOV R3, RZ, RZ, -R3 ;  /* 0x000000ffff037224 */ /* 0x000fe400078e0a03 */
[----:B------:R-:W-:Y:S01]  /*9e50*/  @!P1 IMAD.MOV R200, RZ, RZ, -R200 ;  /* 0x000000ffffc89224 */ /* 0x000fe200078e0ac8 */
[C---:B------:R-:W-:Y:S01]  /*9e60*/  ISETP.GT.U32.AND P1, PT, R5.reuse, R205, PT ;  /* 0x000000cd0500720c */ /* 0x040fe20003f24070 */
[----:B------:R-:W-:-:S02]  /*9e70*/  IMAD R206, R5, R3, R206 ;  /* 0x0000000305ce7224 */ /* 0x000fc400078e02ce */
[----:B------:R-:W-:-:S04]  /*9e80*/  IMAD.HI.U32 R3, R8, R207, RZ ;  /* 0x000000cf08037227 */ /* 0x000fc800078e00ff */
[----:B------:R-:W-:Y:S01]  /*9e90*/  @!P2 IMAD.IADD R203, R203, 0x1, -R5 ;  /* 0x00000001cbcba824 */ /* 0x000fe200078e0a05 */
[----:B------:R-:W-:Y:S01]  /*9ea0*/  ISETP.GE.AND P2, PT, R208, RZ, PT ;  /* 0x000000ffd000720c */ /* 0x000fe20003f46270 */
[----:B------:R-:W-:Y:S02]  /*9eb0*/  IMAD.MOV R6, RZ, RZ, -R3 ;  /* 0x000000ffff067224 */ /* 0x000fe400078e0a03 */
[----:B------:R-:W-:Y:S01]  /*9ec0*/  @!P4 IMAD.MOV R199, RZ, RZ, -R199 ;  /* 0x000000ffffc7c224 */ /* 0x000fe200078e0ac7 */
[C---:B------:R-:W-:Y:S01]  /*9ed0*/  ISETP.GT.U32.AND P4, PT, R5.reuse, R203, PT ;  /* 0x000000cb0500720c */ /* 0x040fe20003f84070 */
[----:B------:R-:W-:Y:S01]  /*9ee0*/  @!P0 IMAD.MOV R202, RZ, RZ, -R202 ;  /* 0x000000ffffca8224 */ /* 0x000fe200078e0aca */
[C---:B------:R-:W-:Y:S01]  /*9ef0*/  ISETP.GT.U32.AND P0, PT, R5.reuse, R206, PT ;  /* 0x000000ce0500720c */ /* 0x040fe20003f04070 */
[----:B------:R-:W-:Y:S02]  /*9f00*/  IMAD R207, R5, R6, R207 ;  /* 0x0000000605cf7224 */ /* 0x000fe400078e02cf */
[----:B------:R-:W-:-:S02]  /*9f10*/  @!P1 IMAD.IADD R205, R205, 0x1, -R5 ;  /* 0x00000001cdcd9824 */ /* 0x000fc400078e0a05 */
[----:B------:R-:W-:Y:S01]  /*9f20*/  VIADD R209, R0, 0xd2 ;  /* 0x000000d200d17836 */ /* 0x000fe20000000000 */
[----:B------:R-:W-:Y:S01]  /*9f30*/  ISETP.GT.U32.AND P1, PT, R5, R207, PT ;  /* 0x000000cf0500720c */ /* 0x000fe20003f24070 */
[--C-:B------:R-:W-:Y:S01]  /*9f40*/  @!P3 IMAD.IADD R204, R204, 0x1, -R5.reuse ;  /* 0x00000001ccccb824 */ /* 0x100fe200078e0a05 */
[----:B------:R-:W-:Y:S01]  /*9f50*/  ISETP.GE.AND P3, PT, R210, RZ, PT ;  /* 0x000000ffd200720c */ /* 0x000fe20003f66270 */
[----:B------:R-:W-:Y:S01]  /*9f60*/  VIADD R215, R0, 0xd6 ;  /* 0x000000d600d77836 */ /* 0x000fe20000000000 */
[----:B------:R-:W-:Y:S01]  /*9f70*/  IABS R208, R209 ;  /* 0x000000d100d07213 */ /* 0x000fe20000000000 */
[--C-:B------:R-:W-:Y:S01]  /*9f80*/  @!P4 IMAD.IADD R203, R203, 0x1, -R5.reuse ;  /* 0x00000001cbcbc824 */ /* 0x100fe200078e0a05 */
[----:B------:R-:W-:Y:S01]  /*9f90*/  ISETP.GT.U32.AND P5, PT, R5, R204, PT ;  /* 0x000000cc0500720c */ /* 0x000fe20003fa4070 */
[----:B------:R-:W-:Y:S01]  /*9fa0*/  @!P0 IMAD.IADD R206, R206, 0x1, -R5 ;  /* 0x00000001cece8824 */ /* 0x000fe200078e0a05 */
[----:B------:R-:W-:Y:S01]  /*9fb0*/  ISETP.GE.AND P0, PT, R209, RZ, PT ;  /* 0x000000ffd100720c */ /* 0x000fe20003f06270 */
[----:B------:R-:W-:Y:S01]  /*9fc0*/  IMAD.HI.U32 R3, R8, R208, RZ ;  /* 0x000000d008037227 */ /* 0x000fe200078e00ff */
[----:B------:R-:W-:-:S02]  /*9fd0*/  IABS R209, R213 ;  /* 0x000000d500d17213 */ /* 0x000fc40000000000 */
[----:B------:R-:W-:Y:S01]  /*9fe0*/  ISETP.GE.AND P4, PT, R212, RZ, PT ;  /* 0x000000ffd400720c */ /* 0x000fe20003f86270 */
[----:B------:R-:W-:Y:S01]  /*9ff0*/  @!P2 IMAD.MOV R203, RZ, RZ, -R203 ;  /* 0x000000ffffcba224 */ /* 0x000fe200078e0acb */
[----:B------:R-:W-:Y:S01]  /*a000*/  ISETP.GT.U32.AND P2, PT, R5, R206, PT ;  /* 0x000000ce0500720c */ /* 0x000fe20003f44070 */
[----:B------:R-:W-:Y:S01]  /*a010*/  @!P1 IMAD.IADD R207, R207, 0x1, -R5 ;  /* 0x00000001cfcf9824 */ /* 0x000fe200078e0a05 */
[----:B------:R-:W-:Y:S01]  /*a020*/  IABS R212, R215 ;  /* 0x000000d700d47213 */ /* 0x000fe20000000000 */
[----:B------:R-:W-:Y:S02]  /*a030*/  IMAD.MOV R3, RZ, RZ, -R3 ;  /* 0x000000ffff037224 */ /* 0x000fe400078e0a03 */
[----:B------:R-:W-:Y:S01]  /*a040*/  @!P5 IMAD.IADD R204, R204, 0x1, -R5 ;  /* 0x00000001ccccd824 */ /* 0x000fe200078e0a05 */
[C---:B------:R-:W-:Y:S01]  /*a050*/  ISETP.GT.U32.AND P1, PT, R5.reuse, R207, PT ;  /* 0x000000cf0500720c */ /* 0x040fe20003f24070 */
[----:B------:R-:W-:Y:S01]  /*a060*/  IMAD R208, R5, R3, R208 ;  /* 0x0000000305d07224 */ /* 0x000fe200078e02d0 */
[----:B------:R-:W-:Y:S01]  /*a070*/  ISETP.GE.AND P5, PT, R9, RZ, PT ;  /* 0x000000ff0900720c */ /* 0x000fe20003fa6270 */
[----:B------:R-:W-:-:S04]  /*a080*/  IMAD.HI.U32 R3, R8, R209, RZ ;  /* 0x000000d108037227 */ /* 0x000fc800078e00ff */
[----:B------:R-:W-:Y:S02]  /*a090*/  IMAD.MOV R6, RZ, RZ, -R3 ;  /* 0x000000ffff067224 */ /* 0x000fe400078e0a03 */
[----:B------:R-:W-:Y:S01]  /*a0a0*/  @!P2 IMAD.IADD R206, R206, 0x1, -R5 ;  /* 0x00000001cecea824 */ /* 0x000fe200078e0a05 */
[C---:B------:R-:W-:Y:S01]  /*a0b0*/  ISETP.GT.U32.AND P2, PT, R5.reuse, R208, PT ;  /* 0x000000d00500720c */ /* 0x040fe20003f44070 */
[----:B------:R-:W-:Y:S02]  /*a0c0*/  IMAD R209, R5, R6, R209 ;  /* 0x0000000605d17224 */ /* 0x000fe400078e02d1 */
[----:B------:R-:W-:Y:S02]  /*a0d0*/  @!P1 IMAD.IADD R207, R207, 0x1, -R5 ;  /* 0x00000001cfcf9824 */ /* 0x000fe400078e0a05 */
[----:B------:R-:W-:Y:S01]  /*a0e0*/  VIADD R217, R0, 0xd5 ;  /* 0x000000d500d97836 */ /* 0x000fe20000000000 */
[----:B------:R-:W-:Y:S01]  /*a0f0*/  ISETP.GT.U32.AND P1, PT, R5, R209, PT ;  /* 0x000000d10500720c */ /* 0x000fe20003f24070 */
[----:B------:R-:W-:-:S04]  /*a100*/  IMAD.HI.U32 R9, R8, R212, RZ ;  /* 0x000000d408097227 */ /* 0x000fc800078e00ff */
[----:B------:R-:W-:Y:S01]  /*a110*/  @!P6 IMAD.MOV R201, RZ, RZ, -R201 ;  /* 0x000000ffffc9e224 */ /* 0x000fe200078e0ac9 */
[----:B------:R-:W-:Y:S01]  /*a120*/  ISETP.GE.AND P6, PT, R211, RZ, PT ;  /* 0x000000ffd300720c */ /* 0x000fe20003fc6270 */
[----:B------:R-:W-:Y:S01]  /*a130*/  @!P2 IMAD.IADD R208, R208, 0x1, -R5 ;  /* 0x00000001d0d0a824 */ /* 0x000fe200078e0a05 */
[----:B------:R-:W-:Y:S01]  /*a140*/  IABS R211, R217 ;  /* 0x000000d900d37213 */ /* 0x000fe20000000000 */
[----:B------:R-:W-:Y:S01]  /*a150*/  VIADD R214, R0, 0xd4 ;  /* 0x000000d400d67836 */ /* 0x000fe20000000000 */
[----:B------:R-:W-:Y:S01]  /*a160*/  ISETP.GE.AND P2, PT, R213, RZ, PT ;  /* 0x000000ffd500720c */ /* 0x000fe20003f46270 */
[----:B------:R-:W-:Y:S02]  /*a170*/  IMAD.MOV R9, RZ, RZ, -R9 ;  /* 0x000000ffff097224 */ /* 0x000fe400078e0a09 */
[----:B------:R-:W-:Y:S01]  /*a180*/  @!P1 IMAD.IADD R209, R209, 0x1, -R5 ;  /* 0x00000001d1d19824 */ /* 0x000fe200078e0a05 */
[C---:B------:R-:W-:Y:S01]  /*a190*/  ISETP.GT.U32.AND P1, PT, R5.reuse, R208, PT ;  /* 0x000000d00500720c */ /* 0x040fe20003f24070 */
[----:B------:R-:W-:Y:S01]  /*a1a0*/  IMAD R212, R5, R9, R212 ;  /* 0x0000000905d47224 */ /* 0x000fe200078e02d4 */
[----:B------:R-:W-:Y:S01]  /*a1b0*/  IABS R210, R214 ;  /* 0x000000d600d27213 */ /* 0x000fe20000000000 */
[----:B------:R-:W-:-:S04]  /*a1c0*/  IMAD.HI.U32 R6, R8, R211, RZ ;  /* 0x000000d308067227 */ /* 0x000fc800078e00ff */
[----:B------:R-:W-:-:S04]  /*a1d0*/  IMAD.HI.U32 R3, R8, R210, RZ ;  /* 0x000000d208037227 */ /* 0x000fc800078e00ff */
[----:B------:R-:W-:Y:S02]  /*a1e0*/  IMAD.MOV R6, RZ, RZ, -R6 ;  /* 0x000000ffff067224 */ /* 0x000fe400078e0a06 */
[----:B------:R-:W-:Y:S01]  /*a1f0*/  @!P1 IMAD.IADD R208, R208, 0x1, -R5 ;  /* 0x00000001d0d09824 */ /* 0x000fe200078e0a05 */
[C---:B------:R-:W-:Y:S01]  /*a200*/  ISETP.GT.U32.AND P1, PT, R5.reuse, R212, PT ;  /* 0x000000d40500720c */ /* 0x040fe20003f24070 */
[----:B------:R-:W-:Y:S02]  /*a210*/  VIADD R216, R0, 0xd7 ;  /* 0x000000d700d87836 */ /* 0x000fe40000000000 */
[----:B------:R-:W-:Y:S02]  /*a220*/  IMAD.MOV R3, RZ, RZ, -R3 ;  /* 0x000000ffff037224 */ /* 0x000fe400078e0a03 */
[C---:B------:R-:W-:Y:S01]  /*a230*/  IMAD R211, R5.reuse, R6, R211 ;  /* 0x0000000605d37224 */ /* 0x040fe200078e02d3 */
[----:B------:R-:W-:Y:S01]  /*a240*/  IABS R213, R216 ;  /* 0x000000d800d57213 */ /* 0x000fe20000000000 */
[----:B------:R-:W-:Y:S01]  /*a250*/  @!P3 IMAD.MOV R204, RZ, RZ, -R204 ;  /* 0x000000ffffccb224 */ /* 0x000fe200078e0acc */
[C---:B------:R-:W-:Y:S01]  /*a260*/  ISETP.GT.U32.AND P3, PT, R5.reuse, R209, PT ;  /* 0x000000d10500720c */ /* 0x040fe20003f64070 */
[----:B------:R-:W-:-:S02]  /*a270*/  IMAD R210, R5, R3, R210 ;  /* 0x0000000305d27224 */ /* 0x000fc400078e02d2 */
[----:B------:R-:W-:Y:S01]  /*a280*/  @!P4 IMAD.MOV R206, RZ, RZ, -R206 ;  /* 0x000000ffffcec224 */ /* 0x000fe200078e0ace */
[C---:B------:R-:W-:Y:S01]  /*a290*/  ISETP.GT.U32.AND P4, PT, R5.reuse, R211, PT ;  /* 0x000000d30500720c */ /* 0x040fe20003f84070 */
[----:B------:R-:W-:Y:S02]  /*a2a0*/  VIADD R9, R0, 0xd8 ;  /* 0x000000d800097836 */ /* 0x000fe40000000000 */
[----:B------:R-:W-:Y:S01]  /*a2b0*/  @!P6 IMAD.MOV R205, RZ, RZ, -R205 ;  /* 0x000000ffffcde224 */ /* 0x000fe200078e0acd */
[----:B------:R-:W-:Y:S01]  /*a2c0*/  ISETP.GT.U32.AND P6, PT, R5, R210, PT ;  /* 0x000000d20500720c */ /* 0x000fe20003fc4070 */
[----:B------:R-:W-:Y:S01]  /*a2d0*/  @!P5 IMAD.MOV R207, RZ, RZ, -R207 ;  /* 0x000000ffffcfd224 */ /* 0x000fe200078e0acf */
[----:B------:R-:W-:Y:S01]  /*a2e0*/  ISETP.GE.AND P5, PT, R214, RZ, PT ;  /* 0x000000ffd600720c */ /* 0x000fe20003fa6270 */
[----:B------:R-:W-:Y:S01]  /*a2f0*/  @!P1 IMAD.IADD R212, R212, 0x1, -R5 ;  /* 0x00000001d4d49824 */ /* 0x000fe200078e0a05 */
[----:B------:R-:W-:Y:S01]  /*a300*/  IABS R214, R9 ;  /* 0x0000000900d67213 */ /* 0x000fe20000000000 */
[----:B------:R-:W-:-:S04]  /*a310*/  IMAD.HI.U32 R3, R8, R213, RZ ;  /* 0x000000d508037227 */ /* 0x000fc800078e00ff */
[----:B------:R-:W-:Y:S01]  /*a320*/  @!P0 IMAD.MOV R208, RZ, RZ, -R208 ;  /* 0x000000ffffd08224 */ /* 0x000fe200078e0ad0 */
[----:B------:R-:W-:Y:S01]  /*a330*/  ISETP.GT.U32.AND P0, PT, R5, R212, PT ;  /* 0x000000d40500720c */ /* 0x000fe20003f04070 */
[----:B------:R-:W-:Y:S02]  /*a340*/  IMAD.MOV R6, RZ, RZ, -R3 ;  /* 0x000000ffff067224 */ /* 0x000fe400078e0a03 */
[----:B------:R-:W-:-:S04]  /*a350*/  IMAD.HI.U32 R3, R8, R214, RZ ;  /* 0x000000d608037227 */ /* 0x000fc800078e00ff */
[----:B------:R-:W-:Y:S01]  /*a360*/  @!P3 IMAD.IADD R209, R209, 0x1, -R5 ;  /* 0x00000001d1d1b824 */ /* 0x000fe200078e0a05 */
[----:B------:R-:W-:Y:S01]  /*a370*/  ISETP.GE.AND P3, PT, R217, RZ, PT ;  /* 0x000000ffd900720c */ /* 0x000fe20003f66270 */
[----:B------:R-:W-:Y:S02]  /*a380*/  IMAD R213, R5, R6, R213 ;  /* 0x0000000605d57224 */ /* 0x000fe400078e02d5 */
[----:B------:R-:W-:Y:S02]  /*a390*/  @!P4 IMAD.IADD R211, R211, 0x1, -R5 ;  /* 0x00000001d3d3c824 */ /* 0x000fe400078e0a05 */
[----:B------:R-:W-:Y:S02]  /*a3a0*/  VIADD R217, R0, 0xd9 ;  /* 0x000000d900d97836 */ /* 0x000fe40000000000 */
[----:B------:R-:W-:Y:S01]  /*a3b0*/  IMAD.MOV R3, RZ, RZ, -R3 ;  /* 0x000000ffff037224 */ /* 0x000fe200078e0a03 */
[----:B------:R-:W-:Y:S01]  /*a3c0*/  ISETP.GT.U32.AND P1, PT, R5, R211, PT ;  /* 0x000000d30500720c */ /* 0x000fe20003f24070 */
[----:B------:R-:W-:Y:S01]  /*a3d0*/  @!P6 IMAD.IADD R210, R210, 0x1, -R5 ;  /* 0x00000001d2d2e824 */ /* 0x000fe200078e0a05 */
[----:B------:R-:W-:Y:S01]  /*a3e0*/  ISETP.GE.AND P6, PT, R215, RZ, PT ;  /* 0x000000ffd700720c */ /* 0x000fe20003fc6270 */
[----:B------:R-:W-:Y:S01]  /*a3f0*/  @!P2 IMAD.MOV R209, RZ, RZ, -R209 ;  /* 0x000000ffffd1a224 */ /* 0x000fe200078e0ad1 */
[----:B------:R-:W-:Y:S01]  /*a400*/  IABS R215, R217 ;  /* 0x000000d900d77213 */ /* 0x000fe20000000000 */
[C---:B------:R-:W-:Y:S01]  /*a410*/  IMAD R214, R5.reuse, R3, R214 ;  /* 0x0000000305d67224 */ /* 0x040fe200078e02d6 */
[C---:B------:R-:W-:Y:S01]  /*a420*/  ISETP.GT.U32.AND P2, PT, R5.reuse, R213, PT ;  /* 0x000000d50500720c */ /* 0x040fe20003f44070 */
[----:B------:R-:W-:Y:S01]  /*a430*/  @!P0 IMAD.IADD R212, R212, 0x1, -R5 ;  /* 0x00000001d4d48824 */ /* 0x000fe200078e0a05 */
[C---:B------:R-:W-:Y:S01]  /*a440*/  ISETP.GT.U32.AND P4, PT, R5.reuse, R210, PT ;  /* 0x000000d20500720c */ /* 0x040fe20003f84070 */
[----:B------:R-:W-:Y:S01]  /*a450*/  IMAD.HI.U32 R3, R8, R215, RZ ;  /* 0x000000d708037227 */ /* 0x000fe200078e00ff */
[----:B------:R-:W-:-:S03]  /*a460*/  ISETP.GT.U32.AND P0, PT, R5, R214, PT ;  /* 0x000000d60500720c */ /* 0x000fc60003f04070 */
[----:B------:R-:W-:Y:S02]  /*a470*/  IMAD.MOV R6, RZ, RZ, -R3 ;  /* 0x000000ffff067224 */ /* 0x000fe400078e0a03 */
[----:B------:R-:W-:Y:S01]  /*a480*/  @!P1 IMAD.IADD R211, R211, 0x1, -R5 ;  /* 0x00000001d3d39824 */ /* 0x000fe200078e0a05 */
[----:B------:R-:W-:Y:S01]  /*a490*/  ISETP.GE.AND P1, PT, R9, RZ, PT ;  /* 0x000000ff0900720c */ /* 0x000fe20003f26270 */
[----:B------:R-:W-:Y:S02]  /*a4a0*/  IMAD R215, R5, R6, R215 ;  /* 0x0000000605d77224 */ /* 0x000fe400078e02d7 */
[--C-:B------:R-:W-:Y:S01]  /*a4b0*/  @!P2 IMAD.IADD R213, R213, 0x1, -R5.reuse ;  /* 0x00000001d5d5a824 */ /* 0x100fe200078e0a05 */
[----:B------:R-:W-:Y:S01]  /*a4c0*/  ISETP.GE.AND P2, PT, R217, RZ, PT ;  /* 0x000000ffd900720c */ /* 0x000fe20003f46270 */
[----:B------:R-:W-:Y:S02]  /*a4d0*/  VIADD R218, R0, 0xda ;  /* 0x000000da00da7836 */ /* 0x000fe40000000000 */
[----:B------:R-:W-:Y:S01]  /*a4e0*/  @!P0 IMAD.IADD R214, R214, 0x1, -R5 ;  /* 0x00000001d6d68824 */ /* 0x000fe200078e0a05 */
[C---:B------:R-:W-:Y:S01]  /*a4f0*/  ISETP.GT.U32.AND P0, PT, R5.reuse, R213, PT ;  /* 0x000000d50500720c */ /* 0x040fe20003f04070 */
[----:B------:R-:W-:Y:S01]  /*a500*/  @!P3 IMAD.MOV R211, RZ, RZ, -R211 ;  /* 0x000000ffffd3b224 */ /* 0x000fe200078e0ad3 */
[----:B------:R-:W-:Y:S01]  /*a510*/  ISETP.GT.U32.AND P3, PT, R5, R215, PT ;  /* 0x000000d70500720c */ /* 0x000fe20003f64070 */
[----:B------:R-:W-:Y:S01]  /*a520*/  @!P4 IMAD.IADD R210, R210, 0x1, -R5 ;  /* 0x00000001d2d2c824 */ /* 0x000fe200078e0a05 */
[----:B------:R-:W-:Y:S01]  /*a530*/  ISETP.GE.AND P4, PT, R216, RZ, PT ;  /* 0x000000ffd800720c */ /* 0x000fe20003f86270 */
[C---:B------:R-:W-:Y:S01]  /*a540*/  VIADD R219, R0.reuse, 0xdb ;  /* 0x000000db00db7836 */ /* 0x040fe20000000000 */
[----:B------:R-:W-:Y:S01]  /*a550*/  IABS R216, R218 ;  /* 0x000000da00d87213 */ /* 0x000fe20000000000 */
[----:B------:R-:W-:-:S02]  /*a560*/  VIADD R220, R0, 0xdc ;  /* 0x000000dc00dc7836 */ /* 0x000fc40000000000 */
[----:B------:R-:W-:Y:S01]  /*a570*/  @!P5 IMAD.MOV R210, RZ, RZ, -R210 ;  /* 0x000000ffffd2d224 */ /* 0x000fe200078e0ad2 */
[----:B------:R-:W-:Y:S01]  /*a580*/  IABS R217, R219 ;  /* 0x000000db00d97213 */ /* 0x000fe20000000000 */
[----:B------:R-:W-:Y:S01]  /*a590*/  IMAD.HI.U32 R3, R8, R216, RZ ;  /* 0x000000d808037227 */ /* 0x000fe200078e00ff */
[----:B------:R-:W-:Y:S02]  /*a5a0*/  ISETP.GT.U32.AND P5, PT, R5, R214, PT ;  /* 0x000000d60500720c */ /* 0x000fe40003fa4070 */
[----:B------:R-:W-:Y:S01]  /*a5b0*/  IABS R9, R220 ;  /* 0x000000dc00097213 */ /* 0x000fe20000000000 */
[----:B------:R-:W-:Y:S02]  /*a5c0*/  IMAD.MOV R3, RZ, RZ, -R3 ;  /* 0x000000ffff037224 */ /* 0x000fe400078e0a03 */
[--C-:B------:R-:W-:Y:S02]  /*a5d0*/  @!P0 IMAD.IADD R213, R213, 0x1, -R5.reuse ;  /* 0x00000001d5d58824 */ /* 0x100fe400078e0a05 */
[----:B------:R-:W-:Y:S01]  /*a5e0*/  @!P3 IMAD.IADD R215, R215, 0x1, -R5 ;  /* 0x00000001d7d7b824 */ /* 0x000fe200078e0a05 */
[----:B------:R-:W-:Y:S01]  /*a5f0*/  ISETP.GE.AND P3, PT, R220, RZ, PT ;  /* 0x000000ffdc00720c */ /* 0x000fe20003f66270 */
[----:B------:R-:W-:-:S02]  /*a600*/  IMAD R216, R5, R3, R216 ;  /* 0x0000000305d87224 */ /* 0x000fc400078e02d8 */
[----:B------:R-:W-:Y:S01]  /*a610*/  @!P4 IMAD.MOV R213, RZ, RZ, -R213 ;  /* 0x000000ffffd5c224 */ /* 0x000fe200078e0ad5 */
[C---:B------:R-:W-:Y:S01]  /*a620*/  ISETP.GT.U32.AND P4, PT, R5.reuse, R215, PT ;  /* 0x000000d70500720c */ /* 0x040fe20003f84070 */
[----:B------:R-:W-:Y:S01]  /*a630*/  IMAD.HI.U32 R3, R8, R217, RZ ;  /* 0x000000d908037227 */ /* 0x000fe200078e00ff */
[----:B------:R-:W-:-:S03]  /*a640*/  ISETP.GT.U32.AND P0, PT, R5, R216, PT ;  /* 0x000000d80500720c */ /* 0x000fc60003f04070 */
[----:B------:R-:W-:-:S04]  /*a650*/  IMAD.HI.U32 R6, R8, R9, RZ ;  /* 0x0000000908067227 */ /* 0x000fc800078e00ff */
[----:B------:R-:W-:Y:S01]  /*a660*/  @!P6 IMAD.MOV R212, RZ, RZ, -R212 ;  /* 0x000000ffffd4e224 */ /* 0x000fe200078e0ad4 */
[----:B------:R-:W-:Y:S01]  /*a670*/  ISETP.GE.AND P6, PT, R218, RZ, PT ;  /* 0x000000ffda00720c */ /* 0x000fe20003fc6270 */
[----:B------:R-:W-:Y:S02]  /*a680*/  IMAD.MOV R218, RZ, RZ, -R3 ;  /* 0x000000ffffda7224 */ /* 0x000fe400078e0a03 */
[----:B------:R-:W-:Y:S02]  /*a690*/  IMAD.MOV R6, RZ, RZ, -R6 ;  /* 0x000000ffff067224 */ /* 0x000fe400078e0a06 */
[----:B------:R-:W-:Y:S02]  /*a6a0*/  VIADD R225, R0, 0xdd ;  /* 0x000000dd00e17836 */ /* 0x000fe40000000000 */
[----:B------:R-:W-:Y:S01]  /*a6b0*/  @!P5 IMAD.IADD R214, R214, 0x1, -R5 ;  /* 0x00000001d6d6d824 */ /* 0x000fe200078e0a05 */
[----:B------:R-:W-:Y:S01]  /*a6c0*/  ISETP.GE.AND P5, PT, R219, RZ, PT ;  /* 0x000000ffdb00720c */ /* 0x000fe20003fa6270 */
[C---:B------:R-:W-:Y:S01]  /*a6d0*/  IMAD R217, R5.reuse, R218, R217 ;  /* 0x000000da05d97224 */ /* 0x040fe200078e02d9 */
[----:B------:R-:W-:Y:S01]  /*a6e0*/  IABS R219, R225 ;  /* 0x000000e100db7213 */ /* 0x000fe20000000000 */
[----:B------:R-:W-:-:S02]  /*a6f0*/  IMAD R218, R5, R6, R9 ;  /* 0x0000000605da7224 */ /* 0x000fc400078e0209 */
[----:B------:R-:W-:Y:S01]  /*a700*/  @!P1 IMAD.MOV R214, RZ, RZ, -R214 ;  /* 0x000000ffffd69224 */ /* 0x000fe200078e0ad6 */
[----:B------:R-:W-:Y:S01]  /*a710*/  ISETP.GT.U32.AND P1, PT, R5, R217, PT ;  /* 0x000000d90500720c */ /* 0x000fe20003f24070 */
[----:B------:R-:W-:Y:S01]  /*a720*/  @!P4 IMAD.IADD R215, R215, 0x1, -R5 ;  /* 0x00000001d7d7c824 */ /* 0x000fe200078e0a05 */
[----:B------:R-:W-:Y:S01]  /*a730*/  ISETP.GT.U32.AND P4, PT, R5, R218, PT ;  /* 0x000000da0500720c */ /* 0x000fe20003f84070 */
[----:B------:R-:W-:-:S04]  /*a740*/  IMAD.HI.U32 R3, R8, R219, RZ ;  /* 0x000000db08037227 */ /* 0x000fc800078e00ff */
[----:B------:R-:W-:Y:S02]  /*a750*/  @!P0 IMAD.IADD R216, R216, 0x1, -R5 ;  /* 0x00000001d8d88824 */ /* 0x000fe400078e0a05 */
[----:B------:R-:W-:Y:S02]  /*a760*/  IMAD.MOV R6, RZ, RZ, -R3 ;  /* 0x000000ffff067224 */ /* 0x000fe400078e0a03 */
[----:B------:R-:W-:Y:S01]  /*a770*/  VIADD R224, R0, 0xdf ;  /* 0x000000df00e07836 */ /* 0x000fe20000000000 */
[C---:B------:R-:W-:Y:S01]  /*a780*/  ISETP.GT.U32.AND P0, PT, R5.reuse, R216, PT ;  /* 0x000000d80500720c */ /* 0x040fe20003f04070 */
[----:B------:R-:W-:Y:S02]  /*a790*/  IMAD R219, R5, R6, R219 ;  /* 0x0000000605db7224 */ /* 0x000fe400078e02db */
[--C-:B------:R-:W-:Y:S01]  /*a7a0*/  @!P1 IMAD.IADD R217, R217, 0x1, -R5.reuse ;  /* 0x00000001d9d99824 */ /* 0x100fe200078e0a05 */
[----:B------:R-:W-:Y:S01]  /*a7b0*/  IABS R221, R224 ;  /* 0x000000e000dd7213 */ /* 0x000fe20000000000 */
[----:B------:R-:W-:Y:S01]  /*a7c0*/  @!P4 IMAD.IADD R218, R218, 0x1, -R5 ;  /* 0x00000001dadac824 */ /* 0x000fe200078e0a05 */
[----:B------:R-:W-:Y:S01]  /*a7d0*/  ISETP.GT.U32.AND P1, PT, R5, R219, PT ;  /* 0x000000db0500720c */ /* 0x000fe20003f24070 */
[----:B------:R-:W-:-:S02]  /*a7e0*/  VIADD R226, R0, 0xde ;  /* 0x000000de00e27836 */ /* 0x000fc40000000000 */
[----:B------:R-:W-:Y:S01]  /*a7f0*/  IMAD.HI.U32 R6, R8, R221, RZ ;  /* 0x000000dd08067227 */ /* 0x000fe200078e00ff */
[----:B------:R-:W-:Y:S02]  /*a800*/  ISETP.GT.U32.AND P4, PT, R5, R218, PT ;  /* 0x000000da0500720c */ /* 0x000fe40003f84070 */
[----:B------:R-:W-:Y:S01]  /*a810*/  IABS R220, R226 ;  /* 0x000000e200dc7213 */ /* 0x000fe20000000000 */
[----:B------:R-:W-:Y:S02]  /*a820*/  VIADD R223, R0, 0xe0 ;  /* 0x000000e000df7836 */ /* 0x000fe40000000000 */
[----:B------:R-:W-:Y:S01]  /*a830*/  @!P0 IMAD.IADD R216, R216, 0x1, -R5 ;  /* 0x00000001d8d88824 */ /* 0x000fe200078e0a05 */
[----:B------:R-:W-:Y:S01]  /*a840*/  ISETP.GE.AND P0, PT, R225, RZ, PT ;  /* 0x000000ffe100720c */ /* 0x000fe20003f06270 */
[----:B------:R-:W-:Y:S01]  /*a850*/  IMAD.MOV R6, RZ, RZ, -R6 ;  /* 0x000000ffff067224 */ /* 0x000fe200078e0a06 */
[----:B------:R-:W-:Y:S01]  /*a860*/  IABS R222, R223 ;  /* 0x000000df00de7213 */ /* 0x000fe20000000000 */
[----:B------:R-:W-:Y:S01]  /*a870*/  @!P2 IMAD.MOV R215, RZ, RZ, -R215 ;  /* 0x000000ffffd7a224 */ /* 0x000fe200078e0ad7 */
[----:B------:R-:W-:Y:S01]  /*a880*/  ISETP.GT.U32.AND P2, PT, R5, R217, PT ;  /* 0x000000d90500720c */ /* 0x000fe20003f44070 */
[----:B------:R-:W-:-:S04]  /*a890*/  IMAD.HI.U32 R3, R8, R220, RZ ;  /* 0x000000dc08037227 */ /* 0x000fc800078e00ff */
[----:B------:R-:W-:Y:S01]  /*a8a0*/  @!P6 IMAD.MOV R216, RZ, RZ, -R216 ;  /* 0x000000ffffd8e224 */ /* 0x000fe200078e0ad8 */
[----:B------:R-:W-:Y:S01]  /*a8b0*/  ISETP.GE.AND P6, PT, R226, RZ, PT ;  /* 0x000000ffe200720c */ /* 0x000fe20003fc6270 */
[----:B------:R-:W-:Y:S02]  /*a8c0*/  @!P1 IMAD.IADD R219, R219, 0x1, -R5 ;  /* 0x00000001dbdb9824 */ /* 0x000fe400078e0a05 */
[C---:B------:R-:W-:Y:S02]  /*a8d0*/  IMAD R221, R5.reuse, R6, R221 ;  /* 0x0000000605dd7224 */ /* 0x040fe400078e02dd */
[----:B------:R-:W-:Y:S01]  /*a8e0*/  VIADD R226, R0, 0xe1 ;  /* 0x000000e100e27836 */ /* 0x000fe20000000000 */
[----:B------:R-:W-:Y:S01]  /*a8f0*/  ISETP.GT.U32.AND P1, PT, R5, R219, PT ;  /* 0x000000db0500720c */ /* 0x000fe20003f24070 */
[----:B------:R-:W-:-:S03]  /*a900*/  IMAD.HI.U32 R9, R8, R222, RZ ;  /* 0x000000de08097227 */ /* 0x000fc600078e00ff */
[----:B------:R-:W-:Y:S01]  /*a910*/  IABS R6, R226 ;  /* 0x000000e200067213 */ /* 0x000fe20000000000 */
[----:B------:R-:W-:Y:S02]  /*a920*/  IMAD.MOV R3, RZ, RZ, -R3 ;  /* 0x000000ffff037224 */ /* 0x000fe400078e0a03 */
[----:B------:R-:W-:Y:S01]  /*a930*/  @!P4 IMAD.IADD R218, R218, 0x1, -R5 ;  /* 0x00000001dadac824 */ /* 0x000fe200078e0a05 */
[C---:B------:R-:W-:Y:S01]  /*a940*/  ISETP.GT.U32.AND P4, PT, R5.reuse, R221, PT ;  /* 0x000000dd0500720c */ /* 0x040fe20003f84070 */
[----:B------:R-:W-:Y:S02]  /*a950*/  IMAD.MOV R9, RZ, RZ, -R9 ;  /* 0x000000ffff097224 */ /* 0x000fe400078e0a09 */
[C---:B------:R-:W-:Y:S02]  /*a960*/  IMAD R220, R5.reuse, R3, R220 ;  /* 0x0000000305dc7224 */ /* 0x040fe400078e02dc */
[----:B------:R-:W-:Y:S02]  /*a970*/  IMAD R222, R5, R9, R222 ;  /* 0x0000000905de7224 */ /* 0x000fe400078e02de */
[----:B------:R-:W-:Y:S01]  /*a980*/  @!P2 IMAD.IADD R217, R217, 0x1, -R5 ;  /* 0x00000001d9d9a824 */ /* 0x000fe200078e0a05 */
[----:B------:R-:W-:Y:S01]  /*a990*/  ISETP.GT.U32.AND P2, PT, R5, R220, PT ;  /* 0x000000dc0500720c */ /* 0x000fe20003f44070 */
[----:B------:R-:W-:-:S04]  /*a9a0*/  IMAD.HI.U32 R3, R8, R6, RZ ;  /* 0x0000000608037227 */ /* 0x000fc800078e00ff */
[----:B------:R-:W-:Y:S02]  /*a9b0*/  VIADD R9, R0, 0xe2 ;  /* 0x000000e200097836 */ /* 0x000fe40000000000 */
[----:B------:R-:W-:Y:S01]  /*a9c0*/  @!P5 IMAD.MOV R217, RZ, RZ, -R217 ;  /* 0x000000ffffd9d224 */ /* 0x000fe200078e0ad9 */
[----:B------:R-:W-:Y:S01]  /*a9d0*/  ISETP.GE.AND P5, PT, R224, RZ, PT ;  /* 0x000000ffe000720c */ /* 0x000fe20003fa6270 */
[----:B------:R-:W-:Y:S01]  /*a9e0*/  @!P3 IMAD.MOV R218, RZ, RZ, -R218 ;  /* 0x000000ffffdab224 */ /* 0x000fe200078e0ada */
[----:B------:R-:W-:Y:S01]  /*a9f0*/  ISETP.GT.U32.AND P3, PT, R5, R222, PT ;  /* 0x000000de0500720c */ /* 0x000fe20003f64070 */
[----:B------:R-:W-:Y:S01]  /*aa00*/  IMAD.MOV R3, RZ, RZ, -R3 ;  /* 0x000000ffff037224 */ /* 0x000fe200078e0a03 */
[----:B------:R-:W-:Y:S01]  /*aa10*/  IABS R224, R9 ;  /* 0x0000000900e07213 */ /* 0x000fe20000000000 */
[----:B------:R-:W-:Y:S01]  /*aa20*/  @!P1 IMAD.IADD R219, R219, 0x1, -R5 ;  /* 0x00000001dbdb9824 */ /* 0x000fe200078e0a05 */
[----:B------:R-:W-:Y:S01]  /*aa30*/  ISETP.GE.AND P1, PT, R223, RZ, PT ;  /* 0x000000ffdf00720c */ /* 0x000fe20003f26270 */
[----:B------:R-:W-:-:S02]  /*aa40*/  VIADD R227, R0, 0xe3 ;  /* 0x000000e300e37836 */ /* 0x000fc40000000000 */
[----:B------:R-:W-:Y:S02]  /*aa50*/  @!P4 IMAD.IADD R221, R221, 0x1, -R5 ;  /* 0x00000001ddddc824 */ /* 0x000fe400078e0a05 */
[C---:B------:R-:W-:Y:S01]  /*aa60*/  IMAD R223, R5.reuse, R3, R6 ;  /* 0x0000000305df7224 */ /* 0x040fe200078e0206 */
[----:B------:R-:W-:Y:S01]  /*aa70*/  IABS R225, R227 ;  /* 0x000000e300e17213 */ /* 0x000fe20000000000 */
[----:B------:R-:W-:Y:S01]  /*aa80*/  IMAD.HI.U32 R3, R8, R224, RZ ;  /* 0x000000e008037227 */ /* 0x000fe200078e00ff */
[----:B------:R-:W-:-:S03]  /*aa90*/  ISETP.GT.U32.AND P4, PT, R5, R221, PT ;  /* 0x000000dd0500720c */ /* 0x000fc60003f84070 */
[----:B------:R-:W-:Y:S01]  /*aaa0*/  @!P0 IMAD.MOV R219, RZ, RZ, -R219 ;  /* 0x000000ffffdb8224 */ /* 0x000fe200078e0adb */
[C---:B------:R-:W-:Y:S01]  /*aab0*/  ISETP.GT.U32.AND P0, PT, R5.reuse, R223, PT ;  /* 0x000000df0500720c */ /* 0x040fe20003f04070 */
[----:B------:R-:W-:Y:S02]  /*aac0*/  @!P2 IMAD.IADD R220, R220, 0x1, -R5 ;  /* 0x00000001dcdca824 */ /* 0x000fe400078e0a05 */
[----:B------:R-:W-:Y:S02]  /*aad0*/  IMAD.MOV R6, RZ, RZ, -R3 ;  /* 0x000000ffff067224 */ /* 0x000fe400078e0a03 */
[----:B------:R-:W-:Y:S01]  /*aae0*/  IMAD.HI.U32 R3, R8, R225, RZ ;  /* 0x000000e108037227 */ /* 0x000fe200078e00ff */
[----:B------:R-:W-:-:S03]  /*aaf0*/  ISETP.GT.U32.AND P2, PT, R5, R220, PT ;  /* 0x000000dc0500720c */ /* 0x000fc60003f44070 */
[----:B------:R-:W-:Y:S02]  /*ab00*/  @!P3 IMAD.IADD R222, R222, 0x1, -R5 ;  /* 0x00000001dedeb824 */ /* 0x000fe400078e0a05 */
[C---:B------:R-:W-:Y:S02]  /*ab10*/  IMAD R224, R5.reuse, R6, R224 ;  /* 0x0000000605e07224 */ /* 0x040fe400078e02e0 */
[----:B------:R-:W-:Y:S01]  /*ab20*/  IMAD.MOV R6, RZ, RZ, -R3 ;  /* 0x000000ffff067224 */ /* 0x000fe200078e0a03 */
[----:B------:R-:W-:Y:S01]  /*ab30*/  ISETP.GT.U32.AND P3, PT, R5, R222, PT ;  /* 0x000000de0500720c */ /* 0x000fe20003f64070 */
[----:B------:R-:W-:Y:S01]  /*ab40*/  @!P4 IMAD.IADD R221, R221, 0x1, -R5 ;  /* 0x00000001ddddc824 */ /* 0x000fe200078e0a05 */
[----:B------:R-:W-:Y:S01]  /*ab50*/  ISETP.GE.AND P4, PT, R9, RZ, PT ;  /* 0x000000ff0900720c */ /* 0x000fe20003f86270 */
[----:B------:R-:W-:Y:S02]  /*ab60*/  IMAD R225, R5, R6, R225 ;  /* 0x0000000605e17224 */ /* 0x000fe400078e02e1 */
[----:B------:R-:W-:-:S02]  /*ab70*/  @!P0 IMAD.IADD R223, R223, 0x1, -R5 ;  /* 0x00000001dfdf8824 */ /* 0x000fc400078e0a05 */
[----:B------:R-:W-:Y:S01]  /*ab80*/  @!P5 IMAD.MOV R221, RZ, RZ, -R221 ;  /* 0x000000ffffddd224 */ /* 0x000fe200078e0add */
[C---:B------:R-:W-:Y:S01]  /*ab90*/  ISETP.GT.U32.AND P5, PT, R5.reuse, R225, PT ;  /* 0x000000e10500720c */ /* 0x040fe20003fa4070 */
[----:B------:R-:W-:Y:S01]  /*aba0*/  VIADD R228, R0, 0xe4 ;  /* 0x000000e400e47836 */ /* 0x000fe20000000000 */
[C---:B------:R-:W-:Y:S01]  /*abb0*/  ISETP.GT.U32.AND P0, PT, R5.reuse, R223, PT ;  /* 0x000000df0500720c */ /* 0x040fe20003f04070 */
[--C-:B------:R-:W-:Y:S01]  /*abc0*/  @!P2 IMAD.IADD R220, R220, 0x1, -R5.reuse ;  /* 0x00000001dcdca824 */ /* 0x100fe200078e0a05 */
[----:B------:R-:W-:Y:S01]  /*abd0*/  ISETP.GE.AND P2, PT, R226, RZ, PT ;  /* 0x000000ffe200720c */ /* 0x000fe20003f46270 */
[----:B------:R-:W-:Y:S01]  /*abe0*/  @!P3 IMAD.IADD R222, R222, 0x1, -R5 ;  /* 0x00000001dedeb824 */ /* 0x000fe200078e0a05 */
[----:B------:R-:W-:Y:S01]  /*abf0*/  IABS R226, R228 ;  /* 0x000000e400e27213 */ /* 0x000fe20000000000 */
[----:B------:R-:W-:Y:S01]  /*ac00*/  VIADD R6, R0, 0xe5 ;  /* 0x000000e500067836 */ /* 0x000fe20000000000 */
[----:B------:R-:W-:Y:S01]  /*ac10*/  ISETP.GT.U32.AND P3, PT, R5, R224, PT ;  /* 0x000000e00500720c */ /* 0x000fe20003f64070 */
[----:B------:R-:W-:Y:S01]  /*ac20*/  @!P6 IMAD.MOV R220, RZ, RZ, -R220 ;  /* 0x000000ffffdce224 */ /* 0x000fe200078e0adc */
[----:B------:R-:W-:Y:S01]  /*ac30*/  ISETP.GE.AND P6, PT, R227, RZ, PT ;  /* 0x000000ffe300720c */ /* 0x000fe20003fc6270 */
[----:B------:R-:W-:Y:S01]  /*ac40*/  IMAD.HI.U32 R3, R8, R226, RZ ;  /* 0x000000e208037227 */ /* 0x000fe200078e00ff */
[----:B------:R-:W-:-:S03]  /*ac50*/  IABS R227, R6 ;  /* 0x0000000600e37213 */ /* 0x000fc60000000000 */
[----:B------:R-:W-:Y:S02]  /*ac60*/  @!P5 IMAD.IADD R225, R225, 0x1, -R5 ;  /* 0x00000001e1e1d824 */ /* 0x000fe400078e0a05 */
[----:B------:R-:W-:Y:S02]  /*ac70*/  IMAD.MOV R3, RZ, RZ, -R3 ;  /* 0x000000ffff037224 */ /* 0x000fe400078e0a03 */
[----:B------:R-:W-:Y:S01]  /*ac80*/  @!P0 IMAD.IADD R223, R223, 0x1, -R5 ;  /* 0x00000001dfdf8824 */ /* 0x000fe200078e0a05 */
[----:B------:R-:W-:Y:S01]  /*ac90*/  ISETP.GE.AND P0, PT, R6, RZ, PT ;  /* 0x000000ff0600720c */ /* 0x000fe20003f06270 */
[----:B------:R-:W-:Y:S01]  /*aca0*/  VIADD R6, R0, 0xe6 ;  /* 0x000000e600067836 */ /* 0x000fe20000000000 */
[C---:B------:R-:W-:Y:S01]  /*acb0*/  ISETP.GT.U32.AND P5, PT, R5.reuse, R225, PT ;  /* 0x000000e10500720c */ /* 0x040fe20003fa4070 */
[----:B------:R-:W-:Y:S02]  /*acc0*/  IMAD R226, R5, R3, R226 ;  /* 0x0000000305e27224 */ /* 0x000fe400078e02e2 */
[----:B------:R-:W-:-:S04]  /*acd0*/  IMAD.HI.U32 R3, R8, R227, RZ ;  /* 0x000000e308037227 */ /* 0x000fc800078e00ff */
[----:B------:R-:W-:Y:S01]  /*ace0*/  @!P1 IMAD.MOV R222, RZ, RZ, -R222 ;  /* 0x000000ffffde9224 */ /* 0x000fe200078e0ade */
[----:B------:R-:W-:Y:S01]  /*acf0*/  ISETP.GE.AND P1, PT, R228, RZ, PT ;  /* 0x000000ffe400720c */ /* 0x000fe20003f26270 */
[----:B------:R-:W-:Y:S01]  /*ad00*/  @!P3 IMAD.IADD R224, R224, 0x1, -R5 ;  /* 0x00000001e0e0b824 */ /* 0x000fe200078e0a05 */
[----:B------:R-:W-:Y:S01]  /*ad10*/  IABS R228, R6 ;  /* 0x0000000600e47213 */ /* 0x000fe20000000000 */
[----:B------:R-:W-:Y:S01]  /*ad20*/  @!P2 IMAD.MOV R223, RZ, RZ, -R223 ;  /* 0x000000ffffdfa224 */ /* 0x000fe200078e0adf */
[----:B------:R-:W-:Y:S01]  /*ad30*/  ISETP.GE.AND P2, PT, R6, RZ, PT ;  /* 0x000000ff0600720c */ /* 0x000fe20003f46270 */
[----:B------:R-:W-:Y:S01]  /*ad40*/  IMAD.MOV R6, RZ, RZ, -R3 ;  /* 0x000000ffff067224 */ /* 0x000fe200078e0a03 */
[----:B------:R-:W-:Y:S01]  /*ad50*/  ISETP.GT.U32.AND P3, PT, R5, R224, PT ;  /* 0x000000e00500720c */ /* 0x000fe20003f64070 */
[----:B------:R-:W-:Y:S02]  /*ad60*/  @!P5 IMAD.IADD R225, R225, 0x1, -R5 ;  /* 0x00000001e1e1d824 */ /* 0x000fe400078e0a05 */
[----:B------:R-:W-:-:S02]  /*ad70*/  IMAD R227, R5, R6, R227 ;  /* 0x0000000605e37224 */ /* 0x000fc400078e02e3 */
[----:B------:R-:W-:-:S03]  /*ad80*/  IMAD.HI.U32 R3, R8, R228, RZ ;  /* 0x000000e408037227 */ /* 0x000fc600078e00ff */
[C---:B------:R-:W-:Y:S01]  /*ad90*/  ISETP.GT.U32.AND P5, PT, R5.reuse, R227, PT ;  /* 0x000000e30500720c */ /* 0x040fe20003fa4070 */
[----:B------:R-:W-:Y:S02]  /*ada0*/  VIADD R6, R0, 0xe7 ;  /* 0x000000e700067836 */ /* 0x000fe40000000000 */
[----:B------:R-:W-:Y:S02]  /*adb0*/  IMAD.MOV R3, RZ, RZ, -R3 ;  /* 0x000000ffff037224 */ /* 0x000fe400078e0a03 */
[----:B------:R-:W-:Y:S01]  /*adc0*/  @!P3 IMAD.IADD R224, R224, 0x1, -R5 ;  /* 0x00000001e0e0b824 */ /* 0x000fe200078e0a05 */
[C---:B------:R-:W-:Y:S01]  /*add0*/  ISETP.GT.U32.AND P3, PT, R5.reuse, R226, PT ;  /* 0x000000e20500720c */ /* 0x040fe20003f64070 */
[C---:B------:R-:W-:Y:S01]  /*ade0*/  IMAD R228, R5.reuse, R3, R228 ;  /* 0x0000000305e47224 */ /* 0x040fe200078e02e4 */
[----:B------:R-:W-:Y:S01]  /*adf0*/  IABS R229, R6 ;  /* 0x0000000600e57213 */ /* 0x000fe20000000000 */
[----:B------:R-:W-:Y:S02]  /*ae00*/  @!P6 IMAD.MOV R225, RZ, RZ, -R225 ;  /* 0x000000ffffe1e224 */ /* 0x000fe400078e0ae1 */
[----:B------:R-:W-:Y:S01]  /*ae10*/  VIADD R231, R0, 0xe8 ;  /* 0x000000e800e77836 */ /* 0x000fe20000000000 */
[----:B------:R-:W-:Y:S01]  /*ae20*/  ISETP.GT.U32.AND P6, PT, R5, R228, PT ;  /* 0x000000e40500720c */ /* 0x000fe20003fc4070 */
[----:B------:R-:W-:-:S02]  /*ae30*/  @!P5 IMAD.IADD R227, R227, 0x1, -R5 ;  /* 0x00000001e3e3d824 */ /* 0x000fc400078e0a05 */
[----:B------:R-:W-:Y:S01]  /*ae40*/  IMAD.HI.U32 R3, R8, R229, RZ ;  /* 0x000000e508037227 */ /* 0x000fe200078e00ff */
[----:B------:R-:W-:Y:S02]  /*ae50*/  IABS R9, R231 ;  /* 0x000000e700097213 */ /* 0x000fe40000000000 */
[C---:B------:R-:W-:Y:S01]  /*ae60*/  ISETP.GT.U32.AND P5, PT, R5.reuse, R227, PT ;  /* 0x000000e30500720c */ /* 0x040fe20003fa4070 */
[----:B------:R-:W-:Y:S02]  /*ae70*/  @!P3 IMAD.IADD R226, R226, 0x1, -R5 ;  /* 0x00000001e2e2b824 */ /* 0x000fe400078e0a05 */
[----:B------:R-:W-:Y:S02]  /*ae80*/  IMAD.MOV R230, RZ, RZ, -R3 ;  /* 0x000000ffffe67224 */ /* 0x000fe400078e0a03 */
[----:B------:R-:W-:Y:S01]  /*ae90*/  @!P4 IMAD.MOV R224, RZ, RZ, -R224 ;  /* 0x000000ffffe0c224 */ /* 0x000fe200078e0ae0 */
[C---:B------:R-:W-:Y:S01]  /*aea0*/  ISETP.GT.U32.AND P3, PT, R5.reuse, R226, PT ;  /* 0x000000e20500720c */ /* 0x040fe20003f64070 */
[----:B------:R-:W-:Y:S01]  /*aeb0*/  IMAD R229, R5, R230, R229 ;  /* 0x000000e605e57224 */ /* 0x000fe200078e02e5 */
[----:B------:R-:W-:Y:S01]  /*aec0*/  ISETP.GE.AND P4, PT, R6, RZ, PT ;  /* 0x000000ff0600720c */ /* 0x000fe20003f86270 */
[----:B------:R-:W-:-:S02]  /*aed0*/  @!P6 IMAD.IADD R228, R228, 0x1, -R5 ;  /* 0x00000001e4e4e824 */ /* 0x000fc400078e0a05 */
[----:B------:R-:W-:-:S03]  /*aee0*/  IMAD.HI.U32 R6, R8, R9, RZ ;  /* 0x0000000908067227 */ /* 0x000fc600078e00ff */
[----:B------:R-:W-:Y:S01]  /*aef0*/  ISETP.GT.U32.AND P6, PT, R5, R228, PT ;  /* 0x000000e40500720c */ /* 0x000fe20003fc4070 */
[--C-:B------:R-:W-:Y:S01]  /*af00*/  @!P5 IMAD.IADD R227, R227, 0x1, -R5.reuse ;  /* 0x00000001e3e3d824 */ /* 0x100fe200078e0a05 */
[----:B------:R-:W-:Y:S01]  /*af10*/  ISETP.GT.U32.AND P5, PT, R5, R229, PT ;  /* 0x000000e50500720c */ /* 0x000fe20003fa4070 */
[----:B------:R-:W-:Y:S02]  /*af20*/  VIADD R3, R0, 0xe9 ;  /* 0x000000e900037836 */ /* 0x000fe40000000000 */
[----:B------:R-:W-:Y:S01]  /*af30*/  @!P3 IMAD.IADD R226, R226, 0x1, -R5 ;  /* 0x00000001e2e2b824 */ /* 0x000fe200078e0a05 */
[----:B------:R-:W-:Y:S01]  /*af40*/  ISETP.GE.AND P3, PT, R231, RZ, PT ;  /* 0x000000ffe700720c */ /* 0x000fe20003f66270 */
[----:B------:R-:W-:Y:S01]  /*af50*/  IMAD.MOV R6, RZ, RZ, -R6 ;  /* 0x000000ffff067224 */ /* 0x000fe200078e0a06 */
[----:B------:R-:W-:Y:S01]  /*af60*/  IABS R231, R3 ;  /* 0x0000000300e77213 */ /* 0x000fe20000000000 */
[----:B------:R-:W-:Y:S01]  /*af70*/  @!P1 IMAD.MOV R226, RZ, RZ, -R226 ;  /* 0x000000ffffe29224 */ /* 0x000fe200078e0ae2 */
[----:B------:R-:W-:Y:S01]  /*af80*/  ISETP.GE.AND P1, PT, R3, RZ, PT ;  /* 0x000000ff0300720c */ /* 0x000fe20003f26270 */
[----:B------:R-:W-:-:S02]  /*af90*/  VIADD R3, R0, 0xea ;  /* 0x000000ea00037836 */ /* 0x000fc40000000000 */
[----:B------:R-:W-:Y:S02]  /*afa0*/  IMAD R230, R5, R6, R9 ;  /* 0x0000000605e67224 */ /* 0x000fe400078e0209 */
[----:B------:R-:W-:Y:S01]  /*afb0*/  @!P5 IMAD.IADD R229, R229, 0x1, -R5 ;  /* 0x00000001e5e5d824 */ /* 0x000fe200078e0a05 */
[----:B------:R-:W-:Y:S01]  /*afc0*/  IABS R232, R3 ;  /* 0x0000000300e87213 */ /* 0x000fe20000000000 */
[----:B------:R-:W-:Y:S01]  /*afd0*/  @!P0 IMAD.MOV R227, RZ, RZ, -R227 ;  /* 0x000000ffffe38224 */ /* 0x000fe200078e0ae3 */
[----:B------:R-:W-:Y:S01]  /*afe0*/  ISETP.GE.AND P0, PT, R3, RZ, PT ;  /* 0x000000ff0300720c */ /* 0x000fe20003f06270 */
[----:B------:R-:W-:Y:S01]  /*aff0*/  IMAD.HI.U32 R3, R8, R231, RZ ;  /* 0x000000e708037227 */ /* 0x000fe200078e00ff */
[----:B------:R-:W-:-:S03]  /*b000*/  ISETP.GT.U32.AND P5, PT, R5, R229, PT ;  /* 0x000000e50500720c */ /* 0x000fc60003fa4070 */
[----:B------:R-:W-:Y:S01]  /*b010*/  @!P6 IMAD.IADD R228, R228, 0x1, -R5 ;  /* 0x00000001e4e4e824 */ /* 0x000fe200078e0a05 */
[C---:B------:R-:W-:Y:S01]  /*b020*/  ISETP.GT.U32.AND P6, PT, R5.reuse, R230, PT ;  /* 0x000000e60500720c */ /* 0x040fe20003fc4070 */
[----:B------:R-:W-:Y:S02]  /*b030*/  IMAD.MOV R6, RZ, RZ, -R3 ;  /* 0x000000ffff067224 */ /* 0x000fe400078e0a03 */
[----:B------:R-:W-:Y:S02]  /*b040*/  VIADD R9, R0, 0xeb ;  /* 0x000000eb00097836 */ /* 0x000fe40000000000 */
[----:B------:R-:W-:Y:S02]  /*b050*/  IMAD R231, R5, R6, R231 ;  /* 0x0000000605e77224 */ /* 0x000fe400078e02e7 */
[----:B------:R-:W-:Y:S01]  /*b060*/  IMAD.HI.U32 R3, R8, R232, RZ ;  /* 0x000000e808037227 */ /* 0x000fe200078e00ff */
[----:B------:R-:W-:-:S03]  /*b070*/  IABS R233, R9 ;  /* 0x0000000900e97213 */ /* 0x000fc60000000000 */
[--C-:B------:R-:W-:Y:S01]  /*b080*/  @!P5 IMAD.IADD R229, R229, 0x1, -R5.reuse ;  /* 0x00000001e5e5d824 */ /* 0x100fe200078e0a05 */
[----:B------:R-:W-:Y:S01]  /*b090*/  ISETP.GT.U32.AND P5, PT, R5, R231, PT ;  /* 0x000000e70500720c */ /* 0x000fe20003fa4070 */
[----:B------:R-:W-:Y:S02]  /*b0a0*/  @!P6 IMAD.IADD R230, R230, 0x1, -R5 ;  /* 0x00000001e6e6e824 */ /* 0x000fe400078e0a05 */
[----:B------:R-:W-:-:S03]  /*b0b0*/  IMAD.HI.U32 R6, R8, R233, RZ ;  /* 0x000000e908067227 */ /* 0x000fc600078e00ff */
[----:B------:R-:W-:Y:S01]  /*b0c0*/  ISETP.GT.U32.AND P6, PT, R5, R230, PT ;  /* 0x000000e60500720c */ /* 0x000fe20003fc4070 */
[----:B------:R-:W-:Y:S02]  /*b0d0*/  IMAD.MOV R3, RZ, RZ, -R3 ;  /* 0x000000ffff037224 */ /* 0x000fe400078e0a03 */
[----:B------:R-:W-:Y:S02]  /*b0e0*/  IMAD.MOV R234, RZ, RZ, -R6 ;  /* 0x000000ffffea7224 */ /* 0x000fe400078e0a06 */
[----:B------:R-:W-:Y:S02]  /*b0f0*/  VIADD R6, R0, 0xec ;  /* 0x000000ec00067836 */ /* 0x000fe40000000000 */
[----:B------:R-:W-:Y:S02]  /*b100*/  @!P5 IMAD.IADD R231, R231, 0x1, -R5 ;  /* 0x00000001e7e7d824 */ /* 0x000fe400078e0a05 */
[C---:B------:R-:W-:Y:S02]  /*b110*/  IMAD R232, R5.reuse, R3, R232 ;  /* 0x0000000305e87224 */ /* 0x040fe400078e02e8 */
[C---:B------:R-:W-:Y:S01]  /*b120*/  IMAD R233, R5.reuse, R234, R233 ;  /* 0x000000ea05e97224 */ /* 0x040fe200078e02e9 */
[----:B------:R-:W-:Y:S01]  /*b130*/  IABS R234, R6 ;  /* 0x0000000600ea7213 */ /* 0x000fe20000000000 */
[----:B------:R-:W-:Y:S01]  /*b140*/  @!P6 IMAD.IADD R230, R230, 0x1, -R5 ;  /* 0x00000001e6e6e824 */ /* 0x000fe200078e0a05 */
[C---:B------:R-:W-:Y:S01]  /*b150*/  ISETP.GT.U32.AND P5, PT, R5.reuse, R231, PT ;  /* 0x000000e70500720c */ /* 0x040fe20003fa4070 */
[----:B------:R-:W-:Y:S01]  /*b160*/  @!P4 IMAD.MOV R229, RZ, RZ, -R229 ;  /* 0x000000ffffe5c224 */ /* 0x000fe200078e0ae5 */
[C---:B------:R-:W-:Y:S01]  /*b170*/  ISETP.GT.U32.AND P6, PT, R5.reuse, R232, PT ;  /* 0x000000e80500720c */ /* 0x040fe20003fc4070 */
[----:B------:R-:W-:Y:S01]  /*b180*/  IMAD.HI.U32 R3, R8, R234, RZ ;  /* 0x000000ea08037227 */ /* 0x000fe200078e00ff */
[----:B------:R-:W-:-:S03]  /*b190*/  ISETP.GT.U32.AND P4, PT, R5, R233, PT ;  /* 0x000000e90500720c */ /* 0x000fc60003f84070 */
[----:B------:R-:W-:Y:S02]  /*b1a0*/  IMAD.MOV R3, RZ, RZ, -R3 ;  /* 0x000000ffff037224 */ /* 0x000fe400078e0a03 */
[----:B------:R-:W-:Y:S01]  /*b1b0*/  @!P2 IMAD.MOV R228, RZ, RZ, -R228 ;  /* 0x000000ffffe4a224 */ /* 0x000fe200078e0ae4 */
[----:B------:R-:W-:Y:S01]  /*b1c0*/  ISETP.GE.AND P2, PT, R9, RZ, PT ;  /* 0x000000ff0900720c */ /* 0x000fe20003f46270 */
[----:B------:R-:W-:Y:S02]  /*b1d0*/  VIADD R9, R0, 0xed ;  /* 0x000000ed00097836 */ /* 0x000fe40000000000 */
[--C-:B------:R-:W-:Y:S02]  /*b1e0*/  @!P5 IMAD.IADD R231, R231, 0x1, -R5.reuse ;  /* 0x00000001e7e7d824 */ /* 0x100fe400078e0a05 */
[----:B------:R-:W-:Y:S01]  /*b1f0*/  IMAD R234, R5, R3, R234 ;  /* 0x0000000305ea7224 */ /* 0x000fe200078e02ea */
[----:B------:R-:W-:Y:S01]  /*b200*/  IABS R235, R9 ;  /* 0x0000000900eb7213 */ /* 0x000fe20000000000 */
[--C-:B------:R-:W-:Y:S01]  /*b210*/  @!P6 IMAD.IADD R232, R232, 0x1, -R5.reuse ;  /* 0x00000001e8e8e824 */ /* 0x100fe200078e0a05 */
[----:B------:R-:W-:Y:S01]  /*b220*/  ISETP.GE.AND P5, PT, R9, RZ, PT ;  /* 0x000000ff0900720c */ /* 0x000fe20003fa6270 */
[----:B------:R-:W-:-:S02]  /*b230*/  @!P4 IMAD.IADD R233, R233, 0x1, -R5 ;  /* 0x00000001e9e9c824 */ /* 0x000fc400078e0a05 */
[----:B------:R-:W-:Y:S01]  /*b240*/  @!P1 IMAD.MOV R231, RZ, RZ, -R231 ;  /* 0x000000ffffe79224 */ /* 0x000fe200078e0ae7 */
[C---:B------:R-:W-:Y:S01]  /*b250*/  ISETP.GT.U32.AND P1, PT, R5.reuse, R234, PT ;  /* 0x000000ea0500720c */ /* 0x040fe20003f24070 */
[----:B------:R-:W-:Y:S01]  /*b260*/  IMAD.HI.U32 R236, R8, R235, RZ ;  /* 0x000000eb08ec7227 */ /* 0x000fe200078e00ff */
[C---:B------:R-:W-:Y:S02]  /*b270*/  ISETP.GT.U32.AND P6, PT, R5.reuse, R232, PT ;  /* 0x000000e80500720c */ /* 0x040fe40003fc4070 */
[----:B------:R-:W-:Y:S01]  /*b280*/  ISETP.GT.U32.AND P4, PT, R5, R233, PT ;  /* 0x000000e90500720c */ /* 0x000fe20003f84070 */
[----:B------:R-:W-:Y:S02]  /*b290*/  IMAD.MOV R236, RZ, RZ, -R236 ;  /* 0x000000ffffec7224 */ /* 0x000fe400078e0aec */
[----:B------:R-:W-:Y:S01]  /*b2a0*/  @!P3 IMAD.MOV R230, RZ, RZ, -R230 ;  /* 0x000000ffffe6b224 */ /* 0x000fe200078e0ae6 */
[----:B------:R-:W-:Y:S01]  /*b2b0*/  ISETP.GE.AND P3, PT, R6, RZ, PT ;  /* 0x000000ff0600720c */ /* 0x000fe20003f66270 */
[----:B------:R-:W-:-:S02]  /*b2c0*/  VIADD R3, R0, 0xee ;  /* 0x000000ee00037836 */ /* 0x000fc40000000000 */
[----:B------:R-:W-:Y:S02]  /*b2d0*/  IMAD R235, R5, R236, R235 ;  /* 0x000000ec05eb7224 */ /* 0x000fe400078e02eb */
[----:B------:R-:W-:Y:S01]  /*b2e0*/  VIADD R6, R0, 0xef ;  /* 0x000000ef00067836 */ /* 0x000fe20000000000 */
[----:B------:R-:W-:Y:S01]  /*b2f0*/  IABS R236, R3 ;  /* 0x0000000300ec7213 */ /* 0x000fe20000000000 */
[--C-:B------:R-:W-:Y:S02]  /*b300*/  @!P1 IMAD.IADD R234, R234, 0x1, -R5.reuse ;  /* 0x00000001eaea9824 */ /* 0x100fe400078e0a05 */
[--C-:B------:R-:W-:Y:S01]  /*b310*/  @!P6 IMAD.IADD R232, R232, 0x1, -R5.reuse ;  /* 0x00000001e8e8e824 */ /* 0x100fe200078e0a05 */
[----:B------:R-:W-:Y:S01]  /*b320*/  ISETP.GE.AND P6, PT, R3, RZ, PT ;  /* 0x000000ff0300720c */ /* 0x000fe20003fc6270 */
[----:B------:R-:W-:Y:S01]  /*b330*/  @!P4 IMAD.IADD R233, R233, 0x1, -R5 ;  /* 0x00000001e9e9c824 */ /* 0x000fe200078e0a05 */
[C---:B------:R-:W-:Y:S01]  /*b340*/  ISETP.GT.U32.AND P4, PT, R5.reuse, R235, PT ;  /* 0x000000eb0500720c */ /* 0x040fe20003f84070 */
[----:B------:R-:W-:Y:S01]  /*b350*/  VIADD R3, R0, 0xf0 ;  /* 0x000000f000037836 */ /* 0x000fe20000000000 */
[----:B------:R-:W-:Y:S01]  /*b360*/  IABS R237, R6 ;  /* 0x0000000600ed7213 */ /* 0x000fe20000000000 */
[----:B------:R-:W-:Y:S01]  /*b370*/  @!P2 IMAD.MOV R233, RZ, RZ, -R233 ;  /* 0x000000ffffe9a224 */ /* 0x000fe200078e0ae9 */
[----:B------:R-:W-:Y:S01]  /*b380*/  ISETP.GT.U32.AND P1, PT, R5, R234, PT ;  /* 0x000000ea0500720c */ /* 0x000fe20003f24070 */
[----:B------:R-:W-:Y:S01]  /*b390*/  IMAD.HI.U32 R9, R8, R236, RZ ;  /* 0x000000ec08097227 */ /* 0x000fe200078e00ff */
[----:B------:R-:W-:-:S02]  /*b3a0*/  IABS R238, R3 ;  /* 0x0000000300ee7213 */ /* 0x000fc40000000000 */
[----:B------:R-:W-:Y:S01]  /*b3b0*/  ISETP.GE.AND P2, PT, R3, RZ, PT ;  /* 0x000000ff0300720c */ /* 0x000fe20003f46270 */
[----:B------:R-:W-:-:S04]  /*b3c0*/  IMAD.HI.U32 R3, R8, R237, RZ ;  /* 0x000000ed08037227 */ /* 0x000fc800078e00ff */
[----:B------:R-:W-:Y:S02]  /*b3d0*/  IMAD.MOV R240, RZ, RZ, -R3 ;  /* 0x000000fffff07224 */ /* 0x000fe400078e0a03 */
[--C-:B------:R-:W-:Y:S02]  /*b3e0*/  @!P4 IMAD.IADD R235, R235, 0x1, -R5.reuse ;  /* 0x00000001ebebc824 */ /* 0x100fe400078e0a05 */
[----:B------:R-:W-:Y:S02]  /*b3f0*/  @!P1 IMAD.IADD R234, R234, 0x1, -R5 ;  /* 0x00000001eaea9824 */ /* 0x000fe400078e0a05 */
[C---:B------:R-:W-:Y:S01]  /*b400*/  IMAD R237, R5.reuse, R240, R237 ;  /* 0x000000f005ed7224 */ /* 0x040fe200078e02ed */
[C---:B------:R-:W-:Y:S01]  /*b410*/  ISETP.GT.U32.AND P4, PT, R5.reuse, R235, PT ;  /* 0x000000eb0500720c */ /* 0x040fe20003f84070 */
[----:B------:R-:W-:Y:S02]  /*b420*/  @!P3 IMAD.MOV R234, RZ, RZ, -R234 ;  /* 0x000000ffffeab224 */ /* 0x000fe400078e0aea */
[----:B------:R-:W-:Y:S01]  /*b430*/  @!P0 IMAD.MOV R232, RZ, RZ, -R232 ;  /* 0x000000ffffe88224 */ /* 0x000fe200078e0ae8 */
[----:B------:R-:W-:Y:S01]  /*b440*/  ISETP.GT.U32.AND P3, PT, R5, R237, PT ;  /* 0x000000ed0500720c */ /* 0x000fe20003f64070 */
[----:B------:R-:W-:Y:S01]  /*b450*/  IMAD.MOV R9, RZ, RZ, -R9 ;  /* 0x000000ffff097224 */ /* 0x000fe200078e0a09 */
[----:B------:R-:W-:Y:S01]  /*b460*/  ISETP.GE.AND P0, PT, R6, RZ, PT ;  /* 0x000000ff0600720c */ /* 0x000fe20003f06270 */
[----:B------:R-:W-:-:S04]  /*b470*/  IMAD.HI.U32 R6, R8, R238, RZ ;  /* 0x000000ee08067227 */ /* 0x000fc800078e00ff */
[C---:B------:R-:W-:Y:S02]  /*b480*/  IMAD R236, R5.reuse, R9, R236 ;  /* 0x0000000905ec7224 */ /* 0x040fe400078e02ec */
[----:B------:R-:W-:Y:S02]  /*b490*/  IMAD.MOV R6, RZ, RZ, -R6 ;  /* 0x000000ffff067224 */ /* 0x000fe400078e0a06 */
[C---:B------:R-:W-:Y:S01]  /*b4a0*/  VIADD R239, R0.reuse, 0xf1 ;  /* 0x000000f100ef7836 */ /* 0x040fe20000000000 */
[C---:B------:R-:W-:Y:S01]  /*b4b0*/  ISETP.GT.U32.AND P1, PT, R5.reuse, R236, PT ;  /* 0x000000ec0500720c */ /* 0x040fe20003f24070 */
[----:B------:R-:W-:Y:S02]  /*b4c0*/  IMAD R238, R5, R6, R238 ;  /* 0x0000000605ee7224 */ /* 0x000fe400078e02ee */
[--C-:B------:R-:W-:Y:S01]  /*b4d0*/  @!P4 IMAD.IADD R235, R235, 0x1, -R5.reuse ;  /* 0x00000001ebebc824 */ /* 0x100fe200078e0a05 */
[----:B------:R-:W-:Y:S01]  /*b4e0*/  ISETP.GE.AND P4, PT, R239, RZ, PT ;  /* 0x000000ffef00720c */ /* 0x000fe20003f86270 */
[----:B------:R-:W-:Y:S01]  /*b4f0*/  VIADD R6, R0, 0xf2 ;  /* 0x000000f200067836 */ /* 0x000fe20000000000 */
[----:B------:R-:W-:Y:S01]  /*b500*/  IABS R239, R239 ;  /* 0x000000ef00ef7213 */ /* 0x000fe20000000000 */
[----:B------:R-:W-:-:S02]  /*b510*/  @!P3 IMAD.IADD R237, R237, 0x1, -R5 ;  /* 0x00000001ededb824 */ /* 0x000fc400078e0a05 */
[----:B------:R-:W-:Y:S01]  /*b520*/  @!P5 IMAD.MOV R235, RZ, RZ, -R235 ;  /* 0x000000ffffebd224 */ /* 0x000fe200078e0aeb */
[----:B------:R-:W-:Y:S01]  /*b530*/  IABS R240, R6 ;  /* 0x0000000600f07213 */ /* 0x000fe20000000000 */
[C---:B------:R-:W-:Y:S01]  /*b540*/  IMAD.HI.U32 R9, R8.reuse, R239, RZ ;  /* 0x000000ef08097227 */ /* 0x040fe200078e00ff */
[C---:B------:R-:W-:Y:S02]  /*b550*/  ISETP.GT.U32.AND P3, PT, R5.reuse, R237, PT ;  /* 0x000000ed0500720c */ /* 0x040fe40003f64070 */
[----:B------:R-:W-:Y:S01]  /*b560*/  ISETP.GT.U32.AND P5, PT, R5, R238, PT ;  /* 0x000000ee0500720c */ /* 0x000fe20003fa4070 */
        /* <DEDUP_REMOVED lines=12> */
[----:B------:R-:W-:Y:S02]  /*b630*/  VIADD R9, R0, 0xf4 ;  /* 0x000000f400097836 */ /* 0x000fe40000000000 */
[----:B------:R-:W-:Y:S01]  /*b640*/  @!P0 IMAD.MOV R237, RZ, RZ, -R237 ;  /* 0x000000ffffed8224 */ /* 0x000fe200078e0aed */
[----:B------:R-:W-:Y:S01]  /*b650*/  IABS R241, R3 ;  /* 0x0000000300f17213 */ /* 0x000fe20000000000 */
[--C-:B------:R-:W-:Y:S01]  /*b660*/  @!P1 IMAD.IADD R236, R236, 0x1, -R5.reuse ;  /* 0x00000001ecec9824 */ /* 0x100fe200078e0a05 */
[----:B------:R-:W-:Y:S01]  /*b670*/  ISETP.GE.AND P1, PT, R6, RZ, PT ;  /* 0x000000ff0600720c */ /* 0x000fe20003f26270 */
[----:B-1----:R-:W-:Y:S01]  /*b680*/  VIADD R14, R0, 0xfa ;  /* 0x000000fa000e7836 */ /* 0x002fe20000000000 */
[----:B------:R-:W-:Y:S01]  /*b690*/  IABS R242, R9 ;  /* 0x0000000900f27213 */ /* 0x000fe20000000000 */
[----:B------:R-:W-:Y:S01]  /*b6a0*/  @!P3 IMAD.IADD R239, R239, 0x1, -R5 ;  /* 0x00000001efefb824 */ /* 0x000fe200078e0a05 */
[----:B------:R-:W-:Y:S01]  /*b6b0*/  ISETP.GT.U32.AND P3, PT, R5, R238, PT ;  /* 0x000000ee0500720c */ /* 0x000fe20003f64070 */
[----:B------:R-:W-:-:S04]  /*b6c0*/  IMAD.HI.U32 R6, R8, R241, RZ ;  /* 0x000000f108067227 */ /* 0x000fc800078e00ff */
[----:B------:R-:W-:Y:S02]  /*b6d0*/  @!P5 IMAD.IADD R240, R240, 0x1, -R5 ;  /* 0x00000001f0f0d824 */ /* 0x000fe400078e0a05 */
[----:B------:R-:W-:Y:S01]  /*b6e0*/  @!P6 IMAD.MOV R236, RZ, RZ, -R236 ;  /* 0x000000ffffece224 */ /* 0x000fe200078e0aec */
[C---:B------:R-:W-:Y:S01]  /*b6f0*/  ISETP.GT.U32.AND P6, PT, R5.reuse, R239, PT ;  /* 0x000000ef0500720c */ /* 0x040fe20003fc4070 */
[----:B------:R-:W-:Y:S01]  /*b700*/  IMAD.MOV R6, RZ, RZ, -R6 ;  /* 0x000000ffff067224 */ /* 0x000fe200078e0a06 */
[----:B------:R-:W-:Y:S01]  /*b710*/  ISETP.GT.U32.AND P5, PT, R5, R240, PT ;  /* 0x000000f00500720c */ /* 0x000fe20003fa4070 */
[----:B------:R-:W-:-:S04]  /*b720*/  IMAD.HI.U32 R244, R8, R242, RZ ;  /* 0x000000f208f47227 */ /* 0x000fc800078e00ff */
[C---:B------:R-:W-:Y:S02]  /*b730*/  IMAD R241, R5.reuse, R6, R241 ;  /* 0x0000000605f17224 */ /* 0x040fe400078e02f1 */
[----:B------:R-:W-:Y:S02]  /*b740*/  VIADD R6, R0, 0xf5 ;  /* 0x000000f500067836 */ /* 0x000fe40000000000 */
[----:B------:R-:W-:Y:S01]  /*b750*/  IMAD.MOV R244, RZ, RZ, -R244 ;  /* 0x000000fffff47224 */ /* 0x000fe200078e0af4 */
[----:B------:R-:W-:Y:S01]  /*b760*/  ISETP.GT.U32.AND P0, PT, R5, R241, PT ;  /* 0x000000f10500720c */ /* 0x000fe20003f04070 */
[--C-:B------:R-:W-:Y:S01]  /*b770*/  @!P6 IMAD.IADD R239, R239, 0x1, -R5.reuse ;  /* 0x00000001efefe824 */ /* 0x100fe200078e0a05 */
[----:B------:R-:W-:Y:S01]  /*b780*/  IABS R243, R6 ;  /* 0x0000000600f37213 */ /* 0x000fe20000000000 */
[----:B------:R-:W-:Y:S02]  /*b790*/  IMAD R242, R5, R244, R242 ;  /* 0x000000f405f27224 */ /* 0x000fe400078e02f2 */
[----:B------:R-:W-:Y:S01]  /*b7a0*/  @!P5 IMAD.IADD R240, R240, 0x1, -R5 ;  /* 0x00000001f0f0d824 */ /* 0x000fe200078e0a05 */
[----:B------:R-:W-:Y:S01]  /*b7b0*/  ISETP.GE.AND P5, PT, R9, RZ, PT ;  /* 0x000000ff0900720c */ /* 0x000fe20003fa6270 */
[----:B------:R-:W-:Y:S01]  /*b7c0*/  IMAD.HI.U32 R244, R8, R243, RZ ;  /* 0x000000f308f47227 */ /* 0x000fe200078e00ff */
[----:B------:R-:W-:-:S03]  /*b7d0*/  ISETP.GT.U32.AND P6, PT, R5, R242, PT ;  /* 0x000000f20500720c */ /* 0x000fc60003fc4070 */
[----:B------:R-:W-:Y:S02]  /*b7e0*/  IMAD.MOV R9, RZ, RZ, -R244 ;  /* 0x000000ffff097224 */ /* 0x000fe400078e0af4 */
[----:B------:R-:W-:Y:S01]  /*b7f0*/  @!P0 IMAD.IADD R241, R241, 0x1, -R5 ;  /* 0x00000001f1f18824 */ /* 0x000fe200078e0a05 */
[----:B------:R-:W-:Y:S01]  /*b800*/  ISETP.GE.AND P0, PT, R6, RZ, PT ;  /* 0x000000ff0600720c */ /* 0x000fe20003f06270 */
[----:B------:R-:W-:Y:S02]  /*b810*/  IMAD R243, R5, R9, R243 ;  /* 0x0000000905f37224 */ /* 0x000fe400078e02f3 */
[----:B------:R-:W-:Y:S01]  /*b820*/  @!P3 IMAD.IADD R238, R238, 0x1, -R5 ;  /* 0x00000001eeeeb824 */ /* 0x000fe200078e0a05 */
[----:B------:R-:W-:Y:S01]  /*b830*/  ISETP.GE.AND P3, PT, R3, RZ, PT ;  /* 0x000000ff0300720c */ /* 0x000fe20003f66270 */
[----:B------:R-:W-:-:S04]  /*b840*/  IMAD.HI.U32 R3, R8, R251, RZ ;  /* 0x000000fb08037227 */ /* 0x000fc800078e00ff */
[----:B------:R-:W-:Y:S01]  /*b850*/  @!P6 IMAD.IADD R242, R242, 0x1, -R5 ;  /* 0x00000001f2f2e824 */ /* 0x000fe200078e0a05 */
[C---:B------:R-:W-:Y:S01]  /*b860*/  ISETP.GT.U32.AND P6, PT, R5.reuse, R241, PT ;  /* 0x000000f10500720c */ /* 0x040fe20003fc4070 */
[----:B------:R-:W-:Y:S01]  /*b870*/  @!P1 IMAD.MOV R240, RZ, RZ, -R240 ;  /* 0x000000fffff09224 */ /* 0x000fe200078e0af0 */
[C---:B------:R-:W-:Y:S01]  /*b880*/  ISETP.GT.U32.AND P1, PT, R5.reuse, R243, PT ;  /* 0x000000f30500720c */ /* 0x040fe20003f24070 */
[----:B------:R-:W-:Y:S02]  /*b890*/  IMAD.MOV R3, RZ, RZ, -R3 ;  /* 0x000000ffff037224 */ /* 0x000fe400078e0a03 */
[----:B------:R-:W-:Y:S02]  /*b8a0*/  @!P4 IMAD.MOV R239, RZ, RZ, -R239 ;  /* 0x000000ffffefc224 */ /* 0x000fe400078e0aef */
[----:B------:R-:W-:Y:S02]  /*b8b0*/  IMAD R251, R5, R3, R251 ;  /* 0x0000000305fb7224 */ /* 0x000fe400078e02fb */
[----:B------:R-:W-:-:S02]  /*b8c0*/  VIADD R3, R0, 0xf6 ;  /* 0x000000f600037836 */ /* 0x000fc40000000000 */
[C---:B------:R-:W-:Y:S02]  /*b8d0*/  VIADD R6, R0.reuse, 0xf9 ;  /* 0x000000f900067836 */ /* 0x040fe40000000000 */
[--C-:B------:R-:W-:Y:S01]  /*b8e0*/  @!P6 IMAD.IADD R241, R241, 0x1, -R5.reuse ;  /* 0x00000001f1f1e824 */ /* 0x100fe200078e0a05 */
[----:B------:R-:W-:Y:S01]  /*b8f0*/  ISETP.GE.AND P4, PT, R3, RZ, PT ;  /* 0x000000ff0300720c */ /* 0x000fe20003f86270 */
[----:B------:R-:W-:Y:S01]  /*b900*/  @!P1 IMAD.IADD R243, R243, 0x1, -R5 ;  /* 0x00000001f3f39824 */ /* 0x000fe200078e0a05 */
[----:B------:R-:W-:Y:S01]  /*b910*/  IABS R244, R3 ;  /* 0x0000000300f47213 */ /* 0x000fe20000000000 */
[C---:B------:R-:W-:Y:S01]  /*b920*/  VIADD R3, R0.reuse, 0xf7 ;  /* 0x000000f700037836 */ /* 0x040fe20000000000 */
[----:B------:R-:W-:Y:S01]  /*b930*/  IABS R247, R6 ;  /* 0x0000000600f77213 */ /* 0x000fe20000000000 */
[----:B------:R-:W-:Y:S01]  /*b940*/  @!P3 IMAD.MOV R241, RZ, RZ, -R241 ;  /* 0x000000fffff1b224 */ /* 0x000fe200078e0af1 */
[----:B------:R-:W-:Y:S01]  /*b950*/  ISETP.GT.U32.AND P3, PT, R5, R243, PT ;  /* 0x000000f30500720c */ /* 0x000fe20003f64070 */
[----:B------:R-:W-:Y:S01]  /*b960*/  @!P2 IMAD.MOV R238, RZ, RZ, -R238 ;  /* 0x000000ffffeea224 */ /* 0x000fe200078e0aee */
[----:B------:R-:W-:Y:S01]  /*b970*/  ISETP.GE.AND P6, PT, R3, RZ, PT ;  /* 0x000000ff0300720c */ /* 0x000fe20003fc6270 */
[----:B------:R-:W-:Y:S01]  /*b980*/  VIADD R9, R0, 0xf8 ;  /* 0x000000f800097836 */ /* 0x000fe20000000000 */
[----:B------:R-:W-:Y:S01]  /*b990*/  IABS R245, R3 ;  /* 0x0000000300f57213 */ /* 0x000fe20000000000 */
[----:B------:R-:W-:Y:S01]  /*b9a0*/  IMAD.HI.U32 R3, R8, R244, RZ ;  /* 0x000000f408037227 */ /* 0x000fe200078e00ff */
[----:B------:R-:W-:-:S02]  /*b9b0*/  ISETP.GE.AND P1, PT, R6, RZ, PT ;  /* 0x000000ff0600720c */ /* 0x000fc40003f26270 */
[----:B------:R-:W-:Y:S01]  /*b9c0*/  ISETP.GT.U32.AND P2, PT, R5, R242, PT ;  /* 0x000000f20500720c */ /* 0x000fe20003f44070 */
[----:B------:R-:W-:Y:S01]  /*b9d0*/  IMAD.MOV R3, RZ, RZ, -R3 ;  /* 0x000000ffff037224 */ /* 0x000fe200078e0a03 */
[----:B------:R-:W-:Y:S01]  /*b9e0*/  IABS R246, R9 ;  /* 0x0000000900f67213 */ /* 0x000fe20000000000 */
[----:B------:R-:W-:-:S04]  /*b9f0*/  IMAD.HI.U32 R6, R8, R247, RZ ;  /* 0x000000f708067227 */ /* 0x000fc800078e00ff */
[----:B------:R-:W-:Y:S02]  /*ba00*/  IMAD R244, R5, R3, R244 ;  /* 0x0000000305f47224 */ /* 0x000fe400078e02f4 */
[----:B------:R-:W-:Y:S02]  /*ba10*/  @!P3 IMAD.IADD R243, R243, 0x1, -R5 ;  /* 0x00000001f3f3b824 */ /* 0x000fe400078e0a05 */
[----:B------:R-:W-:Y:S01]  /*ba20*/  IMAD.HI.U32 R3, R8, R245, RZ ;  /* 0x000000f508037227 */ /* 0x000fe200078e00ff */
[----:B------:R-:W-:-:S03]  /*ba30*/  ISETP.GT.U32.AND P3, PT, R5, R244, PT ;  /* 0x000000f40500720c */ /* 0x000fc60003f64070 */
[----:B------:R-:W-:Y:S02]  /*ba40*/  IMAD.MOV R3, RZ, RZ, -R3 ;  /* 0x000000ffff037224 */ /* 0x000fe400078e0a03 */
[----:B------:R-:W-:Y:S02]  /*ba50*/  IMAD.MOV R6, RZ, RZ, -R6 ;  /* 0x000000ffff067224 */ /* 0x000fe400078e0a06 */
[C---:B------:R-:W-:Y:S01]  /*ba60*/  IMAD R245, R5.reuse, R3, R245 ;  /* 0x0000000305f57224 */ /* 0x040fe200078e02f5 */
[----:B------:R-:W-:Y:S01]  /*ba70*/  SGXT.U32 R3, R248, 0x1 ;  /* 0x00000001f803781a */ /* 0x000fe20000000000 */
[C---:B------:R-:W-:Y:S01]  /*ba80*/  IMAD R247, R5.reuse, R6, R247 ;  /* 0x0000000605f77224 */ /* 0x040fe200078e02f7 */
[----:B------:R-:W-:Y:S01]  /*ba90*/  IABS R248, R14 ;  /* 0x0000000e00f87213 */ /* 0x000fe20000000000 */
[----:B----4-:R-:W-:Y:S02]  /*baa0*/  IMAD.U32 R6, RZ, RZ, UR12 ;  /* 0x0000000cff067e24 */ /* 0x010fe4000f8e00ff */
[----:B------:R-:W-:Y:S01]  /*bab0*/  @!P3 IMAD.IADD R244, R244, 0x1, -R5 ;  /* 0x00000001f4f4b824 */ /* 0x000fe200078e0a05 */
[----:B------:R-:W-:Y:S01]  /*bac0*/  ISETP.GT.U32.AND P3, PT, R5, R245, PT ;  /* 0x000000f50500720c */ /* 0x000fe20003f64070 */
[----:B------:R-:W-:-:S02]  /*bad0*/  IMAD R2, R3, UR12, RZ ;  /* 0x0000000c03027c24 */ /* 0x000fc4000f8e02ff */
[----:B------:R-:W-:Y:S01]  /*bae0*/  @!P2 IMAD.IADD R242, R242, 0x1, -R5 ;  /* 0x00000001f2f2a824 */ /* 0x000fe200078e0a05 */
[----:B------:R-:W-:Y:S01]  /*baf0*/  ISETP.GE.AND P2, PT, R9, RZ, PT ;  /* 0x000000ff0900720c */ /* 0x000fe20003f46270 */
[----:B------:R-:W-:Y:S02]  /*bb00*/  IMAD R2, R6, 0x2, R2 ;  /* 0x0000000206027824 */ /* 0x000fe400078e0202 */
[----:B------:R-:W-:-:S04]  /*bb10*/  IMAD.HI.U32 R9, R8, R246, RZ ;  /* 0x000000f608097227 */ /* 0x000fc800078e00ff */
[----:B------:R-:W-:Y:S02]  /*bb20*/  IMAD R2, R6, 0x2, R2 ;  /* 0x0000000206027824 */ /* 0x000fe400078e0202 */
[----:B------:R-:W-:Y:S01]  /*bb30*/  @!P3 IMAD.IADD R245, R245, 0x1, -R5 ;  /* 0x00000001f5f5b824 */ /* 0x000fe200078e0a05 */
[C---:B------:R-:W-:Y:S01]  /*bb40*/  ISETP.GT.U32.AND P3, PT, R5.reuse, R244, PT ;  /* 0x000000f40500720c */ /* 0x040fe20003f64070 */
[----:B------:R-:W-:Y:S01]  /*bb50*/  IMAD.MOV R9, RZ, RZ, -R9 ;  /* 0x000000ffff097224 */ /* 0x000fe200078e0a09 */
[----:B------:R1:W-:Y:S01]  /*bb60*/  STL [R1+0x4b4], R2 ;  /* 0x0004b40201007387 */ /* 0x0003e20000100800 */
[----:B------:R-:W-:Y:S01]  /*bb70*/  @!P5 IMAD.MOV R242, RZ, RZ, -R242 ;  /* 0x000000fffff2d224 */ /* 0x000fe200078e0af2 */
[C---:B------:R-:W-:Y:S01]  /*bb80*/  ISETP.GT.U32.AND P5, PT, R5.reuse, R245, PT ;  /* 0x000000f50500720c */ /* 0x040fe20003fa4070 */
[----:B------:R-:W-:Y:S02]  /*bb90*/  IMAD R246, R5, R9, R246 ;  /* 0x0000000905f67224 */ /* 0x000fe400078e02f6 */
[----:B------:R-:W-:-:S04]  /*bba0*/  IMAD.HI.U32 R9, R8, R248, RZ ;  /* 0x000000f808097227 */ /* 0x000fc800078e00ff */
[----:B------:R-:W-:Y:S02]  /*bbb0*/  VIADD R11, R0, 0xfc ;  /* 0x000000fc000b7836 */ /* 0x000fe40000000000 */
[----:B-1----:R-:W-:Y:S02]  /*bbc0*/  IMAD R2, R6, 0x2, R2 ;  /* 0x0000000206027824 */ /* 0x002fe400078e0202 */
[----:B------:R-:W-:Y:S01]  /*bbd0*/  @!P3 IMAD.IADD R244, R244, 0x1, -R5 ;  /* 0x00000001f4f4b824 */ /* 0x000fe200078e0a05 */
[C---:B------:R-:W-:Y:S01]  /*bbe0*/  ISETP.GT.U32.AND P3, PT, R5.reuse, R246, PT ;  /* 0x000000f60500720c */ /* 0x040fe20003f64070 */
[C---:B------:R-:W-:Y:S01]  /*bbf0*/  VIADD R13, R0.reuse, 0xfb ;  /* 0x000000fb000d7836 */ /* 0x040fe20000000000 */
[----:B------:R1:W-:Y:S01]  /*bc00*/  STL [R1+0x4bc], R2 ;  /* 0x0004bc0201007387 */ /* 0x0003e20000100800 */
[----:B------:R-:W-:Y:S01]  /*bc10*/  IMAD.MOV R9, RZ, RZ, -R9 ;  /* 0x000000ffff097224 */ /* 0x000fe200078e0a09 */
[----:B------:R-:W-:Y:S01]  /*bc20*/  IABS R252, R11 ;  /* 0x0000000b00fc7213 */ /* 0x000fe20000000000 */
[----:B------:R-:W-:Y:S01]  /*bc30*/  VIADD R3, R0, 0xfd ;  /* 0x000000fd00037836 */ /* 0x000fe20000000000 */
[----:B------:R-:W-:Y:S01]  /*bc40*/  IABS R249, R13 ;  /* 0x0000000d00f97213 */ /* 0x000fe20000000000 */
[----:B------:R-:W-:-:S02]  /*bc50*/  IMAD R248, R5, R9, R248 ;  /* 0x0000000905f87224 */ /* 0x000fc400078e02f8 */
[----:B------:R-:W-:Y:S01]  /*bc60*/  @!P5 IMAD.IADD R245, R245, 0x1, -R5 ;  /* 0x00000001f5f5d824 */ /* 0x000fe200078e0a05 */
[----:B------:R-:W-:Y:S01]  /*bc70*/  IABS R9, R3 ;  /* 0x0000000300097213 */ /* 0x000fe20000000000 */
[----:B------:R-:W-:Y:S01]  /*bc80*/  IMAD.HI.U32 R4, R8, R252, RZ ;  /* 0x000000fc08047227 */ /* 0x000fe200078e00ff */
[----:B------:R-:W-:-:S03]  /*bc90*/  ISETP.GT.U32.AND P5, PT, R5, R247, PT ;  /* 0x000000f70500720c */ /* 0x000fc60003fa4070 */
[----:B-1----:R-:W-:Y:S02]  /*bca0*/  IMAD R2, R6, 0x2, R2 ;  /* 0x0000000206027824 */ /* 0x002fe400078e0202 */
[----:B------:R-:W-:-:S03]  /*bcb0*/  IMAD.HI.U32 R250, R8, R249, RZ ;  /* 0x000000f908fa7227 */ /* 0x000fc600078e00ff */
[----:B------:R1:W-:Y:S01]  /*bcc0*/  STL [R1+0x42c], R2 ;  /* 0x00042c0201007387 */ /* 0x0003e20000100800 */
[----:B------:R-:W-:-:S04]  /*bcd0*/  IMAD.HI.U32 R12, R8, R9, RZ ;  /* 0x00000009080c7227 */ /* 0x000fc800078e00ff */
[----:B------:R-:W-:Y:S01]  /*bce0*/  @!P3 IMAD.IADD R246, R246, 0x1, -R5 ;  /* 0x00000001f6f6b824 */ /* 0x000fe200078e0a05 */
[C---:B------:R-:W-:Y:S01]  /*bcf0*/  ISETP.GT.U32.AND P3, PT, R5.reuse, R248, PT ;  /* 0x000000f80500720c */ /* 0x040fe20003f64070 */
[----:B------:R-:W-:Y:S02]  /*bd00*/  IMAD.MOV R4, RZ, RZ, -R4 ;  /* 0x000000ffff047224 */ /* 0x000fe400078e0a04 */
[----:B------:R-:W-:Y:S02]  /*bd10*/  IMAD.MOV R250, RZ, RZ, -R250 ;  /* 0x000000fffffa7224 */ /* 0x000fe400078e0afa */
[----:B-1----:R-:W-:Y:S02]  /*bd20*/  IMAD R2, R6, 0x2, R2 ;  /* 0x0000000206027824 */ /* 0x002fe400078e0202 */
[----:B------:R-:W-:Y:S02]  /*bd30*/  IMAD.MOV R16, RZ, RZ, -R12 ;  /* 0x000000ffff107224 */ /* 0x000fe400078e0a0c */
[C---:B------:R-:W-:Y:S01]  /*bd40*/  IMAD R249, R5.reuse, R250, R249 ;  /* 0x000000fa05f97224 */ /* 0x040fe200078e02f9 */
[----:B------:R1:W-:Y:S01]  /*bd50*/  STL [R1+0x480], R2 ;  /* 0x0004800201007387 */ /* 0x0003e20000100800 */
[----:B------:R-:W-:-:S02]  /*bd60*/  IMAD R252, R5, R4, R252 ;  /* 0x0000000405fc7224 */ /* 0x000fc400078e02fc */
[----:B------:R-:W-:Y:S01]  /*bd70*/  VIADD R10, R0, 0xfe ;  /* 0x000000fe000a7836 */ /* 0x000fe20000000000 */
[----:B------:R-:W2:Y:S01]  /*bd80*/  LDL.LU R4, [R1+0xd94] ;  /* 0x000d940001047983 */ /* 0x000ea20000300800 */
[--C-:B------:R-:W-:Y:S01]  /*bd90*/  @!P5 IMAD.IADD R247, R247, 0x1, -R5.reuse ;  /* 0x00000001f7f7d824 */ /* 0x100fe200078e0a05 */
[----:B------:R-:W-:Y:S01]  /*bda0*/  ISETP.GT.U32.AND P5, PT, R5, R249, PT ;  /* 0x000000f90500720c */ /* 0x000fe20003fa4070 */
[----:B------:R-:W-:Y:S01]  /*bdb0*/  @!P3 IMAD.IADD R248, R248, 0x1, -R5 ;  /* 0x00000001f8f8b824 */ /* 0x000fe200078e0a05 */
[----:B------:R-:W-:Y:S01]  /*bdc0*/  IABS R250, R10 ;  /* 0x0000000a00fa7213 */ /* 0x000fe20000000000 */
[C---:B-1----:R-:W-:Y:S02]  /*bdd0*/  IMAD R2, R6.reuse, 0x2, R2 ;  /* 0x0000000206027824 */ /* 0x042fe400078e0202 */
[----:B------:R-:W-:Y:S02]  /*bde0*/  @!P0 IMAD.MOV R243, RZ, RZ, -R243 ;  /* 0x000000fffff38224 */ /* 0x000fe400078e0af3 */
[----:B------:R-:W-:-:S02]  /*bdf0*/  IMAD R12, R6, 0x2, R2 ;  /* 0x00000002060c7824 */ /* 0x000fc400078e0202 */
[----:B------:R-:W-:Y:S02]  /*be00*/  @!P4 IMAD.MOV R244, RZ, RZ, -R244 ;  /* 0x000000fffff4c224 */ /* 0x000fe400078e0af4 */
[----:B------:R-:W-:Y:S01]  /*be10*/  IMAD.HI.U32 R15, R8, R250, RZ ;  /* 0x000000fa080f7227 */ /* 0x000fe200078e00ff */
[----:B------:R1:W-:Y:S01]  /*be20*/  STL [R1+0x478], R12 ;  /* 0x0004780c01007387 */ /* 0x0003e20000100800 */
[----:B------:R-:W-:Y:S02]  /*be30*/  ISETP.GT.U32.AND P0, PT, R5, R247, PT ;  /* 0x000000f70500720c */ /* 0x000fe40003f04070 */
[----:B-1----:R-:W-:-:S04]  /*be40*/  IMAD R12, R6, 0x2, R12 ;  /* 0x00000002060c7824 */ /* 0x002fc800078e020c */
[----:B------:R-:W-:Y:S01]  /*be50*/  IMAD R12, R6, 0x2, R12 ;  /* 0x00000002060c7824 */ /* 0x000fe200078e020c */
[----:B------:R-:W-:-:S03]  /*be60*/  ISETP.GT.U32.AND P4, PT, R5, R248, PT ;  /* 0x000000f80500720c */ /* 0x000fc60003f84070 */
[----:B------:R-:W-:Y:S02]  /*be70*/  IMAD R12, R6, 0x2, R12 ;  /* 0x00000002060c7824 */ /* 0x000fe400078e020c */
[----:B------:R-:W-:Y:S02]  /*be80*/  IMAD R8, R5, R16, R9 ;  /* 0x0000001005087224 */ /* 0x000fe400078e0209 */
[----:B------:R-:W-:Y:S01]  /*be90*/  IMAD.MOV R9, RZ, RZ, -R15 ;  /* 0x000000ffff097224 */ /* 0x000fe200078e0a0f */
[----:B------:R1:W-:Y:S01]  /*bea0*/  STL [R1+0x470], R12 ;  /* 0x0004700c01007387 */ /* 0x0003e20000100800 */
[--C-:B------:R-:W-:Y:S02]  /*beb0*/  @!P5 IMAD.IADD R249, R249, 0x1, -R5.reuse ;  /* 0x00000001f9f9d824 */ /* 0x100fe400078e0a05 */
[----:B------:R-:W-:Y:S02]  /*bec0*/  IMAD R9, R5, R9, R250 ;  /* 0x0000000905097224 */ /* 0x000fe400078e02fa */
[----:B------:R-:W-:-:S02]  /*bed0*/  @!P0 IMAD.IADD R247, R247, 0x1, -R5 ;  /* 0x00000001f7f78824 */ /* 0x000fc400078e0a05 */
[----:B-1----:R-:W-:Y:S01]  /*bee0*/  IMAD R12, R6, 0x2, R12 ;  /* 0x00000002060c7824 */ /* 0x002fe200078e020c */
[C---:B------:R-:W-:Y:S02]  /*bef0*/  ISETP.GT.U32.AND P0, PT, R5.reuse, R8, PT ;  /* 0x000000080500720c */ /* 0x040fe40003f04070 */
[C---:B------:R-:W-:Y:S02]  /*bf00*/  ISETP.GT.U32.AND P3, PT, R5.reuse, R246, PT ;  /* 0x000000f60500720c */ /* 0x040fe40003f64070 */
[----:B------:R1:W-:Y:S01]  /*bf10*/  STL [R1+0x47c], R12 ;  /* 0x00047c0c01007387 */ /* 0x0003e20000100800 */
[C---:B------:R-:W-:Y:S01]  /*bf20*/  ISETP.GT.U32.AND P5, PT, R5.reuse, R249, PT ;  /* 0x000000f90500720c */ /* 0x040fe20003fa4070 */
[----:B------:R-:W-:Y:S01]  /*bf30*/  @!P4 IMAD.IADD R248, R248, 0x1, -R5 ;  /* 0x00000001f8f8c824 */ /* 0x000fe200078e0a05 */
[----:B------:R-:W-:Y:S01]  /*bf40*/  ISETP.GT.U32.AND P4, PT, R5, R9, PT ;  /* 0x000000090500720c */ /* 0x000fe20003f84070 */
[----:B-1----:R-:W-:-:S05]  /*bf50*/  IMAD R12, R6, 0x2, R12 ;  /* 0x00000002060c7824 */ /* 0x002fca00078e020c */
[----:B------:R1:W-:Y:S01]  /*bf60*/  STL [R1+0x484], R12 ;  /* 0x0004840c01007387 */ /* 0x0003e20000100800 */
[--C-:B------:R-:W-:Y:S02]  /*bf70*/  @!P0 IMAD.IADD R8, R8, 0x1, -R5.reuse ;  /* 0x0000000108088824 */ /* 0x100fe400078e0a05 */
[--C-:B------:R-:W-:Y:S02]  /*bf80*/  @!P3 IMAD.IADD R246, R246, 0x1, -R5.reuse ;  /* 0x00000001f6f6b824 */ /* 0x100fe400078e0a05 */
[----:B-1----:R-:W-:Y:S01]  /*bf90*/  IMAD R12, R6, 0x2, R12 ;  /* 0x00000002060c7824 */ /* 0x002fe200078e020c */
[----:B------:R-:W-:Y:S01]  /*bfa0*/  ISETP.GT.U32.AND P3, PT, R5, R252, PT ;  /* 0x000000fc0500720c */ /* 0x000fe20003f64070 */
[----:B------:R-:W-:-:S03]  /*bfb0*/  @!P5 IMAD.IADD R249, R249, 0x1, -R5 ;  /* 0x00000001f9f9d824 */ /* 0x000fc600078e0a05 */
[----:B------:R1:W-:Y:S01]  /*bfc0*/  STL [R1+0x498], R12 ;  /* 0x0004980c01007387 */ /* 0x0003e20000100800 */
[----:B------:R-:W-:Y:S01]  /*bfd0*/  ISETP.GT.U32.AND P5, PT, R5, R251, PT ;  /* 0x000000fb0500720c */ /* 0x000fe20003fa4070 */
[----:B------:R-:W-:Y:S02]  /*bfe0*/  @!P4 IMAD.IADD R9, R9, 0x1, -R5 ;  /* 0x000000010909c824 */ /* 0x000fe400078e0a05 */
[----:B------:R3:W-:Y:S01]  /*bff0*/  STL [R1+0xcfc], R2 ;  /* 0x000cfc0201007387 */ /* 0x0007e20000100800 */
[----:B------:R-:W-:Y:S01]  /*c000*/  ISETP.GT.U32.AND P4, PT, R5, R8, PT ;  /* 0x000000080500720c */ /* 0x000fe20003f84070 */
[----:B-1----:R-:W-:-:S04]  /*c010*/  IMAD R12, R6, 0x2, R12 ;  /* 0x00000002060c7824 */ /* 0x002fc800078e020c */
[----:B---3--:R-:W-:Y:S01]  /*c020*/  IMAD R2, R6, 0x2, R12 ;  /* 0x0000000206027824 */ /* 0x008fe200078e020c */
[----:B------:R-:W-:Y:S04]  /*c030*/  STL [R1+0x4a0], R12 ;  /* 0x0004a00c01007387 */ /* 0x000fe80000100800 */
[----:B------:R1:W-:Y:S01]  /*c040*/  STL [R1+0x49c], R2 ;  /* 0x00049c0201007387 */ /* 0x0003e20000100800 */
[--C-:B------:R-:W-:Y:S02]  /*c050*/  @!P3 IMAD.IADD R252, R252, 0x1, -R5.reuse ;  /* 0x00000001fcfcb824 */ /* 0x100fe400078e0a05 */
[----:B------:R-:W-:Y:S02]  /*c060*/  @!P5 IMAD.IADD R251, R251, 0x1, -R5 ;  /* 0x00000001fbfbd824 */ /* 0x000fe400078e0a05 */
[----:B-1----:R-:W-:-:S02]  /*c070*/  IMAD R2, R6, 0x2, R2 ;  /* 0x0000000206027824 */ /* 0x002fc400078e0202 */
[----:B------:R-:W-:-:S03]  /*c080*/  @!P4 IMAD.IADD R8, R8, 0x1, -R5 ;  /* 0x000000010808c824 */ /* 0x000fc600078e0a05 */
[----:B------:R1:W-:Y:S01]  /*c090*/  STL [R1+0x4a4], R2 ;  /* 0x0004a40201007387 */ /* 0x0003e20000100800 */
[----:B------:R-:W-:Y:S01]  /*c0a0*/  @!P6 IMAD.MOV R245, RZ, RZ, -R245 ;  /* 0x000000fffff5e224 */ /* 0x000fe200078e0af5 */
[----:B------:R-:W-:Y:S02]  /*c0b0*/  ISETP.GE.AND P4, PT, R3, RZ, PT ;  /* 0x000000ff0300720c */ /* 0x000fe40003f86270 */
[C---:B------:R-:W-:Y:S01]  /*c0c0*/  ISETP.GT.U32.AND P0, PT, R5.reuse, R252, PT ;  /* 0x000000fc0500720c */ /* 0x040fe20003f04070 */
[----:B------:R-:W3:Y:S01]  /*c0d0*/  LDL R3, [R1+0xb9c] ;  /* 0x000b9c0001037983 */ /* 0x000ee20000100800 */
[C---:B------:R-:W-:Y:S01]  /*c0e0*/  ISETP.GT.U32.AND P5, PT, R5.reuse, R9, PT ;  /* 0x000000090500720c */ /* 0x040fe20003fa4070 */
[----:B-1----:R-:W-:Y:S01]  /*c0f0*/  IMAD R2, R6, 0x2, R2 ;  /* 0x0000000206027824 */ /* 0x002fe200078e0202 */
[----:B------:R-:W-:-:S04]  /*c100*/  ISETP.GT.U32.AND P6, PT, R5, R251, PT ;  /* 0x000000fb0500720c */ /* 0x000fc80003fc4070 */
[----:B------:R1:W-:Y:S02]  /*c110*/  STL [R1+0x4a8], R2 ;  /* 0x0004a80201007387 */ /* 0x0003e40000100800 */
[----:B-1----:R-:W-:-:S05]  /*c120*/  IMAD R2, R6, 0x2, R2 ;  /* 0x0000000206027824 */ /* 0x002fca00078e0202 */
[----:B------:R1:W-:Y:S01]  /*c130*/  STL [R1+0x4ac], R2 ;  /* 0x0004ac0201007387 */ /* 0x0003e20000100800 */
[--C-:B------:R-:W-:Y:S02]  /*c140*/  @!P0 IMAD.IADD R252, R252, 0x1, -R5.reuse ;  /* 0x00000001fcfc8824 */ /* 0x100fe400078e0a05 */
[--C-:B------:R-:W-:Y:S02]  /*c150*/  @!P5 IMAD.IADD R9, R9, 0x1, -R5.reuse ;  /* 0x000000010909d824 */ /* 0x100fe400078e0a05 */
[----:B------:R-:W-:Y:S02]  /*c160*/  @!P6 IMAD.IADD R251, R251, 0x1, -R5 ;  /* 0x00000001fbfbe824 */ /* 0x000fe400078e0a05 */
[----:B-1----:R-:W-:Y:S01]  /*c170*/  IMAD R2, R6, 0x2, R2 ;  /* 0x0000000206027824 */ /* 0x002fe200078e0202 */
[----:B------:R-:W-:-:S03]  /*c180*/  ISETP.GE.AND P3, PT, R14, RZ, PT ;  /* 0x000000ff0e00720c */ /* 0x000fc60003f66270 */
[----:B------:R-:W-:Y:S01]  /*c190*/  IMAD R5, R6, 0x2, R2 ;  /* 0x0000000206057824 */ /* 0x000fe200078e0202 */
[----:B------:R-:W-:Y:S04]  /*c1a0*/  STL [R1+0x4c0], R2 ;  /* 0x0004c00201007387 */ /* 0x000fe80000100800 */
[----:B------:R-:W4:Y:S01]  /*c1b0*/  LDL.LU R16, [R1+0x2c] ;  /* 0x00002c0001107983 */ /* 0x000f220000300800 */
[----:B------:R-:W-:-:S03]  /*c1c0*/  @!P2 IMAD.MOV R246, RZ, RZ, -R246 ;  /* 0x000000fffff6a224 */ /* 0x000fc600078e0af6 */
[----:B------:R-:W2:Y:S01]  /*c1d0*/  LDL.LU R15, [R1+0x28] ;  /* 0x00002800010f7983 */ /* 0x000ea20000300800 */
[----:B------:R-:W-:-:S03]  /*c1e0*/  ISETP.GE.AND P2, PT, R13, RZ, PT ;  /* 0x000000ff0d00720c */ /* 0x000fc60003f46270 */
[----:B------:R-:W2:Y:S04]  /*c1f0*/  LDL.LU R14, [R1+0x24] ;  /* 0x00002400010e7983 */ /* 0x000ea80000300800 */
[----:B------:R1:W-:Y:S01]  /*c200*/  STL [R1+0x4c4], R5 ;  /* 0x0004c40501007387 */ /* 0x0003e20000100800 */
[----:B------:R-:W-:-:S03]  /*c210*/  ISETP.GE.AND P0, PT, R11, RZ, PT ;  /* 0x000000ff0b00720c */ /* 0x000fc60003f06270 */
[----:B------:R-:W2:Y:S01]  /*c220*/  LDL.LU R13, [R1+0x20] ;  /* 0x00002000010d7983 */ /* 0x000ea20000300800 */
[----:B------:R-:W-:-:S03]  /*c230*/  ISETP.GE.AND P5, PT, R10, RZ, PT ;  /* 0x000000ff0a00720c */ /* 0x000fc60003fa6270 */
[----:B------:R-:W2:Y:S04]  /*c240*/  LDL.LU R12, [R1+0x1c] ;  /* 0x00001c00010c7983 */ /* 0x000ea80000300800 */
[----:B------:R-:W2:Y:S04]  /*c250*/  LDL.LU R11, [R1+0x18] ;  /* 0x00001800010b7983 */ /* 0x000ea80000300800 */
[----:B------:R-:W2:Y:S01]  /*c260*/  LDL.LU R10, [R1+0x14] ;  /* 0x00001400010a7983 */ /* 0x000ea20000300800 */
[----:B------:R-:W-:Y:S01]  /*c270*/  @!P1 IMAD.MOV R247, RZ, RZ, -R247 ;  /* 0x000000fffff79224 */ /* 0x000fe200078e0af7 */
[----:B------:R-:W-:Y:S01]  /*c280*/  ISETP.GE.AND P1, PT, R0, RZ, PT ;  /* 0x000000ff0000720c */ /* 0x000fe20003f26270 */
[----:B-1----:R-:W-:Y:S01]  /*c290*/  IMAD R5, R6, 0x2, R5 ;  /* 0x0000000206057824 */ /* 0x002fe200078e0205 */
[----:B------:R-:W2:Y:S01]  /*c2a0*/  LDL.LU R2, [R1+0x4] ;  /* 0x0000040001027983 */ /* 0x000ea20000300800 */
[----:B------:R-:W-:Y:S01]  /*c2b0*/  @!P3 IMAD.MOV R248, RZ, RZ, -R248 ;  /* 0x000000fffff8b224 */ /* 0x000fe200078e0af8 */
[----:B------:R-:W-:-:S02]  /*c2c0*/  ISETP.NE.AND P3, PT, RZ, UR9, PT ;  /* 0x00000009ff007c0c */ /* 0x000fc4000bf65270 */
[----:B------:R1:W-:Y:S01]  /*c2d0*/  STL [R1+0xcd4], R0 ;  /* 0x000cd40001007387 */ /* 0x0003e20000100800 */
[----:B------:R-:W-:Y:S02]  /*c2e0*/  LOP3.LUT R250, RZ, UR9, RZ, 0x33, !PT ;  /* 0x00000009fffa7c12 */ /* 0x000fe4000f8e33ff */
[----:B---3--:R-:W-:-:S04]  /*c2f0*/  ISETP.GE.AND P6, PT, R3, RZ, PT ;  /* 0x000000ff0300720c */ /* 0x008fc80003fc6270 */
[----:B------:R-:W-:Y:S01]  /*c300*/  @!P1 IMAD.MOV R251, RZ, RZ, -R251 ;  /* 0x000000fffffb9224 */ /* 0x000fe200078e0afb */
[----:B-1----:R-:W3:Y:S01]  /*c310*/  LDL.LU R0, [R1+0x8] ;  /* 0x0000080001007983 */ /* 0x002ee20000300800 */
[----:B------:R-:W-:Y:S01]  /*c320*/  @!P2 IMAD.MOV R249, RZ, RZ, -R249 ;  /* 0x000000fffff9a224 */ /* 0x000fe200078e0af9 */
[----:B------:R-:W1:Y:S02]  /*c330*/  LDCU UR9, c[0x0][0x3b0] ;  /* 0x00007600ff0977ac */ /* 0x000e640008000800 */
[----:B------:R1:W-:Y:S01]  /*c340*/  STL [R1+0x4d0], R5 ;  /* 0x0004d00501007387 */ /* 0x0003e20000100800 */
[----:B------:R-:W-:Y:S01]  /*c350*/  SEL R3, R250, R251, !P3 ;  /* 0x000000fbfa037207 */ /* 0x000fe20005800000 */
[----:B-1----:R-:W-:-:S05]  /*c360*/  IMAD R5, R6, 0x2, R5 ;  /* 0x0000000206057824 */ /* 0x002fca00078e0205 */
[----:B------:R-:W-:Y:S04]  /*c370*/  STL [R1+0x4d4], R5 ;  /* 0x0004d40501007387 */ /* 0x000fe80000100800 */
[----:B------:R-:W3:Y:S04]  /*c380*/  LDL.LU R251, [R1+0xc] ;  /* 0x00000c0001fb7983 */ /* 0x000ee80000300800 */
[----:B------:R1:W-:Y:S02]  /*c390*/  STL [R1+0xe0], R3 ;  /* 0x0000e00301007387 */ /* 0x0003e40000100800 */
[----:B-1----:R-:W-:-:S02]  /*c3a0*/  IMAD.MOV.U32 R3, RZ, RZ, R7 ;  /* 0x000000ffff037224 */ /* 0x002fc400078e0007 */
[----:B------:R-:W3:Y:S01]  /*c3b0*/  LDL.LU R7, [R1+0x10] ;  /* 0x0000100001077983 */ /* 0x000ee20000300800 */
[C---:B----4-:R-:W-:Y:S02]  /*c3c0*/  SEL R16, R250.reuse, R16, !P3 ;  /* 0x00000010fa107207 */ /* 0x050fe40005800000 */
[----:B--2---:R-:W-:-:S03]  /*c3d0*/  SEL R15, R250, R15, !P3 ;  /* 0x0000000ffa0f7207 */ /* 0x004fc60005800000 */
[----:B------:R1:W-:Y:S01]  /*c3e0*/  STL [R1+0xdc], R16 ;  /* 0x0000dc1001007387 */ /* 0x0003e20000100800 */
[----:B------:R-:W-:-:S03]  /*c3f0*/  SEL R14, R250, R14, !P3 ;  /* 0x0000000efa0e7207 */ /* 0x000fc60005800000 */
[----:B-1----:R-:W2:Y:S01]  /*c400*/  LDL.LU R16, [R1+0xd90] ;  /* 0x000d900001107983 */ /* 0x002ea20000300800 */
[----:B------:R-:W-:-:S03]  /*c410*/  SEL R13, R250, R13, !P3 ;  /* 0x0000000dfa0d7207 */ /* 0x000fc60005800000 */
[----:B------:R1:W-:Y:S01]  /*c420*/  STL [R1+0xd8], R15 ;  /* 0x0000d80f01007387 */ /* 0x0003e20000100800 */
[C---:B------:R-:W-:Y:S02]  /*c430*/  SEL R12, R250.reuse, R12, !P3 ;  /* 0x0000000cfa0c7207 */ /* 0x040fe40005800000 */
[C---:B------:R-:W-:Y:S01]  /*c440*/  SEL R11, R250.reuse, R11, !P3 ;  /* 0x0000000bfa0b7207 */ /* 0x040fe20005800000 */
[----:B-1----:R-:W4:Y:S01]  /*c450*/  LDL.LU R15, [R1+0xd8c] ;  /* 0x000d8c00010f7983 */ /* 0x002f220000300800 */
[----:B------:R-:W-:-:S03]  /*c460*/  SEL R10, R250, R10, !P3 ;  /* 0x0000000afa0a7207 */ /* 0x000fc60005800000 */
[----:B------:R1:W-:Y:S04]  /*c470*/  STL [R1+0xd4], R14 ;  /* 0x0000d40e01007387 */ /* 0x0003e80000100800 */
[----:B-1----:R-:W2:Y:S04]  /*c480*/  LDL.LU R14, [R1+0xd88] ;  /* 0x000d8800010e7983 */ /* 0x002ea80000300800 */
[----:B------:R1:W-:Y:S04]  /*c490*/  STL [R1+0xd0], R13 ;  /* 0x0000d00d01007387 */ /* 0x0003e80000100800 */
[----:B-1----:R-:W2:Y:S04]  /*c4a0*/  LDL.LU R13, [R1+0xd84] ;  /* 0x000d8400010d7983 */ /* 0x002ea80000300800 */
[----:B------:R1:W-:Y:S04]  /*c4b0*/  STL [R1+0xcc], R12 ;  /* 0x0000cc0c01007387 */ /* 0x0003e80000100800 */
[----:B-1----:R-:W2:Y:S04]  /*c4c0*/  LDL.LU R12, [R1+0xd80] ;  /* 0x000d8000010c7983 */ /* 0x002ea80000300800 */
[----:B------:R1:W-:Y:S04]  /*c4d0*/  STL [R1+0xc8], R11 ;  /* 0x0000c80b01007387 */ /* 0x0003e80000100800 */
[----:B-1----:R-:W2:Y:S04]  /*c4e0*/  LDL.LU R11, [R1+0xd7c] ;  /* 0x000d7c00010b7983 */ /* 0x002ea80000300800 */
[----:B------:R1:W-:Y:S04]  /*c4f0*/  STL [R1+0xc4], R10 ;  /* 0x0000c40a01007387 */ /* 0x0003e80000100800 */
[----:B-1----:R-:W4:Y:S01]  /*c500*/  LDL.LU R10, [R1+0xd78] ;  /* 0x000d7800010a7983 */ /* 0x002f220000300800 */
[----:B------:R-:W-:-:S02]  /*c510*/  SEL R2, R250, R2, !P3 ;  /* 0x00000002fa027207 */ /* 0x000fc40005800000 */
[C---:B---3--:R-:W-:Y:S02]  /*c520*/  SEL R251, R250.reuse, R251, !P3 ;  /* 0x000000fbfafb7207 */ /* 0x048fe40005800000 */
[----:B------:R-:W-:-:S05]  /*c530*/  SEL R7, R250, R7, !P3 ;  /* 0x00000007fa077207 */ /* 0x000fca0005800000 */
[----:B------:R1:W-:Y:S04]  /*c540*/  STL [R1+0xc0], R7 ;  /* 0x0000c00701007387 */ /* 0x0003e80000100800 */
[----:B------:R-:W-:Y:S01]  /*c550*/  STL [R1+0xbc], R251 ;  /* 0x0000bcfb01007387 */ /* 0x000fe20000100800 */
[----:B-1----:R-:W-:-:S05]  /*c560*/  SEL R7, R250, R0, !P3 ;  /* 0x00000000fa077207 */ /* 0x002fca0005800000 */
[----:B------:R2:W-:Y:S02]  /*c570*/  STL [R1+0xb8], R7 ;  /* 0x0000b80701007387 */ /* 0x0005e40000100800 */
[C---:B--2---:R-:W-:Y:S02]  /*c580*/  SEL R7, R250.reuse, R11, !P3 ;  /* 0x0000000bfa077207 */ /* 0x044fe40005800000 */
[C---:B----4-:R-:W-:Y:S02]  /*c590*/  SEL R0, R250.reuse, R10, !P3 ;  /* 0x0000000afa007207 */ /* 0x050fe40005800000 */
[----:B------:R-:W2:Y:S04]  /*c5a0*/  LDL.LU R10, [R1+0xd74] ;  /* 0x000d7400010a7983 */ /* 0x000ea80000300800 */
[----:B------:R1:W-:Y:S04]  /*c5b0*/  STL [R1+0xb4], R2 ;  /* 0x0000b40201007387 */ /* 0x0003e80000100800 */
[----:B------:R3:W-:Y:S04]  /*c5c0*/  STL [R1+0xb0], R0 ;  /* 0x0000b00001007387 */ /* 0x0007e80000100800 */
[----:B------:R4:W-:Y:S01]  /*c5d0*/  STL [R1+0xac], R7 ;  /* 0x0000ac0701007387 */ /* 0x0009e20000100800 */
[----:B-1----:R-:W-:-:S02]  /*c5e0*/  SEL R2, R250, R12, !P3 ;  /* 0x0000000cfa027207 */ /* 0x002fc40005800000 */
[----:B---3--:R-:W-:-:S03]  /*c5f0*/  SEL R0, R250, R13, !P3 ;  /* 0x0000000dfa007207 */ /* 0x008fc60005800000 */
[----:B------:R1:W-:Y:S01]  /*c600*/  STL [R1+0xa8], R2 ;  /* 0x0000a80201007387 */ /* 0x0003e20000100800 */
[----:B----4-:R-:W-:-:S03]  /*c610*/  SEL R7, R250, R14, !P3 ;  /* 0x0000000efa077207 */ /* 0x010fc60005800000 */
[----:B------:R3:W-:Y:S04]  /*c620*/  STL [R1+0xa4], R0 ;  /* 0x0000a40001007387 */ /* 0x0007e80000100800 */
[----:B------:R4:W-:Y:S01]  /*c630*/  STL [R1+0xa0], R7 ;  /* 0x0000a00701007387 */ /* 0x0009e20000100800 */
[C---:B-1----:R-:W-:Y:S02]  /*c640*/  SEL R2, R250.reuse, R15, !P3 ;  /* 0x0000000ffa027207 */ /* 0x042fe40005800000 */
        /* <DEDUP_REMOVED lines=49> */
[----:B------:R-:W-:Y:S01]  /*c960*/  STL [R1+0x3c], R2 ;  /* 0x00003c0201007387 */ /* 0x000fe20000100800 */
[----:B----4-:R-:W-:-:S03]  /*c970*/  SEL R7, R250, R69, !P3 ;  /* 0x00000045fa077207 */ /* 0x010fc60005800000 */
[----:B------:R-:W-:Y:S01]  /*c980*/  STL [R1+0x38], R0 ;  /* 0x0000380001007387 */ /* 0x000fe20000100800 */
[C---:B------:R-:W-:Y:S02]  /*c990*/  SEL R37, R250.reuse, R39, !P3 ;  /* 0x00000027fa257207 */ /* 0x040fe40005800000 */
[C---:B------:R-:W-:Y:S01]  /*c9a0*/  SEL R39, R250.reuse, R72, !P3 ;  /* 0x00000048fa277207 */ /* 0x040fe20005800000 */
[----:B------:R1:W-:Y:S01]  /*c9b0*/  STL [R1+0x34], R7 ;  /* 0x0000340701007387 */ /* 0x0003e20000100800 */
[C---:B------:R-:W-:Y:S02]  /*c9c0*/  SEL R36, R250.reuse, R40, !P3 ;  /* 0x00000028fa247207 */ /* 0x040fe40005800000 */
[C---:B------:R-:W-:Y:S01]  /*c9d0*/  SEL R40, R250.reuse, R74, !P3 ;  /* 0x0000004afa287207 */ /* 0x040fe20005800000 */
[----:B------:R3:W-:Y:S01]  /*c9e0*/  STL [R1+0x28], R39 ;  /* 0x0000282701007387 */ /* 0x0007e20000100800 */
[C---:B-1----:R-:W-:Y:S02]  /*c9f0*/  SEL R7, R250.reuse, R73, !P3 ;  /* 0x00000049fa077207 */ /* 0x042fe40005800000 */
[----:B---3--:R-:W-:-:S03]  /*ca00*/  SEL R39, R250, R75, !P3 ;  /* 0x0000004bfa277207 */ /* 0x008fc60005800000 */
[----:B------:R1:W-:Y:S04]  /*ca10*/  STL [R1+0x24], R7 ;  /* 0x0000240701007387 */ /* 0x0003e80000100800 */
[----:B------:R3:W-:Y:S01]  /*ca20*/  STL [R1+0x20], R40 ;  /* 0x0000202801007387 */ /* 0x0007e20000100800 */
[----:B-1----:R-:W-:-:S03]  /*ca30*/  SEL R7, R250, R76, !P3 ;  /* 0x0000004cfa077207 */ /* 0x002fc60005800000 */
[----:B------:R1:W-:Y:S01]  /*ca40*/  STL [R1+0x1c], R39 ;  /* 0x00001c2701007387 */ /* 0x0003e20000100800 */
[----:B---3--:R-:W-:-:S03]  /*ca50*/  SEL R40, R250, R77, !P3 ;  /* 0x0000004dfa287207 */ /* 0x008fc60005800000 */
[----:B------:R3:W-:Y:S01]  /*ca60*/  STL [R1+0x18], R7 ;  /* 0x0000180701007387 */ /* 0x0007e20000100800 */
[----:B-1----:R-:W-:-:S03]  /*ca70*/  SEL R39, R250, R78, !P3 ;  /* 0x0000004efa277207 */ /* 0x002fc60005800000 */
[----:B------:R1:W-:Y:S01]  /*ca80*/  STL [R1+0x14], R40 ;  /* 0x0000142801007387 */ /* 0x0003e20000100800 */
[----:B---3--:R-:W-:-:S03]  /*ca90*/  SEL R7, R250, R79, !P3 ;  /* 0x0000004ffa077207 */ /* 0x008fc60005800000 */
[----:B------:R3:W-:Y:S01]  /*caa0*/  STL [R1+0x10], R39 ;  /* 0x0000102701007387 */ /* 0x0007e20000100800 */
[C---:B------:R-:W-:Y:S02]  /*cab0*/  SEL R29, R250.reuse, R47, !P3 ;  /* 0x0000002ffa1d7207 */ /* 0x040fe40005800000 */
[C---:B-1----:R-:W-:Y:S01]  /*cac0*/  SEL R40, R250.reuse, R80, !P3 ;  /* 0x00000050fa287207 */ /* 0x042fe20005800000 */
[----:B------:R1:W-:Y:S01]  /*cad0*/  STL [R1+0xc], R7 ;  /* 0x00000c0701007387 */ /* 0x0003e20000100800 */
[----:B---3--:R-:W-:-:S03]  /*cae0*/  SEL R39, R250, R81, !P3 ;  /* 0x00000051fa277207 */ /* 0x008fc60005800000 */
[----:B------:R3:W-:Y:S01]  /*caf0*/  STL [R1+0x8], R40 ;  /* 0x0000082801007387 */ /* 0x0007e20000100800 */
[----:B------:R-:W-:-:S03]  /*cb00*/  SEL R30, R250, R46, !P3 ;  /* 0x0000002efa1e7207 */ /* 0x000fc60005800000 */
[----:B------:R-:W4:Y:S01]  /*cb10*/  LDL.LU R47, [R1+0xe0] ;  /* 0x0000e000012f7983 */ /* 0x000f220000300800 */
[----:B-1----:R-:W-:-:S03]  /*cb20*/  SEL R7, R250, R82, !P3 ;  /* 0x00000052fa077207 */ /* 0x002fc60005800000 */
[----:B------:R1:W-:Y:S01]  /*cb30*/  STL [R1+0x4], R39 ;  /* 0x0000042701007387 */ /* 0x0003e20000100800 */
[----:B------:R-:W-:-:S03]  /*cb40*/  SEL R31, R250, R45, !P3 ;  /* 0x0000002dfa1f7207 */ /* 0x000fc60005800000 */
[----:B------:R-:W2:Y:S01]  /*cb50*/  LDL.LU R46, [R1+0xdc] ;  /* 0x0000dc00012e7983 */ /* 0x000ea20000300800 */
[----:B------:R-:W-:-:S03]  /*cb60*/  SEL R32, R250, R44, !P3 ;  /* 0x0000002cfa207207 */ /* 0x000fc60005800000 */
[----:B------:R-:W-:Y:S01]  /*cb70*/  STL [R1], R7 ;  /* 0x0000000701007387 */ /* 0x000fe20000100800 */
[----:B------:R-:W-:-:S03]  /*cb80*/  SEL R33, R250, R43, !P3 ;  /* 0x0000002bfa217207 */ /* 0x000fc60005800000 */
[----:B------:R-:W2:Y:S01]  /*cb90*/  LDL.LU R45, [R1+0xd8] ;  /* 0x0000d800012d7983 */ /* 0x000ea20000300800 */
[----:B------:R-:W-:-:S03]  /*cba0*/  SEL R34, R250, R42, !P3 ;  /* 0x0000002afa227207 */ /* 0x000fc60005800000 */
[----:B------:R-:W2:Y:S01]  /*cbb0*/  LDL.LU R44, [R1+0xd4] ;  /* 0x0000d400012c7983 */ /* 0x000ea20000300800 */
[----:B------:R-:W-:-:S03]  /*cbc0*/  SEL R35, R250, R41, !P3 ;  /* 0x00000029fa237207 */ /* 0x000fc60005800000 */
[----:B------:R-:W2:Y:S04]  /*cbd0*/  LDL.LU R43, [R1+0xd0] ;  /* 0x0000d000012b7983 */ /* 0x000ea80000300800 */
[----:B------:R-:W2:Y:S04]  /*cbe0*/  LDL.LU R42, [R1+0xcc] ;  /* 0x0000cc00012a7983 */ /* 0x000ea80000300800 */
[----:B------:R-:W2:Y:S04]  /*cbf0*/  LDL.LU R41, [R1+0xc8] ;  /* 0x0000c80001297983 */ /* 0x000ea80000300800 */
[----:B---3--:R-:W3:Y:S04]  /*cc00*/  LDL.LU R40, [R1+0xc4] ;  /* 0x0000c40001287983 */ /* 0x008ee80000300800 */
[----:B-1----:R-:W3:Y:S01]  /*cc10*/  LDL.LU R39, [R1+0xc0] ;  /* 0x0000c00001277983 */ /* 0x002ee20000300800 */
[----:B------:R-:W-:-:S02]  /*cc20*/  ISETP.NE.AND P2, PT, R4, RZ, PT ;  /* 0x000000ff0400720c */ /* 0x000fc40003f45270 */
[C---:B------:R-:W-:Y:S02]  /*cc30*/  SEL R94, R250.reuse, R94, !P3 ;  /* 0x0000005efa5e7207 */ /* 0x040fe40005800000 */
[C---:B------:R-:W-:Y:S02]  /*cc40*/  SEL R121, R250.reuse, R121, !P3 ;  /* 0x00000079fa797207 */ /* 0x040fe40005800000 */
[C---:B------:R-:W-:Y:S02]  /*cc50*/  SEL R122, R250.reuse, R122, !P3 ;  /* 0x0000007afa7a7207 */ /* 0x040fe40005800000 */
[C---:B------:R-:W-:Y:S01]  /*cc60*/  SEL R123, R250.reuse, R123, !P3 ;  /* 0x0000007bfa7b7207 */ /* 0x040fe20005800000 */
[----:B------:R-:W-:Y:S01]  /*cc70*/  STL [R1+0xd70], R94 ;  /* 0x000d705e01007387 */ /* 0x000fe20000100800 */
[C---:B------:R-:W-:Y:S02]  /*cc80*/  SEL R124, R250.reuse, R124, !P3 ;  /* 0x0000007cfa7c7207 */ /* 0x040fe40005800000 */
[C---:B------:R-:W-:Y:S01]  /*cc90*/  SEL R128, R250.reuse, R128, !P3 ;  /* 0x00000080fa807207 */ /* 0x040fe20005800000 */
[----:B------:R-:W-:Y:S01]  /*cca0*/  STL [R1+0xd6c], R121 ;  /* 0x000d6c7901007387 */ /* 0x000fe20000100800 */
[C---:B------:R-:W-:Y:S01]  /*ccb0*/  SEL R130, R250.reuse, R130, !P3 ;  /* 0x00000082fa827207 */ /* 0x040fe20005800000 */
[----:B------:R-:W-:Y:S01]  /*ccc0*/  @!P6 IMAD.MOV R3, RZ, RZ, -R3 ;  /* 0x000000ffff03e224 */ /* 0x000fe200078e0a03 */
[----:B------:R-:W-:Y:S01]  /*ccd0*/  SEL R79, R250, R245, !P3 ;  /* 0x000000f5fa4f7207 */ /* 0x000fe20005800000 */
[----:B------:R-:W-:Y:S01]  /*cce0*/  STL [R1+0xd68], R122 ;  /* 0x000d687a01007387 */ /* 0x000fe20000100800 */
[----:B------:R-:W-:Y:S01]  /*ccf0*/  IMAD R245, R6, 0x2, R5 ;  /* 0x0000000206f57824 */ /* 0x000fe200078e0205 */
[----:B------:R-:W-:Y:S01]  /*cd00*/  @!P2 LOP3.LUT R3, RZ, R4, RZ, 0x33, !PT ;  /* 0x00000004ff03a212 */ /* 0x000fe200078e33ff */
[----:B------:R-:W1:Y:S01]  /*cd10*/  LDC R5, c[0x0][0x3a0] ;  /* 0x0000e800ff057b82 */ /* 0x000e620000000800 */
[----:B------:R-:W-:Y:S04]  /*cd20*/  STL [R1+0xd64], R123 ;  /* 0x000d647b01007387 */ /* 0x000fe80000100800 */
[----:B------:R-:W-:Y:S04]  /*cd30*/  STL [R1+0xd60], R124 ;  /* 0x000d607c01007387 */ /* 0x000fe80000100800 */
[----:B------:R-:W-:Y:S04]  /*cd40*/  STL [R1+0xd5c], R128 ;  /* 0x000d5c8001007387 */ /* 0x000fe80000100800 */
[----:B------:R-:W-:Y:S04]  /*cd50*/  STL [R1+0xd58], R130 ;  /* 0x000d588201007387 */ /* 0x000fe80000100800 */
[----:B------:R-:W-:Y:S04]  /*cd60*/  STL [R1+0xd00], R245 ;  /* 0x000d00f501007387 */ /* 0x000fe80000100800 */
[----:B------:R1:W-:Y:S02]  /*cd70*/  STL [R1+0x40c], R3 ;  /* 0x00040c0301007387 */ /* 0x0003e40000100800 */
[----:B-1----:R-:W1:Y:S01]  /*cd80*/  S2R R3, SR_TID.X ;  /* 0x0000000000037919 */ /* 0x002e620000002100 */
[----:B------:R-:W-:-:S05]  /*cd90*/  @!P5 IMAD.MOV R9, RZ, RZ, -R9 ;  /* 0x000000ffff09d224 */ /* 0x000fca00078e0a09 */
[----:B------:R-:W-:Y:S01]  /*cda0*/  SEL R81, R250, R9, !P3 ;  /* 0x00000009fa517207 */ /* 0x000fe20005800000 */
[----:B------:R-:W-:Y:S02]  /*cdb0*/  VIADD R9, R5, 0x7f ;  /* 0x0000007f05097836 */ /* 0x000fe40000000000 */
[----:B------:R-:W-:-:S03]  /*cdc0*/  @!P0 IMAD.MOV R252, RZ, RZ, -R252 ;  /* 0x000000fffffc8224 */ /* 0x000fc600078e0afc */
[----:B------:R-:W-:-:S04]  /*cdd0*/  ISETP.GT.AND P0, PT, R9, 0x7f, PT ;  /* 0x0000007f0900780c */ /* 0x000fc80003f04270 */
[----:B------:R-:W-:Y:S02]  /*cde0*/  SEL R4, RZ, 0x4, !P0 ;  /* 0x00000004ff047807 */ /* 0x000fe40004000000 */
[----:B-1----:R-:W-:-:S04]  /*cdf0*/  SHF.R.U32.HI R3, RZ, 0x6, R3 ;  /* 0x00000006ff037819 */ /* 0x002fc80000011603 */
[----:B------:R-:W-:-:S04]  /*ce00*/  SGXT.U32 R3, R3, 0x1 ;  /* 0x000000010303781a */ /* 0x000fc80000000000 */
[----:B------:R-:W-:-:S04]  /*ce10*/  ISETP.GE.AND P1, PT, R3, R5, PT ;  /* 0x000000050300720c */ /* 0x000fc80003f26270 */
[----:B------:R-:W-:-:S05]  /*ce20*/  SEL R5, R4, RZ, !P1 ;  /* 0x000000ff04057207 */ /* 0x000fca0004800000 */
[----:B------:R1:W-:Y:S04]  /*ce30*/  STL [R1+0xd08], R5 ;  /* 0x000d080501007387 */ /* 0x0003e80000100800 */
[----:B------:R1:W-:Y:S04]  /*ce40*/  STL [R1+0xd04], R4 ;  /* 0x000d040401007387 */ /* 0x0003e80000100800 */
[----:B------:R1:W-:Y:S01]  /*ce50*/  STL [R1+0xd0c], R6 ;  /* 0x000d0c0601007387 */ /* 0x0003e20000100800 */
[----:B------:R-:W-:-:S03]  /*ce60*/  SEL R11, R250, R65, !P3 ;  /* 0x00000041fa0b7207 */ /* 0x000fc60005800000 */
[----:B------:R-:W3:Y:S01]  /*ce70*/  LDL.LU R69, [R1+0xbc] ;  /* 0x0000bc0001457983 */ /* 0x000ee20000300800 */
        /* <DEDUP_REMOVED lines=18> */
[----:B------:R-:W-:-:S03]  /*cfa0*/  @!P4 IMAD.MOV R8, RZ, RZ, -R8 ;  /* 0x000000ffff08c224 */ /* 0x000fc600078e0a08 */
        /* <DEDUP_REMOVED lines=13> */
[----:B------:R-:W-:Y:S01]  /*d080*/  SEL R80, R250, R8, !P3 ;  /* 0x00000008fa507207 */ /* 0x000fe20005800000 */
[----:B------:R-:W-:Y:S02]  /*d090*/  IMAD R8, R6, 0x2, R245 ;  /* 0x0000000206087824 */ /* 0x000fe400078e02f5 */
[----:B------:R-:W3:Y:S01]  /*d0a0*/  LDL.LU R52, [R1+0x78] ;  /* 0x0000780001347983 */ /* 0x000ee20000300800 */
[----:B------:R-:W-:-:S03]  /*d0b0*/  SEL R27, R250, R49, !P3 ;  /* 0x00000031fa1b7207 */ /* 0x000fc60005800000 */
[----:B------:R-:W3:Y:S01]  /*d0c0*/  LDL.LU R51, [R1+0x74] ;  /* 0x0000740001337983 */ /* 0x000ee20000300800 */
[----:B------:R-:W-:-:S03]  /*d0d0*/  SEL R28, R250, R48, !P3 ;  /* 0x00000030fa1c7207 */ /* 0x000fc60005800000 */
[----:B------:R-:W3:Y:S01]  /*d0e0*/  LDL.LU R50, [R1+0x70] ;  /* 0x0000700001327983 */ /* 0x000ee20000300800 */
[----:B------:R-:W-:-:S03]  /*d0f0*/  IMAD R8, R6, 0x2, R8 ;  /* 0x0000000206087824 */ /* 0x000fc600078e0208 */
[----:B------:R-:W3:Y:S04]  /*d100*/  LDL.LU R49, [R1+0x6c] ;  /* 0x00006c0001317983 */ /* 0x000ee80000300800 */
[----:B------:R-:W3:Y:S01]  /*d110*/  LDL.LU R48, [R1+0x68] ;  /* 0x0000680001307983 */ /* 0x000ee20000300800 */
[----:B------:R-:W-:Y:S01]  /*d120*/  SEL R0, R250, R71, !P3 ;  /* 0x00000047fa007207 */ /* 0x000fe20005800000 */
[----:B------:R-:W-:Y:S01]  /*d130*/  IMAD R8, R6, 0x2, R8 ;  /* 0x0000000206087824 */ /* 0x000fe200078e0208 */
[C---:B------:R-:W-:Y:S02]  /*d140*/  SEL R2, R250.reuse, R70, !P3 ;  /* 0x00000046fa027207 */ /* 0x040fe40005800000 */
[C---:B------:R-:W-:Y:S02]  /*d150*/  SEL R38, R250.reuse, R38, !P3 ;  /* 0x00000026fa267207 */ /* 0x040fe40005800000 */
[----:B------:R-:W-:-:S02]  /*d160*/  SEL R251, R250, R83, !P3 ;  /* 0x00000053fafb7207 */ /* 0x000fc40005800000 */
[C---:B------:R-:W-:Y:S02]  /*d170*/  SEL R84, R250.reuse, R84, !P3 ;  /* 0x00000054fa547207 */ /* 0x040fe40005800000 */
[C---:B------:R-:W-:Y:S02]  /*d180*/  SEL R85, R250.reuse, R85, !P3 ;  /* 0x00000055fa557207 */ /* 0x040fe40005800000 */
[C---:B------:R-:W-:Y:S02]  /*d190*/  SEL R86, R250.reuse, R86, !P3 ;  /* 0x00000056fa567207 */ /* 0x040fe40005800000 */
        /* <DEDUP_REMOVED lines=20> */
[----:B------:R-:W-:Y:S01]  /*d2e0*/  SEL R108, R250, R108, !P3 ;  /* 0x0000006cfa6c7207 */ /* 0x000fe20005800000 */
[----:B----4-:R-:W-:-:S02]  /*d2f0*/  IMAD R82, R47, UR6, RZ ;  /* 0x000000062f527c24 */ /* 0x010fc4000f8e02ff */
[----:B------:R-:W4:Y:S01]  /*d300*/  LDL.LU R47, [R1+0x64] ;  /* 0x00006400012f7983 */ /* 0x000f220000300800 */
[----:B--2---:R-:W-:-:S03]  /*d310*/  IMAD R77, R46, UR6, RZ ;  /* 0x000000062e4d7c24 */ /* 0x004fc6000f8e02ff */
[----:B------:R-:W2:Y:S01]  /*d320*/  LDL.LU R46, [R1+0x60] ;  /* 0x00006000012e7983 */ /* 0x000ea20000300800 */
[----:B------:R-:W-:-:S03]  /*d330*/  IMAD R76, R45, UR6, RZ ;  /* 0x000000062d4c7c24 */ /* 0x000fc6000f8e02ff */
[----:B------:R-:W2:Y:S01]  /*d340*/  LDL.LU R45, [R1+0x5c] ;  /* 0x00005c00012d7983 */ /* 0x000ea20000300800 */
[----:B------:R-:W-:-:S03]  /*d350*/  IMAD R75, R44, UR6, RZ ;  /* 0x000000062c4b7c24 */ /* 0x000fc6000f8e02ff */
[----:B------:R-:W2:Y:S01]  /*d360*/  LDL.LU R44, [R1+0x58] ;  /* 0x00005800012c7983 */ /* 0x000ea20000300800 */
[----:B------:R-:W-:-:S03]  /*d370*/  IMAD R74, R43, UR6, RZ ;  /* 0x000000062b4a7c24 */ /* 0x000fc6000f8e02ff */
[----:B------:R-:W2:Y:S01]  /*d380*/  LDL.LU R43, [R1+0x54] ;  /* 0x00005400012b7983 */ /* 0x000ea20000300800 */
[----:B------:R-:W-:-:S03]  /*d390*/  IMAD R73, R42, UR6, RZ ;  /* 0x000000062a497c24 */ /* 0x000fc6000f8e02ff */
[----:B------:R-:W2:Y:S01]  /*d3a0*/  LDL.LU R42, [R1+0x50] ;  /* 0x00005000012a7983 */ /* 0x000ea20000300800 */
[----:B------:R-:W-:Y:S01]  /*d3b0*/  IMAD R72, R41, UR6, RZ ;  /* 0x0000000629487c24 */ /* 0x000fe2000f8e02ff */
[C---:B------:R-:W-:Y:S02]  /*d3c0*/  SEL R109, R250.reuse, R109, !P3 ;  /* 0x0000006dfa6d7207 */ /* 0x040fe40005800000 */
[----:B------:R-:W2:Y:S01]  /*d3d0*/  LDL.LU R41, [R1+0x4c] ;  /* 0x00004c0001297983 */ /* 0x000ea20000300800 */
[----:B------:R-:W-:Y:S01]  /*d3e0*/  SEL R110, R250, R110, !P3 ;  /* 0x0000006efa6e7207 */ /* 0x000fe20005800000 */
[----:B---3--:R-:W-:Y:S01]  /*d3f0*/  IMAD R71, R40, UR6, RZ ;  /* 0x0000000628477c24 */ /* 0x008fe2000f8e02ff */
[C---:B------:R-:W-:Y:S01]  /*d400*/  SEL R111, R250.reuse, R111, !P3 ;  /* 0x0000006ffa6f7207 */ /* 0x040fe20005800000 */
[----:B------:R-:W3:Y:S01]  /*d410*/  LDL.LU R40, [R1+0x48] ;  /* 0x0000480001287983 */ /* 0x000ee20000300800 */
[C---:B------:R-:W-:Y:S01]  /*d420*/  SEL R112, R250.reuse, R112, !P3 ;  /* 0x00000070fa707207 */ /* 0x040fe20005800000 */
[----:B------:R-:W-:Y:S01]  /*d430*/  IMAD R70, R39, UR6, RZ ;  /* 0x0000000627467c24 */ /* 0x000fe2000f8e02ff */
[C---:B------:R-:W-:Y:S01]  /*d440*/  SEL R113, R250.reuse, R113, !P3 ;  /* 0x00000071fa717207 */ /* 0x040fe20005800000 */
[----:B------:R-:W2:Y:S01]  /*d450*/  LDL.LU R39, [R1+0x44] ;  /* 0x0000440001277983 */ /* 0x000ea20000300800 */
        /* <DEDUP_REMOVED lines=130> */
[----:B------:R-:W-:Y:S01]  /*dc80*/  SEL R250, R250, R10, !P3 ;  /* 0x0000000afafa7207 */ /* 0x000fe20005800000 */
[----:B------:R-:W-:Y:S01]  /*dc90*/  IMAD R3, R6, 0x2, R8 ;  /* 0x0000000206037824 */ /* 0x000fe200078e0208 */
[----:B------:R-:W2:Y:S04]  /*dca0*/  LDL.LU R10, [R1+0x40] ;  /* 0x00004000010a7983 */ /* 0x000ea80000300800 */
[----:B------:R-:W2:Y:S04]  /*dcb0*/  LDL.LU R9, [R1+0x3c] ;  /* 0x00003c0001097983 */ /* 0x000ea80000300800 */
[----:B------:R-:W2:Y:S04]  /*dcc0*/  LDL.LU R8, [R1+0x38] ;  /* 0x0000380001087983 */ /* 0x000ea80000300800 */
[----:B------:R-:W2:Y:S04]  /*dcd0*/  LDL.LU R83, [R1+0x34] ;  /* 0x0000340001537983 */ /* 0x000ea80000300800 */
[----:B-1----:R-:W2:Y:S04]  /*dce0*/  LDL.LU R5, [R1+0x28] ;  /* 0x0000280001057983 */ /* 0x002ea80000300800 */
[----:B------:R-:W2:Y:S04]  /*dcf0*/  LDL.LU R94, [R1+0x24] ;  /* 0x00002400015e7983 */ /* 0x000ea80000300800 */
[----:B------:R-:W3:Y:S04]  /*dd00*/  LDL.LU R123, [R1+0x20] ;  /* 0x00002000017b7983 */ /* 0x000ee80000300800 */
[----:B------:R-:W3:Y:S04]  /*dd10*/  LDL.LU R4, [R1+0x1c] ;  /* 0x00001c0001047983 */ /* 0x000ee80000300800 */
[----:B------:R-:W4:Y:S04]  /*dd20*/  LDL.LU R3, [R1+0x18] ;  /* 0x0000180001037983 */ /* 0x000f280000300800 */
[----:B------:R-:W4:Y:S04]  /*dd30*/  LDL.LU R128, [R1+0x14] ;  /* 0x0000140001807983 */ /* 0x000f280000300800 */
[----:B------:R-:W4:Y:S04]  /*dd40*/  LDL.LU R122, [R1+0x10] ;  /* 0x00001000017a7983 */ /* 0x000f280000300800 */
[----:B------:R-:W4:Y:S04]  /*dd50*/  LDL.LU R245, [R1+0xc] ;  /* 0x00000c0001f57983 */ /* 0x000f280000300800 */
[----:B------:R-:W4:Y:S01]  /*dd60*/  LDL.LU R121, [R1+0x8] ;  /* 0x0000080001797983 */ /* 0x000f220000300800 */
[----:B------:R-:W-:-:S03]  /*dd70*/  IMAD R116, R116, UR6, RZ ;  /* 0x0000000674747c24 */ /* 0x000fc6000f8e02ff */
[----:B------:R-:W4:Y:S04]  /*dd80*/  LDL.LU R124, [R1+0x4] ;  /* 0x00000400017c7983 */ /* 0x000f280000300800 */
[----:B------:R-:W4:Y:S01]  /*dd90*/  LDL.LU R130, [R1] ;  /* 0x0000000001827983 */ /* 0x000f220000300800 */
[----:B------:R-:W-:Y:S02]  /*dda0*/  IMAD R118, R118, UR6, RZ ;  /* 0x0000000676767c24 */ /* 0x000fe4000f8e02ff */
[----:B------:R-:W-:Y:S02]  /*ddb0*/  IMAD R120, R120, UR6, RZ ;  /* 0x0000000678787c24 */ /* 0x000fe4000f8e02ff */
[----:B--2---:R-:W-:Y:S02]  /*ddc0*/  IMAD R94, R94, UR6, RZ ;  /* 0x000000065e5e7c24 */ /* 0x004fe4000f8e02ff */
[----:B---3--:R-:W-:-:S02]  /*ddd0*/  IMAD R6, R4, UR6, RZ ;  /* 0x0000000604067c24 */ /* 0x008fc4000f8e02ff */
[----:B------:R-:W-:Y:S02]  /*dde0*/  IMAD R4, R251, UR6, RZ ;  /* 0x00000006fb047c24 */ /* 0x000fe4000f8e02ff */
[----:B------:R-:W-:Y:S02]  /*ddf0*/  IMAD.MOV.U32 R251, RZ, RZ, R94 ;  /* 0x000000fffffb7224 */ /* 0x000fe400078e005e */
[----:B------:R-:W2:Y:S04]  /*de00*/  LDL.LU R94, [R1+0xd70] ;  /* 0x000d7000015e7983 */ /* 0x000ea80000300800 */
[----:B------:R1:W-:Y:S01]  /*de10*/  STL [R1+0x208], R116 ;  /* 0x0002087401007387 */ /* 0x0003e20000100800 */
[----:B----4-:R-:W-:-:S04]  /*de20*/  IMAD R121, R121, UR6, RZ ;  /* 0x0000000679797c24 */ /* 0x010fc8000f8e02ff */
[----:B-1----:R-:W-:Y:S02]  /*de30*/  IMAD.MOV.U32 R116, RZ, RZ, R121 ;  /* 0x000000ffff747224 */ /* 0x002fe400078e0079 */
[----:B------:R-:W3:Y:S01]  /*de40*/  LDL.LU R121, [R1+0xd6c] ;  /* 0x000d6c0001797983 */ /* 0x000ee20000300800 */
[----:B------:R-:W-:Y:S02]  /*de50*/  IMAD R122, R122, UR6, RZ ;  /* 0x000000067a7a7c24 */ /* 0x000fe4000f8e02ff */
[----:B------:R-:W-:Y:S01]  /*de60*/  IMAD R123, R123, UR6, RZ ;  /* 0x000000067b7b7c24 */ /* 0x000fe2000f8e02ff */
[----:B------:R1:W-:Y:S02]  /*de70*/  STL [R1+0x20c], R118 ;  /* 0x00020c7601007387 */ /* 0x0003e40000100800 */
[----:B-1----:R-:W-:Y:S02]  /*de80*/  IMAD.MOV.U32 R118, RZ, RZ, R122 ;  /* 0x000000ffff767224 */ /* 0x002fe400078e007a */
[----:B------:R-:W4:Y:S04]  /*de90*/  LDL.LU R122, [R1+0xd68] ;  /* 0x000d6800017a7983 */ /* 0x000f280000300800 */
[----:B------:R1:W-:Y:S02]  /*dea0*/  STL [R1+0x210], R120 ;  /* 0x0002107801007387 */ /* 0x0003e40000100800 */
[----:B-1----:R-:W-:-:S02]  /*deb0*/  IMAD.MOV.U32 R120, RZ, RZ, R123 ;  /* 0x000000ffff787224 */ /* 0x002fc400078e007b */
[----:B------:R-:W2:Y:S01]  /*dec0*/  LDL.LU R123, [R1+0xd64] ;  /* 0x000d6400017b7983 */ /* 0x000ea20000300800 */
[----:B------:R-:W-:Y:S02]  /*ded0*/  IMAD R124, R124, UR6, RZ ;  /* 0x000000067c7c7c24 */ /* 0x000fe4000f8e02ff */
[----:B------:R-:W-:Y:S02]  /*dee0*/  IMAD R128, R128, UR6, RZ ;  /* 0x0000000680807c24 */ /* 0x000fe4000f8e02ff */
[----:B------:R-:W-:Y:S02]  /*def0*/  IMAD R130, R130, UR6, RZ ;  /* 0x0000000682827c24 */ /* 0x000fe4000f8e02ff */
[----:B---3--:R-:W-:-:S05]  /*df00*/  IMAD R121, R121, UR6, RZ ;  /* 0x0000000679797c24 */ /* 0x008fca000f8e02ff */
[----:B------:R1:W-:Y:S02]  /*df10*/  STL [R1+0x214], R121 ;  /* 0x0002147901007387 */ /* 0x0003e40000100800 */
[----:B-1----:R-:W-:Y:S02]  /*df20*/  IMAD.MOV.U32 R121, RZ, RZ, R124 ;  /* 0x000000ffff797224 */ /* 0x002fe400078e007c */
[----:B------:R-:W3:Y:S01]  /*df30*/  LDL.LU R124, [R1+0xd60] ;  /* 0x000d6000017c7983 */ /* 0x000ee20000300800 */
[----:B----4-:R-:W-:-:S05]  /*df40*/  IMAD R122, R122, UR6, RZ ;  /* 0x000000067a7a7c24 */ /* 0x010fca000f8e02ff */
[----:B------:R1:W-:Y:S01]  /*df50*/  STL [R1+0x218], R122 ;  /* 0x0002187a01007387 */ /* 0x0003e20000100800 */
[----:B--2---:R-:W-:Y:S02]  /*df60*/  IMAD R123, R123, UR6, RZ ;  /* 0x000000067b7b7c24 */ /* 0x004fe4000f8e02ff */
[----:B-1----:R-:W-:Y:S02]  /*df70*/  IMAD.MOV.U32 R122, RZ, RZ, R128 ;  /* 0x000000ffff7a7224 */ /* 0x002fe400078e0080 */
[----:B------:R-:W2:Y:S04]  /*df80*/  LDL.LU R128, [R1+0xd5c] ;  /* 0x000d5c0001807983 */ /* 0x000ea80000300800 */
[----:B------:R1:W-:Y:S02]  /*df90*/  STL [R1+0x21c], R123 ;  /* 0x00021c7b01007387 */ /* 0x0003e40000100800 */
[----:B-1----:R-:W-:-:S02]  /*dfa0*/  IMAD.MOV.U32 R123, RZ, RZ, R130 ;  /* 0x000000ffff7b7224 */ /* 0x002fc400078e0082 */
[----:B------:R-:W4:Y:S01]  /*dfb0*/  LDL.LU R130, [R1+0xd58] ;  /* 0x000d580001827983 */ /* 0x000f220000300800 */
[----:B------:R-:W1:Y:S01]  /*dfc0*/  S2R R7, SR_TID.X ;  /* 0x0000000000077919 */ /* 0x000e620000002100 */
[----:B------:R-:W-:Y:S02]  /*dfd0*/  IMAD R5, R5, UR6, RZ ;  /* 0x0000000605057c24 */ /* 0x000fe4000f8e02ff */
[----:B------:R-:W-:Y:S02]  /*dfe0*/  IMAD R245, R245, UR6, RZ ;  /* 0x00000006f5f57c24 */ /* 0x000fe4000f8e02ff */
[----:B------:R-:W-:Y:S01]  /*dff0*/  IMAD R2, R2, UR6, RZ ;  /* 0x0000000602027c24 */ /* 0x000fe2000f8e02ff */
[----:B-1----:R-:W-:-:S05]  /*e000*/  LOP3.LUT R7, R7, 0x7f, RZ, 0xc0, !PT ;  /* 0x0000007f07077812 */ /* 0x002fca00078ec0ff */
[----:B------:R-:W-:-:S05]  /*e010*/  IMAD R7, R7, UR13, RZ ;  /* 0x0000000d07077c24 */ /* 0x000fca000f8e02ff */
[----:B------:R-:W-:Y:S01]  /*e020*/  LEA R244, P2, R7, UR18, 0x2 ;  /* 0x0000001207f47c11 */ /* 0x000fe2000f8410ff */
[----:B------:R-:W1:Y:S01]  /*e030*/  LDCU UR18, c[0x0][0x3b0] ;  /* 0x00007600ff1277ac */ /* 0x000e620008000800 */
[----:B------:R-:W-:Y:S02]  /*e040*/  IMAD R3, R3, UR6, RZ ;  /* 0x0000000603037c24 */ /* 0x000fe4000f8e02ff */
[----:B---3--:R-:W-:-:S05]  /*e050*/  IMAD R124, R124, UR6, RZ ;  /* 0x000000067c7c7c24 */ /* 0x008fca000f8e02ff */
[----:B------:R3:W-:Y:S02]  /*e060*/  STL [R1+0x220], R124 ;  /* 0x0002207c01007387 */ /* 0x0007e40000100800 */
[----:B---3--:R-:W-:Y:S02]  /*e070*/  IMAD R124, R125, UR6, RZ ;  /* 0x000000067d7c7c24 */ /* 0x008fe4000f8e02ff */
[----:B------:R-:W-:-:S03]  /*e080*/  IMAD R125, R126, UR6, RZ ;  /* 0x000000067e7d7c24 */ /* 0x000fc6000f8e02ff */
[----:B------:R3:W-:Y:S01]  /*e090*/  STL [R1+0x224], R124 ;  /* 0x0002247c01007387 */ /* 0x0007e20000100800 */
[----:B--2---:R-:W-:-:S03]  /*e0a0*/  IMAD R126, R128, UR6, RZ ;  /* 0x00000006807e7c24 */ /* 0x004fc6000f8e02ff */
[----:B------:R2:W-:Y:S01]  /*e0b0*/  STL [R1+0x228], R125 ;  /* 0x0002287d01007387 */ /* 0x0005e20000100800 */
[----:B---3--:R-:W-:Y:S02]  /*e0c0*/  IMAD R124, R127, UR6, RZ ;  /* 0x000000067f7c7c24 */ /* 0x008fe4000f8e02ff */
[----:B--2---:R-:W-:-:S03]  /*e0d0*/  IMAD R125, R129, UR6, RZ ;  /* 0x00000006817d7c24 */ /* 0x004fc6000f8e02ff */
[----:B------:R4:W-:Y:S04]  /*e0e0*/  STL [R1+0x22c], R124 ;  /* 0x00022c7c01007387 */ /* 0x0009e80000100800 */
[----:B------:R2:W-:Y:S01]  /*e0f0*/  STL [R1+0x230], R126 ;  /* 0x0002307e01007387 */ /* 0x0005e20000100800 */
[----:B----4-:R-:W-:-:S03]  /*e100*/  IMAD R124, R130, UR6, RZ ;  /* 0x00000006827c7c24 */ /* 0x010fc6000f8e02ff */
[----:B------:R3:W-:Y:S01]  /*e110*/  STL [R1+0x234], R125 ;  /* 0x0002347d01007387 */ /* 0x0007e20000100800 */
[----:B--2---:R-:W-:-:S03]  /*e120*/  IMAD R126, R131, UR6, RZ ;  /* 0x00000006837e7c24 */ /* 0x004fc6000f8e02ff */
[----:B------:R2:W-:Y:S01]  /*e130*/  STL [R1+0x238], R124 ;  /* 0x0002387c01007387 */ /* 0x0005e20000100800 */
[----:B---3--:R-:W-:-:S03]  /*e140*/  IMAD R125, R132, UR6, RZ ;  /* 0x00000006847d7c24 */ /* 0x008fc6000f8e02ff */
[----:B------:R3:W-:Y:S01]  /*e150*/  STL [R1+0x23c], R126 ;  /* 0x00023c7e01007387 */ /* 0x0007e20000100800 */
[----:B--2---:R-:W-:-:S03]  /*e160*/  IMAD R124, R133, UR6, RZ ;  /* 0x00000006857c7c24 */ /* 0x004fc6000f8e02ff */
[----:B------:R2:W-:Y:S04]  /*e170*/  STL [R1+0x240], R125 ;  /* 0x0002407d01007387 */ /* 0x0005e80000100800 */
[----:B------:R4:W-:Y:S01]  /*e180*/  STL [R1+0x244], R124 ;  /* 0x0002447c01007387 */ /* 0x0009e20000100800 */
[----:B---3--:R-:W-:Y:S02]  /*e190*/  IMAD R126, R134, UR6, RZ ;  /* 0x00000006867e7c24 */ /* 0x008fe4000f8e02ff */
[----:B--2---:R-:W-:-:S03]  /*e1a0*/  IMAD R125, R135, UR6, RZ ;  /* 0x00000006877d7c24 */ /* 0x004fc6000f8e02ff */
[----:B------:R2:W-:Y:S01]  /*e1b0*/  STL [R1+0x248], R126 ;  /* 0x0002487e01007387 */ /* 0x0005e20000100800 */
[----:B----4-:R-:W-:-:S03]  /*e1c0*/  IMAD R124, R136, UR6, RZ ;  /* 0x00000006887c7c24 */ /* 0x010fc6000f8e02ff */
[----:B------:R3:W-:Y:S04]  /*e1d0*/  STL [R1+0x24c], R125 ;  /* 0x00024c7d01007387 */ /* 0x0007e80000100800 */
[----:B------:R4:W-:Y:S01]  /*e1e0*/  STL [R1+0x250], R124 ;  /* 0x0002507c01007387 */ /* 0x0009e20000100800 */
[----:B--2---:R-:W-:Y:S02]  /*e1f0*/  IMAD R126, R137, UR6, RZ ;  /* 0x00000006897e7c24 */ /* 0x004fe4000f8e02ff */
[----:B---3--:R-:W-:-:S03]  /*e200*/  IMAD R125, R138, UR6, RZ ;  /* 0x000000068a7d7c24 */ /* 0x008fc6000f8e02ff */
        /* <DEDUP_REMOVED lines=17> */
[----:B---3--:R-:W-:Y:S02]  /*e320*/  IMAD R125, R148, UR6, RZ ;  /* 0x00000006947d7c24 */ /* 0x008fe4000f8e02ff */
[----:B----4-:R-:W-:Y:S01]  /*e330*/  IMAD R124, R147, UR6, RZ ;  /* 0x00000006937c7c24 */ /* 0x010fe2000f8e02ff */
[----:B------:R2:W-:Y:S04]  /*e340*/  STL [R1+0x278], R126 ;  /* 0x0002787e01007387 */ /* 0x0005e80000100800 */
[----:B------:R3:W-:Y:S01]  /*e350*/  STL [R1+0x27c], R124 ;  /* 0x00027c7c01007387 */ /* 0x0007e20000100800 */
[----:B--2---:R-:W-:-:S03]  /*e360*/  IMAD R126, R149, UR6, RZ ;  /* 0x00000006957e7c24 */ /* 0x004fc6000f8e02ff */
[----:B------:R2:W-:Y:S01]  /*e370*/  STL [R1+0x280], R125 ;  /* 0x0002807d01007387 */ /* 0x0005e20000100800 */
[----:B---3--:R-:W-:-:S03]  /*e380*/  IMAD R124, R150, UR6, RZ ;  /* 0x00000006967c7c24 */ /* 0x008fc6000f8e02ff */
        /* <DEDUP_REMOVED lines=39> */
[----:B---3--:R-:W-:Y:S02]  /*e600*/  IMAD.MOV.U32 R126, RZ, RZ, R123 ;  /* 0x000000ffff7e7224 */ /* 0x008fe400078e007b */
[----:B------:R-:W-:Y:S02]  /*e610*/  IMAD R123, R171, UR6, RZ ;  /* 0x00000006ab7b7c24 */ /* 0x000fe4000f8e02ff */
[----:B----4-:R-:W-:-:S02]  /*e620*/  IMAD.MOV.U32 R124, RZ, RZ, R122 ;  /* 0x000000ffff7c7224 */ /* 0x010fc400078e007a */
[----:B------:R-:W-:Y:S01]  /*e630*/  IMAD R122, R170, UR6, RZ ;  /* 0x00000006aa7a7c24 */ /* 0x000fe2000f8e02ff */
[----:B------:R2:W-:Y:S01]  /*e640*/  STL [R1+0x2d4], R125 ;  /* 0x0002d47d01007387 */ /* 0x0005e20000100800 */
[----:B------:R-:W-:-:S03]  /*e650*/  IMAD R127, R177, UR6, RZ ;  /* 0x00000006b17f7c24 */ /* 0x000fc6000f8e02ff */
[----:B------:R3:W-:Y:S04]  /*e660*/  STL [R1+0x2d8], R122 ;  /* 0x0002d87a01007387 */ /* 0x0007e80000100800 */
[----:B------:R4:W-:Y:S01]  /*e670*/  STL [R1+0x2dc], R123 ;  /* 0x0002dc7b01007387 */ /* 0x0009e20000100800 */
[----:B--2---:R-:W-:Y:S02]  /*e680*/  IMAD R125, R172, UR6, RZ ;  /* 0x00000006ac7d7c24 */ /* 0x004fe4000f8e02ff */
[----:B---3--:R-:W-:-:S03]  /*e690*/  IMAD R122, R173, UR6, RZ ;  /* 0x00000006ad7a7c24 */ /* 0x008fc6000f8e02ff */
[----:B------:R-:W-:Y:S01]  /*e6a0*/  STL [R1+0x2e0], R125 ;  /* 0x0002e07d01007387 */ /* 0x000fe20000100800 */
[----:B----4-:R-:W-:-:S03]  /*e6b0*/  IMAD R123, R174, UR6, RZ ;  /* 0x00000006ae7b7c24 */ /* 0x010fc6000f8e02ff */
[----:B------:R-:W-:Y:S04]  /*e6c0*/  STL [R1+0x2e4], R122 ;  /* 0x0002e47a01007387 */ /* 0x000fe80000100800 */
[----:B------:R-:W-:Y:S04]  /*e6d0*/  STL [R1+0x2e8], R123 ;  /* 0x0002e87b01007387 */ /* 0x000fe80000100800 */
[----:B------:R2:W-:Y:S01]  /*e6e0*/  STL [R1+0x2f4], R127 ;  /* 0x0002f47f01007387 */ /* 0x0005e20000100800 */
[----:B------:R-:W-:Y:S02]  /*e6f0*/  IMAD R130, R182, UR6, RZ ;  /* 0x00000006b6827c24 */ /* 0x000fe4000f8e02ff */
[----:B------:R-:W-:-:S02]  /*e700*/  IMAD R128, R183, UR6, RZ ;  /* 0x00000006b7807c24 */ /* 0x000fc4000f8e02ff */
[----:B--2---:R-:W-:-:S05]  /*e710*/  IMAD R127, R180, UR6, RZ ;  /* 0x00000006b47f7c24 */ /* 0x004fca000f8e02ff */
[----:B------:R2:W-:Y:S04]  /*e720*/  STL [R1+0x300], R127 ;  /* 0x0003007f01007387 */ /* 0x0005e80000100800 */
[----:B------:R3:W-:Y:S01]  /*e730*/  STL [R1+0x308], R130 ;  /* 0x0003088201007387 */ /* 0x0007e20000100800 */
[----:B--2---:R-:W-:-:S03]  /*e740*/  IMAD R127, R184, UR6, RZ ;  /* 0x00000006b87f7c24 */ /* 0x004fc6000f8e02ff */
[----:B------:R2:W-:Y:S01]  /*e750*/  STL [R1+0x30c], R128 ;  /* 0x00030c8001007387 */ /* 0x0005e20000100800 */
[----:B---3--:R-:W-:-:S03]  /*e760*/  IMAD R130, R185, UR6, RZ ;  /* 0x00000006b9827c24 */ /* 0x008fc6000f8e02ff */
        /* <DEDUP_REMOVED lines=10> */
[----:B------:R3:W-:Y:S01]  /*e810*/  STL [R1+0x324], R128 ;  /* 0x0003248001007387 */ /* 0x0007e20000100800 */
[----:B------:R-:W-:Y:S02]  /*e820*/  IMAD.MOV.U32 R136, RZ, RZ, R126 ;  /* 0x000000ffff887224 */ /* 0x000fe400078e007e */
[----:B------:R-:W-:Y:S01]  /*e830*/  IMAD.MOV.U32 R126, RZ, RZ, R120 ;  /* 0x000000ffff7e7224 */ /* 0x000fe200078e0078 */
[----:B------:R4:W-:Y:S01]  /*e840*/  STL [R1+0x328], R127 ;  /* 0x0003287f01007387 */ /* 0x0009e20000100800 */
[----:B--2---:R-:W-:Y:S02]  /*e850*/  IMAD R130, R191, UR6, RZ ;  /* 0x00000006bf827c24 */ /* 0x004fe4000f8e02ff */
[----:B------:R-:W-:Y:S02]  /*e860*/  IMAD R120, R194, UR6, RZ ;  /* 0x00000006c2787c24 */ /* 0x000fe4000f8e02ff */
[----:B---3--:R-:W-:Y:S01]  /*e870*/  IMAD R128, R192, UR6, RZ ;  /* 0x00000006c0807c24 */ /* 0x008fe2000f8e02ff */
[----:B------:R2:W-:Y:S01]  /*e880*/  STL [R1+0x32c], R130 ;  /* 0x00032c8201007387 */ /* 0x0005e20000100800 */
[----:B----4-:R-:W-:-:S03]  /*e890*/  IMAD R127, R193, UR6, RZ ;  /* 0x00000006c17f7c24 */ /* 0x010fc6000f8e02ff */
[----:B------:R-:W-:Y:S01]  /*e8a0*/  STL [R1+0x330], R128 ;  /* 0x0003308001007387 */ /* 0x000fe20000100800 */
[----:B------:R-:W-:-:S03]  /*e8b0*/  IMAD R132, R201, UR6, RZ ;  /* 0x00000006c9847c24 */ /* 0x000fc6000f8e02ff */
[----:B------:R-:W-:Y:S01]  /*e8c0*/  STL [R1+0x334], R127 ;  /* 0x0003347f01007387 */ /* 0x000fe20000100800 */
[----:B--2---:R-:W-:-:S03]  /*e8d0*/  IMAD R130, R199, UR6, RZ ;  /* 0x00000006c7827c24 */ /* 0x004fc6000f8e02ff */
[----:B------:R2:W-:Y:S04]  /*e8e0*/  STL [R1+0x338], R120 ;  /* 0x0003387801007387 */ /* 0x0005e80000100800 */
[----:B------:R3:W-:Y:S01]  /*e8f0*/  STL [R1+0x34c], R130 ;  /* 0x00034c8201007387 */ /* 0x0007e20000100800 */
[----:B--2---:R-:W-:Y:S02]  /*e900*/  IMAD R120, R200, UR6, RZ ;  /* 0x00000006c8787c24 */ /* 0x004fe4000f8e02ff */
[----:B---3--:R-:W-:-:S03]  /*e910*/  IMAD R130, R202, UR6, RZ ;  /* 0x00000006ca827c24 */ /* 0x008fc6000f8e02ff */
[----:B------:R2:W-:Y:S04]  /*e920*/  STL [R1+0x350], R120 ;  /* 0x0003507801007387 */ /* 0x0005e80000100800 */
        /* <DEDUP_REMOVED lines=12> */
[----:B------:R3:W-:Y:S01]  /*e9f0*/  STL [R1+0x370], R132 ;  /* 0x0003708401007387 */ /* 0x0007e20000100800 */
[----:B------:R-:W-:-:S03]  /*ea00*/  IMAD R137, R215, UR28, RZ ;  /* 0x0000001cd7897c24 */ /* 0x000fc6000f8e02ff */
[----:B------:R4:W-:Y:S01]  /*ea10*/  STL [R1+0x374], R130 ;  /* 0x0003748201007387 */ /* 0x0009e20000100800 */
[----:B--2---:R-:W-:Y:S02]  /*ea20*/  IMAD R120, R210, UR23, RZ ;  /* 0x00000017d2787c24 */ /* 0x004fe4000f8e02ff */
[----:B---3--:R-:W-:-:S03]  /*ea30*/  IMAD R132, R211, UR24, RZ ;  /* 0x00000018d3847c24 */ /* 0x008fc6000f8e02ff */
[----:B------:R-:W-:Y:S01]  /*ea40*/  STL [R1+0x378], R120 ;  /* 0x0003787801007387 */ /* 0x000fe20000100800 */
[----:B----4-:R-:W-:-:S03]  /*ea50*/  IMAD R130, R212, UR25, RZ ;  /* 0x00000019d4827c24 */ /* 0x010fc6000f8e02ff */
[----:B------:R-:W-:Y:S01]  /*ea60*/  STL [R1+0x37c], R132 ;  /* 0x00037c8401007387 */ /* 0x000fe20000100800 */
[----:B------:R-:W-:-:S03]  /*ea70*/  IMAD.MOV.U32 R127, RZ, RZ, R121 ;  /* 0x000000ffff7f7224 */ /* 0x000fc600078e0079 */
[----:B------:R-:W-:Y:S01]  /*ea80*/  STL [R1+0x380], R130 ;  /* 0x0003808201007387 */ /* 0x000fe20000100800 */
[----:B------:R-:W-:-:S03]  /*ea90*/  IMAD.MOV.U32 R121, RZ, RZ, R118 ;  /* 0x000000ffff797224 */ /* 0x000fc600078e0076 */
[----:B------:R2:W-:Y:S01]  /*eaa0*/  STL [R1+0x38c], R137 ;  /* 0x00038c8901007387 */ /* 0x0005e20000100800 */
[----:B------:R-:W-:Y:S02]  /*eab0*/  IMAD R138, R217, UR30, RZ ;  /* 0x0000001ed98a7c24 */ /* 0x000fe4000f8e02ff */
[----:B------:R-:W-:Y:S02]  /*eac0*/  IMAD.MOV.U32 R140, RZ, RZ, R126 ;  /* 0x000000ffff8c7224 */ /* 0x000fe400078e007e */
[----:B------:R-:W-:Y:S02]  /*ead0*/  IMAD R126, R219, UR32, RZ ;  /* 0x00000020db7e7c24 */ /* 0x000fe4000f8e02ff */
[----:B--2---:R-:W-:Y:S02]  /*eae0*/  IMAD.MOV.U32 R137, RZ, RZ, R136 ;  /* 0x000000ffff897224 */ /* 0x004fe400078e0088 */
[----:B------:R-:W-:Y:S02]  /*eaf0*/  IMAD.MOV.U32 R136, RZ, RZ, R116 ;  /* 0x000000ffff887224 */ /* 0x000fe400078e0074 */
[----:B------:R-:W-:-:S02]  /*eb00*/  IMAD R116, R218, UR31, RZ ;  /* 0x0000001fda747c24 */ /* 0x000fc4000f8e02ff */
[----:B------:R-:W-:Y:S01]  /*eb10*/  IMAD.MOV.U32 R139, RZ, RZ, R121 ;  /* 0x000000ffff8b7224 */ /* 0x000fe200078e0079 */
[----:B------:R2:W-:Y:S01]  /*eb20*/  STL [R1+0x394], R138 ;  /* 0x0003948a01007387 */ /* 0x0005e20000100800 */
[----:B------:R-:W-:-:S03]  /*eb30*/  IMAD R121, R220, UR33, RZ ;  /* 0x00000021dc797c24 */ /* 0x000fc6000f8e02ff */
[----:B------:R-:W-:Y:S04]  /*eb40*/  STL [R1+0x398], R116 ;  /* 0x0003987401007387 */ /* 0x000fe80000100800 */
[----:B------:R3:W-:Y:S01]  /*eb50*/  STL [R1+0x39c], R126 ;  /* 0x00039c7e01007387 */ /* 0x0007e20000100800 */
[----:B--2---:R-:W-:-:S03]  /*eb60*/  IMAD.MOV.U32 R138, RZ, RZ, R127 ;  /* 0x000000ffff8a7224 */ /* 0x004fc600078e007f */
[----:B------:R2:W-:Y:S01]  /*eb70*/  STL [R1+0x3a0], R121 ;  /* 0x0003a07901007387 */ /* 0x0005e20000100800 */
[----:B------:R-:W-:Y:S02]  /*eb80*/  IMAD R127, R223, UR36, RZ ;  /* 0x00000024df7f7c24 */ /* 0x000fe4000f8e02ff */
[----:B---3--:R-:W-:Y:S02]  /*eb90*/  IMAD R126, R222, UR35, RZ ;  /* 0x00000023de7e7c24 */ /* 0x008fe4000f8e02ff */
[----:B--2---:R-:W-:-:S03]  /*eba0*/  IMAD R121, R224, UR37, RZ ;  /* 0x00000025e0797c24 */ /* 0x004fc6000f8e02ff */
[----:B------:R2:W-:Y:S04]  /*ebb0*/  STL [R1+0x3a8], R126 ;  /* 0x0003a87e01007387 */ /* 0x0005e80000100800 */
        /* <DEDUP_REMOVED lines=12> */
[----:B------:R-:W-:Y:S02]  /*ec80*/  IMAD R144, R236, UR49, RZ ;  /* 0x00000031ec907c24 */ /* 0x000fe4000f8e02ff */
[----:B----4-:R-:W-:Y:S01]  /*ec90*/  IMAD R121, R230, UR43, RZ ;  /* 0x0000002be6797c24 */ /* 0x010fe2000f8e02ff */
[----:B------:R-:W-:Y:S01]  /*eca0*/  STL [R1+0x3c4], R127 ;  /* 0x0003c47f01007387 */ /* 0x000fe20000100800 */
[----:B------:R-:W-:-:S03]  /*ecb0*/  IMAD R142, R237, UR50, RZ ;  /* 0x00000032ed8e7c24 */ /* 0x000fc6000f8e02ff */
[----:B------:R-:W-:Y:S01]  /*ecc0*/  STL [R1+0x3c8], R121 ;  /* 0x0003c87901007387 */ /* 0x000fe20000100800 */
[----:B------:R-:W-:-:S03]  /*ecd0*/  IMAD.MOV.U32 R128, RZ, RZ, R124 ;  /* 0x000000ffff807224 */ /* 0x000fc600078e007c */
[----:B------:R2:W-:Y:S04]  /*ece0*/  STL [R1+0x3dc], R143 ;  /* 0x0003dc8f01007387 */ /* 0x0005e80000100800 */
[----:B------:R3:W-:Y:S01]  /*ecf0*/  STL [R1+0x3e4], R144 ;  /* 0x0003e49001007387 */ /* 0x0007e20000100800 */
[----:B------:R-:W-:-:S03]  /*ed00*/  IMAD.MOV.U32 R141, RZ, RZ, R128 ;  /* 0x000000ffff8d7224 */ /* 0x000fc600078e0080 */
[----:B------:R4:W-:Y:S01]  /*ed10*/  STL [R1+0x3ec], R142 ;  /* 0x0003ec8e01007387 */ /* 0x0009e20000100800 */
[----:B--2---:R-:W-:Y:S02]  /*ed20*/  IMAD R143, R238, UR51, RZ ;  /* 0x00000033ee8f7c24 */ /* 0x004fe4000f8e02ff */
[----:B---3--:R-:W-:-:S03]  /*ed30*/  IMAD R144, R239, UR52, RZ ;  /* 0x00000034ef907c24 */ /* 0x008fc6000f8e02ff */
[----:B------:R2:W-:Y:S01]  /*ed40*/  STL [R1+0x3f4], R143 ;  /* 0x0003f48f01007387 */ /* 0x0005e20000100800 */
[----:B----4-:R-:W-:-:S03]  /*ed50*/  IMAD R142, R240, UR53, RZ ;  /* 0x00000035f08e7c24 */ /* 0x010fc6000f8e02ff */
[----:B------:R3:W-:Y:S01]  /*ed60*/  STL [R1+0x3fc], R144 ;  /* 0x0003fc9001007387 */ /* 0x0007e20000100800 */
[----:B------:R-:W-:-:S03]  /*ed70*/  IMAD.MOV.U32 R147, RZ, RZ, R5 ;  /* 0x000000ffff937224 */ /* 0x000fc600078e0005 */
[----:B------:R4:W-:Y:S01]  /*ed80*/  STL [R1+0x404], R142 ;  /* 0x0004048e01007387 */ /* 0x0009e20000100800 */
[----:B--2---:R-:W-:Y:S02]  /*ed90*/  IMAD R143, R241, UR54, RZ ;  /* 0x00000036f18f7c24 */ /* 0x004fe4000f8e02ff */
[----:B------:R-:W-:Y:S02]  /*eda0*/  IMAD R0, R0, UR6, RZ ;  /* 0x0000000600007c24 */ /* 0x000fe4000f8e02ff */
[----:B---3--:R-:W-:Y:S02]  /*edb0*/  IMAD.MOV.U32 R144, RZ, RZ, R6 ;  /* 0x000000ffff907224 */ /* 0x008fe400078e0006 */
[----:B------:R-:W-:Y:S02]  /*edc0*/  IMAD R6, R242, UR55, RZ ;  /* 0x00000037f2067c24 */ /* 0x000fe4000f8e02ff */
[----:B----4-:R-:W-:Y:S02]  /*edd0*/  IMAD.MOV.U32 R142, RZ, RZ, R141 ;  /* 0x000000ffff8e7224 */ /* 0x010fe400078e008d */
[----:B------:R-:W-:-:S02]  /*ede0*/  IMAD.MOV.U32 R141, RZ, RZ, R139 ;  /* 0x000000ffff8d7224 */ /* 0x000fc400078e008b */
[----:B------:R-:W-:Y:S02]  /*edf0*/  IMAD.MOV.U32 R139, RZ, RZ, R136 ;  /* 0x000000ffff8b7224 */ /* 0x000fe400078e0088 */
[----:B------:R-:W-:Y:S02]  /*ee00*/  IMAD.MOV.U32 R145, RZ, RZ, R140 ;  /* 0x000000ffff917224 */ /* 0x000fe400078e008c */
[----:B------:R-:W-:Y:S02]  /*ee10*/  IMAD.MOV.U32 R136, RZ, RZ, R4 ;  /* 0x000000ffff887224 */ /* 0x000fe400078e0004 */
[----:B------:R-:W-:Y:S01]  /*ee20*/  IMAD R5, R243, UR56, RZ ;  /* 0x00000038f3057c24 */ /* 0x000fe2000f8e02ff */
[----:B------:R-:W-:Y:S01]  /*ee30*/  LEA.HI.X.SX32 R7, R7, UR19, 0x2, P2 ;  /* 0x0000001307077c11 */ /* 0x000fe200090f16ff */
[----:B------:R-:W-:Y:S01]  /*ee40*/  IMAD.MOV.U32 R146, RZ, RZ, R251 ;  /* 0x000000ffff927224 */ /* 0x000fe200078e00fb */
[----:B------:R2:W-:Y:S01]  /*ee50*/  STL [R1+0x410], R143 ;  /* 0x0004108f01007387 */ /* 0x0005e20000100800 */
[----:B------:R-:W-:Y:S01]  /*ee60*/  IMAD.MOV.U32 R140, RZ, RZ, R245 ;  /* 0x000000ffff8c7224 */ /* 0x000fe200078e00f5 */
[----:B------:R-:W-:Y:S01]  /*ee70*/  LEA R242, P0, R82, R244, 0x2 ;  /* 0x000000f452f27211 */ /* 0x000fe200078010ff */
[----:B------:R-:W-:-:S02]  /*ee80*/  IMAD R4, R78, UR57, RZ ;  /* 0x000000394e047c24 */ /* 0x000fc4000f8e02ff */
[----:B------:R-:W-:Y:S02]  /*ee90*/  IMAD.MOV.U32 R251, RZ, RZ, R2 ;  /* 0x000000fffffb7224 */ /* 0x000fe400078e0002 */
[----:B------:R-:W-:Y:S02]  /*eea0*/  IMAD R245, R79, UR58, RZ ;  /* 0x0000003a4ff57c24 */ /* 0x000fe4000f8e02ff */
[----:B-1----:R-:W-:Y:S01]  /*eeb0*/  IMAD R250, R250, UR18, RZ ;  /* 0x00000012fafa7c24 */ /* 0x002fe2000f8e02ff */
[----:B------:R-:W-:Y:S01]  /*eec0*/  STL [R1+0xd10], R6 ;  /* 0x000d100601007387 */ /* 0x000fe20000100800 */
[----:B--2---:R-:W-:Y:S02]  /*eed0*/  IMAD.MOV.U32 R143, RZ, RZ, R3 ;  /* 0x000000ffff8f7224 */ /* 0x004fe400078e0003 */
[----:B------:R-:W-:Y:S01]  /*eee0*/  IMAD R2, R246, UR59, RZ ;  /* 0x0000003bf6027c24 */ /* 0x000fe2000f8e02ff */
[----:B------:R-:W-:Y:S01]  /*eef0*/  STL [R1+0xd14], R5 ;  /* 0x000d140501007387 */ /* 0x000fe20000100800 */
[----:B------:R-:W-:-:S02]  /*ef00*/  IMAD.MOV.U32 R148, RZ, RZ, R0 ;  /* 0x000000ffff947224 */ /* 0x000fc400078e0000 */
[----:B------:R-:W-:Y:S01]  /*ef10*/  IMAD R3, R247, UR60, RZ ;  /* 0x0000003cf7037c24 */ /* 0x000fe2000f8e02ff */
[----:B------:R1:W-:Y:S01]  /*ef20*/  STL [R1+0xd18], R4 ;  /* 0x000d180401007387 */ /* 0x0003e20000100800 */
[----:B------:R-:W-:Y:S01]  /*ef30*/  IMAD R0, R248, UR61, RZ ;  /* 0x0000003df8007c24 */ /* 0x000fe2000f8e02ff */
[----:B------:R-:W-:Y:S01]  /*ef40*/  LEA.HI.X.SX32 R243, R82, R7, 0x2, P0 ;  /* 0x0000000752f37211 */ /* 0x000fe200000f16ff */
[----:B------:R-:W-:Y:S01]  /*ef50*/  IMAD R249, R249, UR62, RZ ;  /* 0x0000003ef9f97c24 */ /* 0x000fe2000f8e02ff */
[----:B------:R-:W-:Y:S01]  /*ef60*/  STL [R1+0xd1c], R245 ;  /* 0x000d1cf501007387 */ /* 0x000fe20000100800 */
[----:B------:R-:W-:Y:S01]  /*ef70*/  IMAD R252, R252, UR63, RZ ;  /* 0x0000003ffcfc7c24 */ /* 0x000fe2000f8e02ff */
[-C--:B------:R-:W-:Y:S01]  /*ef80*/  LEA R150, P0, R250, R244.reuse, 0x2 ;  /* 0x000000f4fa967211 */ /* 0x080fe200078010ff */
[----:B------:R-:W-:Y:S01]  /*ef90*/  IMAD R248, R80, UR9, RZ ;  /* 0x0000000950f87c24 */ /* 0x000fe2000f8e02ff */
[----:B------:R2:W-:Y:S01]  /*efa0*/  STL [R1+0xd20], R2 ;  /* 0x000d200201007387 */ /* 0x0005e20000100800 */
[-C--:B------:R-:W-:Y:S01]  /*efb0*/  LEA R240, P1, R77, R244.reuse, 0x2 ;  /* 0x000000f44df07211 */ /* 0x080fe200078210ff */
[----:B------:R-:W-:Y:S01]  /*efc0*/  IMAD R247, R81, UR64, RZ ;  /* 0x0000004051f77c24 */ /* 0x000fe2000f8e02ff */
[-C--:B------:R-:W-:Y:S01]  /*efd0*/  LEA R238, P2, R76, R244.reuse, 0x2 ;  /* 0x000000f44cee7211 */ /* 0x080fe200078410ff */
[----:B------:R-:W-:Y:S01]  /*efe0*/  STL [R1+0xd24], R3 ;  /* 0x000d240301007387 */ /* 0x000fe20000100800 */
[----:B------:R-:W-:Y:S01]  /*eff0*/  IMAD R127, R234, UR47, RZ ;  /* 0x0000002fea7f7c24 */ /* 0x000fe2000f8e02ff */
[----:B------:R-:W-:-:S02]  /*f000*/  LEA R236, P3, R75, R244, 0x2 ;  /* 0x000000f44bec7211 */ /* 0x000fc400078610ff */
[----:B------:R-:W-:Y:S01]  /*f010*/  STL [R1+0xd28], R0 ;  /* 0x000d280001007387 */ /* 0x000fe20000100800 */
[-C--:B------:R-:W-:Y:S01]  /*f020*/  LEA.HI.X.SX32 R151, R250, R7.reuse, 0x2, P0 ;  /* 0x00000007fa977211 */ /* 0x080fe200000f16ff */
[----:B------:R-:W-:Y:S01]  /*f030*/  IMAD R69, R69, UR6, RZ ;  /* 0x0000000645457c24 */ /* 0x000fe2000f8e02ff */
[-C--:B------:R-:W-:Y:S01]  /*f040*/  LEA R234, P4, R74, R244.reuse, 0x2 ;  /* 0x000000f44aea7211 */ /* 0x080fe200078810ff */
[----:B------:R-:W-:Y:S01]  /*f050*/  STL [R1+0xd2c], R249 ;  /* 0x000d2cf901007387 */ /* 0x000fe20000100800 */
[----:B------:R-:W-:Y:S01]  /*f060*/  IMAD R128, R232, UR45, RZ ;  /* 0x0000002de8807c24 */ /* 0x000fe2000f8e02ff */
[-C--:B------:R-:W-:Y:S02]  /*f070*/  LEA.HI.X.SX32 R241, R77, R7.reuse, 0x2, P1 ;  /* 0x000000074df17211 */ /* 0x080fe400008f16ff */
[----:B------:R-:W-:Y:S01]  /*f080*/  STL [R1+0xd30], R252 ;  /* 0x000d30fc01007387 */ /* 0x000fe20000100800 */
[-C--:B------:R-:W-:Y:S01]  /*f090*/  LEA R232, P5, R73, R244.reuse, 0x2 ;  /* 0x000000f449e87211 */ /* 0x080fe200078a10ff */
[----:B------:R-:W-:Y:S01]  /*f0a0*/  IMAD R68, R68, UR6, RZ ;  /* 0x0000000644447c24 */ /* 0x000fe2000f8e02ff */
[-C--:B------:R-:W-:Y:S01]  /*f0b0*/  LEA R230, P0, R72, R244.reuse, 0x2 ;  /* 0x000000f448e67211 */ /* 0x080fe200078010ff */
[----:B------:R-:W-:Y:S01]  /*f0c0*/  STL [R1+0xd4c], R248 ;  /* 0x000d4cf801007387 */ /* 0x000fe20000100800 */
[-C--:B------:R-:W-:Y:S01]  /*f0d0*/  LEA.HI.X.SX32 R239, R76, R7.reuse, 0x2, P2 ;  /* 0x000000074cef7211 */ /* 0x080fe200010f16ff */
[----:B------:R-:W-:Y:S01]  /*f0e0*/  IMAD R121, R233, UR46, RZ ;  /* 0x0000002ee9797c24 */ /* 0x000fe2000f8e02ff */
[-C--:B------:R-:W-:Y:S01]  /*f0f0*/  LEA R78, P1, R71, R244.reuse, 0x2 ;  /* 0x000000f4474e7211 */ /* 0x080fe200078210ff */
[----:B------:R-:W-:Y:S01]  /*f100*/  STL [R1+0xd50], R247 ;  /* 0x000d50f701007387 */ /* 0x000fe20000100800 */
[-C--:B------:R-:W-:Y:S01]  /*f110*/  LEA.HI.X.SX32 R237, R75, R7.reuse, 0x2, P3 ;  /* 0x000000074bed7211 */ /* 0x080fe200018f16ff */
[----:B------:R-:W-:Y:S01]  /*f120*/  IMAD R126, R231, UR44, RZ ;  /* 0x0000002ce77e7c24 */ /* 0x000fe2000f8e02ff */
[-C--:B------:R-:W-:Y:S01]  /*f130*/  LEA R152, P2, R70, R244.reuse, 0x2 ;  /* 0x000000f446987211 */ /* 0x080fe200078410ff */
[----:B------:R-:W-:Y:S01]  /*f140*/  STL.64 [R1+0xca0], R242 ;  /* 0x000ca0f201007387 */ /* 0x000fe20000100a00 */
[-C--:B------:R-:W-:Y:S01]  /*f150*/  LEA.HI.X.SX32 R235, R74, R7.reuse, 0x2, P4 ;  /* 0x000000074aeb7211 */ /* 0x080fe200020f16ff */
[----:B------:R-:W-:Y:S01]  /*f160*/  IMAD R67, R67, UR6, RZ ;  /* 0x0000000643437c24 */ /* 0x000fe2000f8e02ff */
[-C--:B-1----:R-:W-:Y:S01]  /*f170*/  LEA R4, P3, R69, R244.reuse, 0x2 ;  /* 0x000000f445047211 */ /* 0x082fe200078610ff */
[----:B------:R1:W-:Y:S01]  /*f180*/  STL.64 [R1+0x460], R150 ;  /* 0x0004609601007387 */ /* 0x0003e20000100a00 */
[-C--:B------:R-:W-:Y:S01]  /*f190*/  LEA.HI.X.SX32 R233, R73, R7.reuse, 0x2, P5 ;  /* 0x0000000749e97211 */ /* 0x080fe200028f16ff */
[----:B------:R-:W-:Y:S01]  /*f1a0*/  IMAD R66, R66, UR6, RZ ;  /* 0x0000000642427c24 */ /* 0x000fe2000f8e02ff */
[-C--:B------:R-:W-:Y:S01]  /*f1b0*/  LEA.HI.X.SX32 R231, R72, R7.reuse, 0x2, P0 ;  /* 0x0000000748e77211 */ /* 0x080fe200000f16ff */
[----:B------:R-:W-:Y:S01]  /*f1c0*/  STL.64 [R1+0xca8], R240 ;  /* 0x000ca8f001007387 */ /* 0x000fe20000100a00 */
[----:B--2---:R-:W-:Y:S01]  /*f1d0*/  LEA R2, P4, R68, R244, 0x2 ;  /* 0x000000f444027211 */ /* 0x004fe200078810ff */
[----:B------:R-:W-:Y:S01]  /*f1e0*/  IMAD R65, R65, UR6, RZ ;  /* 0x0000000641417c24 */ /* 0x000fe2000f8e02ff */
[-C--:B------:R-:W-:Y:S01]  /*f1f0*/  LEA.HI.X.SX32 R79, R71, R7.reuse, 0x2, P1 ;  /* 0x00000007474f7211 */ /* 0x080fe200008f16ff */
[----:B------:R-:W-:Y:S01]  /*f200*/  STL [R1+0xcb8], R241 ;  /* 0x000cb8f101007387 */ /* 0x000fe20000100800 */
[----:B------:R-:W-:Y:S01]  /*f210*/  LEA.HI.X.SX32 R153, R70, R7, 0x2, P2 ;  /* 0x0000000746997211 */ /* 0x000fe200010f16ff */
[----:B------:R-:W-:-:S02]  /*f220*/  IMAD R64, R64, UR6, RZ ;  /* 0x0000000640407c24 */ /* 0x000fc4000f8e02ff */
[----:B------:R-:W-:Y:S01]  /*f230*/  STL.64 [R1+0xcb0], R238 ;  /* 0x000cb0ee01007387 */ /* 0x000fe20000100a00 */
[----:B------:R-:W-:Y:S01]  /*f240*/  LEA.HI.X.SX32 R5, R69, R7, 0x2, P3 ;  /* 0x0000000745057211 */ /* 0x000fe200018f16ff */
[----:B------:R-:W-:Y:S02]  /*f250*/  IMAD R63, R63, UR6, RZ ;  /* 0x000000063f3f7c24 */ /* 0x000fe4000f8e02ff */
[----:B------:R-:W-:Y:S01]  /*f260*/  STL.64 [R1+0xcc0], R236 ;  /* 0x000cc0ec01007387 */ /* 0x000fe20000100a00 */
[----:B-1----:R-:W-:-:S03]  /*f270*/  LEA R150, P5, R67, R244, 0x2 ;  /* 0x000000f443967211 */ /* 0x002fc600078a10ff */
[----:B------:R-:W-:Y:S01]  /*f280*/  STL.64 [R1+0xcc8], R234 ;  /* 0x000cc8ea01007387 */ /* 0x000fe20000100a00 */
[----:B------:R-:W-:Y:S01]  /*f290*/  LEA.HI.X.SX32 R3, R68, R7, 0x2, P4 ;  /* 0x0000000744037211 */ /* 0x000fe200020f16ff */
[----:B------:R-:W-:Y:S02]  /*f2a0*/  IMAD R62, R62, UR6, RZ ;  /* 0x000000063e3e7c24 */ /* 0x000fe4000f8e02ff */
[----:B------:R-:W-:Y:S01]  /*f2b0*/  STL.64 [R1+0xcd8], R232 ;  /* 0x000cd8e801007387 */ /* 0x000fe20000100a00 */
[----:B------:R-:W-:-:S03]  /*f2c0*/  LEA R80, P0, R66, R244, 0x2 ;  /* 0x000000f442507211 */ /* 0x000fc600078010ff */
[----:B------:R-:W-:Y:S01]  /*f2d0*/  STL.64 [R1+0xce0], R230 ;  /* 0x000ce0e601007387 */ /* 0x000fe20000100a00 */
[----:B------:R-:W-:-:S03]  /*f2e0*/  LEA R76, P2, R64, R244, 0x2 ;  /* 0x000000f4404c7211 */ /* 0x000fc600078410ff */
[----:B------:R1:W-:Y:S01]  /*f2f0*/  STL.64 [R1+0x1c8], R78 ;  /* 0x0001c84e01007387 */ /* 0x0003e20000100a00 */
[----:B------:R-:W-:-:S03]  /*f300*/  LEA.HI.X.SX32 R151, R67, R7, 0x2, P5 ;  /* 0x0000000743977211 */ /* 0x000fc600028f16ff */
[----:B------:R-:W-:Y:S01]  /*f310*/  STL.64 [R1+0x1c0], R152 ;  /* 0x0001c09801007387 */ /* 0x000fe20000100a00 */
[----:B------:R-:W-:-:S03]  /*f320*/  LEA.HI.X.SX32 R81, R66, R7, 0x2, P0 ;  /* 0x0000000742517211 */ /* 0x000fc600000f16ff */
[----:B------:R2:W-:Y:S01]  /*f330*/  STL.64 [R1+0x1b8], R4 ;  /* 0x0001b80401007387 */ /* 0x0005e20000100a00 */
[----:B-1----:R-:W-:-:S03]  /*f340*/  LEA R78, P1, R65, R244, 0x2 ;  /* 0x000000f4414e7211 */ /* 0x002fc600078210ff */
[----:B------:R1:W-:Y:S01]  /*f350*/  STL.64 [R1+0x1b0], R2 ;  /* 0x0001b00201007387 */ /* 0x0003e20000100a00 */
[----:B------:R-:W-:Y:S01]  /*f360*/  IMAD R61, R61, UR6, RZ ;  /* 0x000000063d3d7c24 */ /* 0x000fe2000f8e02ff */
[-C--:B------:R-:W-:Y:S01]  /*f370*/  LEA.HI.X.SX32 R77, R64, R7.reuse, 0x2, P2 ;  /* 0x00000007404d7211 */ /* 0x080fe200010f16ff */
[----:B------:R-:W-:Y:S01]  /*f380*/  IMAD R60, R60, UR6, RZ ;  /* 0x000000063c3c7c24 */ /* 0x000fe2000f8e02ff */
[-C--:B------:R-:W-:Y:S02]  /*f390*/  LEA.HI.X.SX32 R79, R65, R7.reuse, 0x2, P1 ;  /* 0x00000007414f7211 */ /* 0x080fe400008f16ff */
[-C--:B--2---:R-:W-:Y:S01]  /*f3a0*/  LEA R4, P3, R63, R244.reuse, 0x2 ;  /* 0x000000f43f047211 */ /* 0x084fe200078610ff */
[----:B------:R-:W-:Y:S01]  /*f3b0*/  IMAD R59, R59, UR6, RZ ;  /* 0x000000063b3b7c24 */ /* 0x000fe2000f8e02ff */
[----:B------:R-:W-:Y:S01]  /*f3c0*/  STL.64 [R1+0x1a8], R150 ;  /* 0x0001a89601007387 */ /* 0x000fe20000100a00 */
[-C--:B-1----:R-:W-:Y:S01]  /*f3d0*/  LEA R2, P4, R62, R244.reuse, 0x2 ;  /* 0x000000f43e027211 */ /* 0x082fe200078810ff */
[----:B------:R-:W-:Y:S01]  /*f3e0*/  IMAD R57, R57, UR6, RZ ;  /* 0x0000000639397c24 */ /* 0x000fe2000f8e02ff */
[-C--:B------:R-:W-:Y:S01]  /*f3f0*/  LEA.HI.X.SX32 R5, R63, R7.reuse, 0x2, P3 ;  /* 0x000000073f057211 */ /* 0x080fe200018f16ff */
[----:B------:R-:W-:Y:S01]  /*f400*/  IMAD R58, R58, UR6, RZ ;  /* 0x000000063a3a7c24 */ /* 0x000fe2000f8e02ff */
[----:B------:R-:W-:Y:S01]  /*f410*/  STL.64 [R1+0x1a0], R80 ;  /* 0x0001a05001007387 */ /* 0x000fe20000100a00 */
[----:B------:R-:W-:Y:S01]  /*f420*/  LEA.HI.X.SX32 R3, R62, R7, 0x2, P4 ;  /* 0x000000073e037211 */ /* 0x000fe200020f16ff */
[----:B------:R-:W-:Y:S01]  /*f430*/  IMAD R56, R56, UR6, RZ ;  /* 0x0000000638387c24 */ /* 0x000fe2000f8e02ff */
[-C--:B------:R-:W-:Y:S01]  /*f440*/  LEA R74, P5, R61, R244.reuse, 0x2 ;  /* 0x000000f43d4a7211 */ /* 0x080fe200078a10ff */
[----:B------:R-:W-:Y:S01]  /*f450*/  STL.64 [R1+0x198], R78 ;  /* 0x0001984e01007387 */ /* 0x000fe20000100a00 */
[----:B------:R-:W-:-:S02]  /*f460*/  LEA R72, P0, R60, R244, 0x2 ;  /* 0x000000f43c487211 */ /* 0x000fc400078010ff */
[-C--:B------:R-:W-:Y:S01]  /*f470*/  LEA R70, P1, R59, R244.reuse, 0x2 ;  /* 0x000000f43b467211 */ /* 0x080fe200078210ff */
[----:B------:R-:W-:Y:S01]  /*f480*/  STL.64 [R1+0x190], R76 ;  /* 0x0001904c01007387 */ /* 0x000fe20000100a00 */
[----:B------:R-:W-:Y:S01]  /*f490*/  IMAD R55, R55, UR6, RZ ;  /* 0x0000000637377c24 */ /* 0x000fe2000f8e02ff */
[-C--:B------:R-:W-:Y:S02]  /*f4a0*/  LEA R68, P2, R58, R244.reuse, 0x2 ;  /* 0x000000f43a447211 */ /* 0x080fe400078410ff */
[----:B------:R1:W-:Y:S01]  /*f4b0*/  STL.64 [R1+0x188], R4 ;  /* 0x0001880401007387 */ /* 0x0003e20000100a00 */
[-C--:B------:R-:W-:Y:S01]  /*f4c0*/  LEA.HI.X.SX32 R75, R61, R7.reuse, 0x2, P5 ;  /* 0x000000073d4b7211 */ /* 0x080fe200028f16ff */
[----:B------:R-:W-:Y:S01]  /*f4d0*/  IMAD R54, R54, UR6, RZ ;  /* 0x0000000636367c24 */ /* 0x000fe2000f8e02ff */
[-C--:B------:R-:W-:Y:S01]  /*f4e0*/  LEA.HI.X.SX32 R73, R60, R7.reuse, 0x2, P0 ;  /* 0x000000073c497211 */ /* 0x080fe200000f16ff */
[----:B------:R2:W-:Y:S01]  /*f4f0*/  STL.64 [R1+0x180], R2 ;  /* 0x0001800201007387 */ /* 0x0005e20000100a00 */
[----:B------:R-:W-:Y:S01]  /*f500*/  IMAD R53, R53, UR6, RZ ;  /* 0x0000000635357c24 */ /* 0x000fe2000f8e02ff */
[----:B------:R-:W-:Y:S01]  /*f510*/  LEA.HI.X.SX32 R71, R59, R7, 0x2, P1 ;  /* 0x000000073b477211 */ /* 0x000fe200008f16ff */
[----:B------:R-:W-:Y:S01]  /*f520*/  IMAD R52, R52, UR6, RZ ;  /* 0x0000000634347c24 */ /* 0x000fe2000f8e02ff */
[-C--:B-1----:R-:W-:Y:S01]  /*f530*/  LEA R4, P3, R57, R244.reuse, 0x2 ;  /* 0x000000f439047211 */ /* 0x082fe200078610ff */
[----:B------:R-:W-:Y:S01]  /*f540*/  IMAD R51, R51, UR6, RZ ;  /* 0x0000000633337c24 */ /* 0x000fe2000f8e02ff */
[----:B--2---:R-:W-:-:S02]  /*f550*/  LEA R2, P4, R56, R244, 0x2 ;  /* 0x000000f438027211 */ /* 0x004fc400078810ff */
[-C--:B------:R-:W-:Y:S01]  /*f560*/  LEA.HI.X.SX32 R5, R57, R7.reuse, 0x2, P3 ;  /* 0x0000000739057211 */ /* 0x080fe200018f16ff */
[----:B------:R-:W-:Y:S01]  /*f570*/  STL.64 [R1+0x178], R74 ;  /* 0x0001784a01007387 */ /* 0x000fe20000100a00 */
[-C--:B------:R-:W-:Y:S01]  /*f580*/  LEA.HI.X.SX32 R69, R58, R7.reuse, 0x2, P2 ;  /* 0x000000073a457211 */ /* 0x080fe200010f16ff */
[----:B------:R-:W-:Y:S01]  /*f590*/  IMAD R50, R50, UR6, RZ ;  /* 0x0000000632327c24 */ /* 0x000fe2000f8e02ff */
[-C--:B------:R-:W-:Y:S01]  /*f5a0*/  LEA R66, P5, R55, R244.reuse, 0x2 ;  /* 0x000000f437427211 */ /* 0x080fe200078a10ff */
[----:B------:R-:W-:Y:S01]  /*f5b0*/  STL.64 [R1+0x170], R72 ;  /* 0x0001704801007387 */ /* 0x000fe20000100a00 */
[----:B------:R-:W-:Y:S02]  /*f5c0*/  LEA.HI.X.SX32 R3, R56, R7, 0x2, P4 ;  /* 0x0000000738037211 */ /* 0x000fe400020f16ff */
[-C--:B------:R-:W-:Y:S01]  /*f5d0*/  LEA R64, P0, R54, R244.reuse, 0x2 ;  /* 0x000000f436407211 */ /* 0x080fe200078010ff */
[----:B------:R-:W-:Y:S01]  /*f5e0*/  STL.64 [R1+0x168], R70 ;  /* 0x0001684601007387 */ /* 0x000fe20000100a00 */
[----:B------:R-:W-:-:S02]  /*f5f0*/  LEA R60, P1, R53, R244, 0x2 ;  /* 0x000000f4353c7211 */ /* 0x000fc400078210ff */
[-C--:B------:R-:W-:Y:S01]  /*f600*/  LEA R62, P2, R52, R244.reuse, 0x2 ;  /* 0x000000f4343e7211 */ /* 0x080fe200078410ff */
[----:B------:R1:W-:Y:S01]  /*f610*/  STL.64 [R1+0x158], R4 ;  /* 0x0001580401007387 */ /* 0x0003e20000100a00 */
[-C--:B------:R-:W-:Y:S01]  /*f620*/  LEA.HI.X.SX32 R67, R55, R7.reuse, 0x2, P5 ;  /* 0x0000000737437211 */ /* 0x080fe200028f16ff */
[----:B------:R-:W-:Y:S01]  /*f630*/  IMAD R49, R49, UR6, RZ ;  /* 0x0000000631317c24 */ /* 0x000fe2000f8e02ff */
[-C--:B------:R-:W-:Y:S01]  /*f640*/  LEA.HI.X.SX32 R65, R54, R7.reuse, 0x2, P0 ;  /* 0x0000000736417211 */ /* 0x080fe200000f16ff */
[----:B------:R-:W-:Y:S01]  /*f650*/  STL.64 [R1+0x160], R68 ;  /* 0x0001604401007387 */ /* 0x000fe20000100a00 */
[----:B------:R-:W-:Y:S01]  /*f660*/  IMAD R48, R48, UR6, RZ ;  /* 0x0000000630307c24 */ /* 0x000fe2000f8e02ff */
[-C--:B------:R-:W-:Y:S02]  /*f670*/  LEA.HI.X.SX32 R61, R53, R7.reuse, 0x2, P1 ;  /* 0x00000007353d7211 */ /* 0x080fe400008f16ff */
[----:B------:R2:W-:Y:S01]  /*f680*/  STL.64 [R1+0x150], R2 ;  /* 0x0001500201007387 */ /* 0x0005e20000100a00 */
[----:B------:R-:W-:Y:S01]  /*f690*/  IMAD R47, R47, UR6, RZ ;  /* 0x000000062f2f7c24 */ /* 0x000fe2000f8e02ff */
[-C--:B-1----:R-:W-:Y:S01]  /*f6a0*/  LEA R4, P3, R51, R244.reuse, 0x2 ;  /* 0x000000f433047211 */ /* 0x082fe200078610ff */
[----:B------:R-:W-:Y:S01]  /*f6b0*/  IMAD R46, R46, UR6, RZ ;  /* 0x000000062e2e7c24 */ /* 0x000fe2000f8e02ff */
[-C--:B------:R-:W-:Y:S01]  /*f6c0*/  LEA.HI.X.SX32 R63, R52, R7.reuse, 0x2, P2 ;  /* 0x00000007343f7211 */ /* 0x080fe200010f16ff */
[----:B------:R-:W-:Y:S01]  /*f6d0*/  IMAD R45, R45, UR6, RZ ;  /* 0x000000062d2d7c24 */ /* 0x000fe2000f8e02ff */
[----:B------:R-:W-:Y:S01]  /*f6e0*/  LEA.HI.X.SX32 R5, R51, R7, 0x2, P3 ;  /* 0x0000000733057211 */ /* 0x000fe200018f16ff */
[----:B------:R-:W-:Y:S01]  /*f6f0*/  STL.64 [R1+0x148], R66 ;  /* 0x0001484201007387 */ /* 0x000fe20000100a00 */
[----:B--2---:R-:W-:-:S03]  /*f700*/  LEA R2, P4, R50, R244, 0x2 ;  /* 0x000000f432027211 */ /* 0x004fc600078810ff */
[----:B------:R-:W-:Y:S01]  /*f710*/  STL.64 [R1+0x140], R64 ;  /* 0x0001404001007387 */ /* 0x000fe20000100a00 */
[CC--:B------:R-:W-:Y:S01]  /*f720*/  LEA R56, P5, R49.reuse, R244.reuse, 0x2 ;  /* 0x000000f431387211 */ /* 0x0c0fe200078a10ff */
[----:B------:R-:W-:Y:S01]  /*f730*/  IMAD R44, R44, UR6, RZ ;  /* 0x000000062c2c7c24 */ /* 0x000fe2000f8e02ff */
[-C--:B------:R-:W-:Y:S01]  /*f740*/  LEA.HI.X.SX32 R3, R50, R7.reuse, 0x2, P4 ;  /* 0x0000000732037211 */ /* 0x080fe200020f16ff */
[----:B------:R1:W-:Y:S01]  /*f750*/  STL.64 [R1+0x138], R60 ;  /* 0x0001383c01007387 */ /* 0x0003e20000100a00 */
[-C--:B------:R-:W-:Y:S02]  /*f760*/  LEA R54, P0, R48, R244.reuse, 0x2 ;  /* 0x000000f430367211 */ /* 0x080fe400078010ff */
[----:B------:R-:W-:Y:S01]  /*f770*/  LEA R58, P2, R46, R244, 0x2 ;  /* 0x000000f42e3a7211 */ /* 0x000fe200078410ff */
[----:B------:R-:W-:Y:S01]  /*f780*/  STL.64 [R1+0x130], R62 ;  /* 0x0001303e01007387 */ /* 0x000fe20000100a00 */
[----:B------:R-:W-:-:S03]  /*f790*/  LEA.HI.X.SX32 R57, R49, R7, 0x2, P5 ;  /* 0x0000000731397211 */ /* 0x000fc600028f16ff */
[----:B------:R2:W-:Y:S01]  /*f7a0*/  STL.64 [R1+0x128], R4 ;  /* 0x0001280401007387 */ /* 0x0005e20000100a00 */
[-C--:B------:R-:W-:Y:S02]  /*f7b0*/  LEA.HI.X.SX32 R55, R48, R7.reuse, 0x2, P0 ;  /* 0x0000000730377211 */ /* 0x080fe400000f16ff */
[-C--:B-1----:R-:W-:Y:S01]  /*f7c0*/  LEA R60, P1, R47, R244.reuse, 0x2 ;  /* 0x000000f42f3c7211 */ /* 0x082fe200078210ff */
[----:B------:R1:W-:Y:S01]  /*f7d0*/  STL.64 [R1+0x120], R2 ;  /* 0x0001200201007387 */ /* 0x0003e20000100a00 */
[----:B------:R-:W-:Y:S01]  /*f7e0*/  IMAD R43, R43, UR6, RZ ;  /* 0x000000062b2b7c24 */ /* 0x000fe2000f8e02ff */
[-C--:B------:R-:W-:Y:S01]  /*f7f0*/  LEA.HI.X.SX32 R59, R46, R7.reuse, 0x2, P2 ;  /* 0x000000072e3b7211 */ /* 0x080fe200010f16ff */
[----:B------:R-:W-:Y:S01]  /*f800*/  IMAD R42, R42, UR6, RZ ;  /* 0x000000062a2a7c24 */ /* 0x000fe2000f8e02ff */
[-C--:B------:R-:W-:Y:S02]  /*f810*/  LEA.HI.X.SX32 R61, R47, R7.reuse, 0x2, P1 ;  /* 0x000000072f3d7211 */ /* 0x080fe400008f16ff */
[-C--:B--2---:R-:W-:Y:S01]  /*f820*/  LEA R4, P3, R45, R244.reuse, 0x2 ;  /* 0x000000f42d047211 */ /* 0x084fe200078610ff */
[----:B------:R-:W-:Y:S01]  /*f830*/  IMAD R41, R41, UR6, RZ ;  /* 0x0000000629297c24 */ /* 0x000fe2000f8e02ff */
[----:B------:R2:W-:Y:S01]  /*f840*/  STL.64 [R1+0x118], R56 ;  /* 0x0001183801007387 */ /* 0x0005e20000100a00 */
[----:B-1----:R-:W-:Y:S01]  /*f850*/  LEA R2, P4, R44, R244, 0x2 ;  /* 0x000000f42c027211 */ /* 0x002fe200078810ff */
[----:B------:R-:W-:Y:S01]  /*f860*/  IMAD R39, R39, UR6, RZ ;  /* 0x0000000627277c24 */ /* 0x000fe2000f8e02ff */
[-C--:B------:R-:W-:Y:S01]  /*f870*/  LEA.HI.X.SX32 R5, R45, R7.reuse, 0x2, P3 ;  /* 0x000000072d057211 */ /* 0x080fe200018f16ff */
[----:B------:R-:W-:Y:S01]  /*f880*/  IMAD R40, R40, UR6, RZ ;  /* 0x0000000628287c24 */ /* 0x000fe2000f8e02ff */
[----:B------:R1:W-:Y:S01]  /*f890*/  STL.64 [R1+0x110], R54 ;  /* 0x0001103601007387 */ /* 0x0003e20000100a00 */
[----:B------:R-:W-:Y:S01]  /*f8a0*/  LEA.HI.X.SX32 R3, R44, R7, 0x2, P4 ;  /* 0x000000072c037211 */ /* 0x000fe200020f16ff */
[----:B------:R-:W-:-:S02]  /*f8b0*/  IMAD R38, R38, UR6, RZ ;  /* 0x0000000626267c24 */ /* 0x000fc4000f8e02ff */
[----:B------:R-:W-:Y:S01]  /*f8c0*/  STL.64 [R1+0x108], R60 ;  /* 0x0001083c01007387 */ /* 0x000fe20000100a00 */
[-C--:B--2---:R-:W-:Y:S02]  /*f8d0*/  LEA R56, P5, R43, R244.reuse, 0x2 ;  /* 0x000000f42b387211 */ /* 0x084fe400078a10ff */
[-C--:B------:R-:W-:Y:S01]  /*f8e0*/  LEA R52, P1, R41, R244.reuse, 0x2 ;  /* 0x000000f429347211 */ /* 0x080fe200078210ff */
[----:B------:R-:W-:Y:S01]  /*f8f0*/  STL.64 [R1+0x100], R58 ;  /* 0x0001003a01007387 */ /* 0x000fe20000100a00 */
[----:B------:R-:W-:Y:S01]  /*f900*/  IMAD R37, R37, UR6, RZ ;  /* 0x0000000625257c24 */ /* 0x000fe2000f8e02ff */
[-C--:B-1----:R-:W-:Y:S02]  /*f910*/  LEA R54, P0, R42, R244.reuse, 0x2 ;  /* 0x000000f42a367211 */ /* 0x082fe400078010ff */
[----:B------:R1:W-:Y:S01]  /*f920*/  STL.64 [R1+0xf8], R4 ;  /* 0x0000f80401007387 */ /* 0x0003e20000100a00 */
[-C--:B------:R-:W-:Y:S01]  /*f930*/  LEA R50, P2, R40, R244.reuse, 0x2 ;  /* 0x000000f428327211 */ /* 0x080fe200078410ff */
[----:B------:R-:W-:Y:S01]  /*f940*/  IMAD R36, R36, UR6, RZ ;  /* 0x0000000624247c24 */ /* 0x000fe2000f8e02ff */
[-C--:B------:R-:W-:Y:S01]  /*f950*/  LEA.HI.X.SX32 R57, R43, R7.reuse, 0x2, P5 ;  /* 0x000000072b397211 */ /* 0x080fe200028f16ff */
[----:B------:R2:W-:Y:S01]  /*f960*/  STL.64 [R1+0xf0], R2 ;  /* 0x0000f00201007387 */ /* 0x0005e20000100a00 */
[-C--:B------:R-:W-:Y:S01]  /*f970*/  LEA.HI.X.SX32 R55, R42, R7.reuse, 0x2, P0 ;  /* 0x000000072a377211 */ /* 0x080fe200000f16ff */
        /* <DEDUP_REMOVED lines=64> */
[-C--:B------:R-:W-:Y:S02]  /*fd80*/  LEA R32, P2, R22, R244.reuse, 0x2 ;  /* 0x000000f416207211 */ /* 0x080fe400078410ff */
[CC--:B-1----:R-:W-:Y:S01]  /*fd90*/  LEA R36, P0, R24.reuse, R244.reuse, 0x2 ;  /* 0x000000f418247211 */ /* 0x0c2fe200078010ff */
        /* <DEDUP_REMOVED lines=12> */
[----:B------:R-:W-:Y:S01]  /*fe60*/  IMAD R15, R15, UR6, RZ ;  /* 0x000000060f0f7c24 */ /* 0x000fe2000f8e02ff */
[-C--:B------:R-:W-:Y:S01]  /*fe70*/  LEA.HI.X.SX32 R33, R22, R7.reuse, 0x2, P2 ;  /* 0x0000000716217211 */ /* 0x080fe200010f16ff */
[----:B------:R-:W-:Y:S01]  /*fe80*/  STL.64 [R1+0x58], R38 ;  /* 0x0000582601007387 */ /* 0x000fe20000100a00 */
[-C--:B------:R-:W-:Y:S01]  /*fe90*/  LEA.HI.X.SX32 R3, R20, R7.reuse, 0x2, P4 ;  /* 0x0000000714037211 */ /* 0x080fe200020f16ff */
[----:B------:R-:W-:Y:S01]  /*fea0*/  IMAD R14, R14, UR6, RZ ;  /* 0x000000060e0e7c24 */ /* 0x000fe2000f8e02ff */
[-C--:B------:R-:W-:Y:S01]  /*feb0*/  LEA R30, P5, R19, R244.reuse, 0x2 ;  /* 0x000000f4131e7211 */ /* 0x080fe200078a10ff */
[----:B------:R-:W-:Y:S01]  /*fec0*/  STL.64 [R1+0x50], R36 ;  /* 0x0000502401007387 */ /* 0x000fe20000100a00 */
[----:B------:R-:W-:Y:S01]  /*fed0*/  IMAD R13, R13, UR6, RZ ;  /* 0x000000060d0d7c24 */ /* 0x000fe2000f8e02ff */
[-C--:B------:R-:W-:Y:S02]  /*fee0*/  LEA R28, P0, R18, R244.reuse, 0x2 ;  /* 0x000000f4121c7211 */ /* 0x080fe400078010ff */
[----:B------:R-:W-:Y:S01]  /*fef0*/  STL.64 [R1+0x48], R34 ;  /* 0x0000482201007387 */ /* 0x000fe20000100a00 */
[-C--:B------:R-:W-:Y:S01]  /*ff00*/  LEA R26, P1, R17, R244.reuse, 0x2 ;  /* 0x000000f4111a7211 */ /* 0x080fe200078210ff */
[----:B------:R-:W-:Y:S01]  /*ff10*/  IMAD R12, R12, UR6, RZ ;  /* 0x000000060c0c7c24 */ /* 0x000fe2000f8e02ff */
[----:B------:R-:W-:Y:S01]  /*ff20*/  LEA R24, P2, R16, R244, 0x2 ;  /* 0x000000f410187211 */ /* 0x000fe200078410ff */
[----:B------:R1:W-:Y:S01]  /*ff30*/  STL.64 [R1+0x38], R4 ;  /* 0x0000380401007387 */ /* 0x0003e20000100a00 */
[----:B------:R-:W-:Y:S01]  /*ff40*/  IMAD R11, R11, UR6, RZ ;  /* 0x000000060b0b7c24 */ /* 0x000fe2000f8e02ff */
[----:B------:R-:W-:-:S02]  /*ff50*/  LEA.HI.X.SX32 R31, R19, R7, 0x2, P5 ;  /* 0x00000007131f7211 */ /* 0x000fc400028f16ff */
[----:B------:R-:W-:Y:S01]  /*ff60*/  STL.64 [R1+0x40], R32 ;  /* 0x0000402001007387 */ /* 0x000fe20000100a00 */
[-C--:B------:R-:W-:Y:S01]  /*ff70*/  LEA.HI.X.SX32 R29, R18, R7.reuse, 0x2, P0 ;  /* 0x00000007121d7211 */ /* 0x080fe200000f16ff */
[----:B------:R-:W-:Y:S02]  /*ff80*/  IMAD R10, R10, UR6, RZ ;  /* 0x000000060a0a7c24 */ /* 0x000fe4000f8e02ff */
[----:B------:R2:W-:Y:S01]  /*ff90*/  STL.64 [R1+0x30], R2 ;  /* 0x0000300201007387 */ /* 0x0005e20000100a00 */
[-C--:B------:R-:W-:Y:S02]  /*ffa0*/  LEA R250, P5, R13, R244.reuse, 0x2 ;  /* 0x000000f40dfa7211 */ /* 0x080fe400078a10ff */
[----:B-1----:R-:W-:Y:S01]  /*ffb0*/  LEA R4, P3, R15, R244, 0x2 ;  /* 0x000000f40f047211 */ /* 0x002fe200078610ff */
[----:B------:R-:W-:Y:S01]  /*ffc0*/  IMAD R9, R9, UR6, RZ ;  /* 0x0000000609097c24 */ /* 0x000fe2000f8e02ff */
[-C--:B------:R-:W-:Y:S01]  /*ffd0*/  LEA.HI.X.SX32 R27, R17, R7.reuse, 0x2, P1 ;  /* 0x00000007111b7211 */ /* 0x080fe200008f16ff */
[----:B------:R-:W-:Y:S01]  /*ffe0*/  IMAD R8, R8, UR6, RZ ;  /* 0x0000000608087c24 */ /* 0x000fe2000f8e02ff */
[----:B------:R-:W-:-:S02]  /*fff0*/  LEA.HI.X.SX32 R25, R16, R7, 0x2, P2 ;  /* 0x0000000710197211 */ /* 0x000fc400010f16ff */
[-C--:B--2---:R-:W-:Y:S01]  /*10000*/  LEA R2, P4, R14, R244.reuse, 0x2 ;  /* 0x000000f40e027211 */ /* 0x084fe200078810ff */
[----:B------:R-:W-:Y:S01]  /*10010*/  IMAD.MOV.U32 R149, RZ, RZ, R251 ;  /* 0x000000ffff957224 */ /* 0x000fe200078e00fb */
[-C--:B------:R-:W-:Y:S01]  /*10020*/  LEA R228, P0, R12, R244.reuse, 0x2 ;  /* 0x000000f40ce47211 */ /* 0x080fe200078010ff */
[----:B------:R-:W-:Y:S01]  /*10030*/  STL.64 [R1+0x28], R30 ;  /* 0x0000281e01007387 */ /* 0x000fe20000100a00 */
[-C--:B------:R-:W-:Y:S02]  /*10040*/  LEA.HI.X.SX32 R5, R15, R7.reuse, 0x2, P3 ;  /* 0x000000070f057211 */ /* 0x080fe400018f16ff */
[-C--:B------:R-:W-:Y:S01]  /*10050*/  LEA R226, P1, R11, R244.reuse, 0x2 ;  /* 0x000000f40be27211 */ /* 0x080fe200078210ff */
[----:B------:R-:W-:Y:S01]  /*10060*/  STL.64 [R1+0x20], R28 ;  /* 0x0000201c01007387 */ /* 0x000fe20000100a00 */
[-C--:B------:R-:W-:Y:S02]  /*10070*/  LEA.HI.X.SX32 R3, R14, R7.reuse, 0x2, P4 ;  /* 0x000000070e037211 */ /* 0x080fe400020f16ff */
[----:B------:R-:W-:Y:S01]  /*10080*/  LEA.HI.X.SX32 R251, R13, R7, 0x2, P5 ;  /* 0x000000070dfb7211 */ /* 0x000fe200028f16ff */
[----:B------:R-:W-:Y:S01]  /*10090*/  STL.64 [R1+0x18], R26 ;  /* 0x0000181a01007387 */ /* 0x000fe20000100a00 */
[----:B------:R-:W-:-:S02]  /*100a0*/  LEA R224, P2, R10, R244, 0x2 ;  /* 0x000000f40ae07211 */ /* 0x000fc400078410ff */
[-C--:B------:R-:W-:Y:S01]  /*100b0*/  LEA R222, P3, R9, R244.reuse, 0x2 ;  /* 0x000000f409de7211 */ /* 0x080fe200078610ff */
[----:B------:R-:W-:Y:S01]  /*100c0*/  STL.64 [R1+0x10], R24 ;  /* 0x0000101801007387 */ /* 0x000fe20000100a00 */
[-C--:B------:R-:W-:Y:S02]  /*100d0*/  LEA.HI.X.SX32 R229, R12, R7.reuse, 0x2, P0 ;  /* 0x000000070ce57211 */ /* 0x080fe400000f16ff */
[----:B------:R-:W-:Y:S01]  /*100e0*/  LEA R220, P4, R8, R244, 0x2 ;  /* 0x000000f408dc7211 */ /* 0x000fe200078810ff */
[----:B------:R1:W-:Y:S01]  /*100f0*/  STL.64 [R1+0x8], R4 ;  /* 0x0000080401007387 */ /* 0x0003e20000100a00 */
[-C--:B------:R-:W-:Y:S01]  /*10100*/  LEA.HI.X.SX32 R227, R11, R7.reuse, 0x2, P1 ;  /* 0x000000070be37211 */ /* 0x080fe200008f16ff */
[----:B------:R-:W-:Y:S01]  /*10110*/  IMAD R116, R221, UR34, RZ ;  /* 0x00000022dd747c24 */ /* 0x000fe2000f8e02ff */
[-C--:B------:R-:W-:Y:S01]  /*10120*/  LEA.HI.X.SX32 R225, R10, R7.reuse, 0x2, P2 ;  /* 0x000000070ae17211 */ /* 0x080fe200010f16ff */
[----:B------:R2:W-:Y:S01]  /*10130*/  STL.64 [R1], R2 ;  /* 0x0000000201007387 */ /* 0x0005e20000100a00 */
[----:B------:R-:W-:-:S03]  /*10140*/  LEA.HI.X.SX32 R223, R9, R7, 0x2, P3 ;  /* 0x0000000709df7211 */ /* 0x000fc600018f16ff */
[----:B------:R-:W-:Y:S01]  /*10150*/  STL.64 [R1+0xce8], R250 ;  /* 0x000ce8fa01007387 */ /* 0x000fe20000100a00 */
[----:B------:R-:W-:-:S03]  /*10160*/  LEA.HI.X.SX32 R221, R8, R7, 0x2, P4 ;  /* 0x0000000708dd7211 */ /* 0x000fc600020f16ff */
[----:B------:R-:W-:Y:S04]  /*10170*/  STL [R1+0xcf4], R228 ;  /* 0x000cf4e401007387 */ /* 0x000fe80000100800 */
[----:B------:R-:W-:Y:S04]  /*10180*/  STL [R1+0xcf0], R229 ;  /* 0x000cf0e501007387 */ /* 0x000fe80000100800 */
[----:B------:R-:W-:Y:S04]  /*10190*/  STL [R1+0xcf8], R227 ;  /* 0x000cf8e301007387 */ /* 0x000fe80000100800 */
[----:B------:R3:W-:Y:S04]  /*101a0*/  STL [R1+0xd48], R226 ;  /* 0x000d48e201007387 */ /* 0x0007e80000100800 */
[----:B------:R-:W-:Y:S04]  /*101b0*/  STL.64 [R1+0xd38], R224 ;  /* 0x000d38e001007387 */ /* 0x000fe80000100a00 */
[----:B------:R-:W-:Y:S04]  /*101c0*/  STL.64 [R1+0xd40], R222 ;  /* 0x000d40de01007387 */ /* 0x000fe80000100a00 */
[----:B------:R4:W-:Y:S04]  /*101d0*/  STL [R1+0xd54], R221 ;  /* 0x000d54dd01007387 */ /* 0x0009e80000100800 */
[----:B------:R-:W3:Y:S04]  /*101e0*/  LDL.LU R242, [R1+0x208] ;  /* 0x0002080001f27983 */ /* 0x000ee80000300800 */
[----:B------:R-:W4:Y:S04]  /*101f0*/  LDL.LU R240, [R1+0x20c] ;  /* 0x00020c0001f07983 */ /* 0x000f280000300800 */
[----:B------:R-:W4:Y:S04]  /*10200*/  LDL.LU R73, [R1+0x210] ;  /* 0x0002100001497983 */ /* 0x000f280000300800 */
[----:B------:R-:W4:Y:S04]  /*10210*/  LDL.LU R232, [R1+0x214] ;  /* 0x0002140001e87983 */ /* 0x000f280000300800 */
[----:B------:R-:W4:Y:S04]  /*10220*/  LDL.LU R233, [R1+0x218] ;  /* 0x0002180001e97983 */ /* 0x000f280000300800 */
[----:B------:R-:W4:Y:S04]  /*10230*/  LDL.LU R237, [R1+0x21c] ;  /* 0x00021c0001ed7983 */ /* 0x000f280000300800 */
[----:B------:R-:W4:Y:S04]  /*10240*/  LDL.LU R234, [R1+0x220] ;  /* 0x0002200001ea7983 */ /* 0x000f280000300800 */
[----:B------:R-:W4:Y:S04]  /*10250*/  LDL.LU R235, [R1+0x224] ;  /* 0x0002240001eb7983 */ /* 0x000f280000300800 */
[----:B------:R-:W4:Y:S04]  /*10260*/  LDL.LU R74, [R1+0x228] ;  /* 0x00022800014a7983 */ /* 0x000f280000300800 */
[----:B------:R-:W4:Y:S01]  /*10270*/  LDL.LU R236, [R1+0x22c] ;  /* 0x00022c0001ec7983 */ /* 0x000f220000300800 */
[----:B------:R-:W-:-:S02]  /*10280*/  IMAD R83, R83, UR6, RZ ;  /* 0x0000000653537c24 */ /* 0x000fc4000f8e02ff */
[----:B------:R-:W-:Y:S01]  /*10290*/  IMAD R130, R216, UR29, RZ ;  /* 0x0000001dd8827c24 */ /* 0x000fe2000f8e02ff */
[-C--:B------:R-:W-:Y:S01]  /*102a0*/  LEA R216, P0, R149, R244.reuse, 0x2 ;  /* 0x000000f495d87211 */ /* 0x080fe200078010ff */
[----:B------:R-:W-:Y:S01]  /*102b0*/  IMAD R133, R204, UR10, RZ ;  /* 0x0000000acc857c24 */ /* 0x000fe2000f8e02ff */
[-C--:B------:R-:W-:Y:S01]  /*102c0*/  LEA R218, P5, R83, R244.reuse, 0x2 ;  /* 0x000000f453da7211 */ /* 0x080fe200078a10ff */
[----:B------:R-:W-:Y:S01]  /*102d0*/  IMAD R120, R213, UR26, RZ ;  /* 0x0000001ad5787c24 */ /* 0x000fe2000f8e02ff */
[-C--:B------:R-:W-:Y:S01]  /*102e0*/  LEA R212, P2, R147, R244.reuse, 0x2 ;  /* 0x000000f493d47211 */ /* 0x080fe200078410ff */
[----:B------:R-:W-:Y:S01]  /*102f0*/  IMAD R84, R84, UR6, RZ ;  /* 0x0000000654547c24 */ /* 0x000fe2000f8e02ff */
[-C--:B------:R-:W-:Y:S01]  /*10300*/  LEA R208, P4, R145, R244.reuse, 0x2 ;  /* 0x000000f491d07211 */ /* 0x080fe200078810ff */
[----:B------:R-:W-:Y:S01]  /*10310*/  IMAD R135, R196, UR6, RZ ;  /* 0x00000006c4877c24 */ /* 0x000fe2000f8e02ff */
[-C--:B------:R-:W-:Y:S01]  /*10320*/  LEA.HI.X.SX32 R217, R149, R7.reuse, 0x2, P0 ;  /* 0x0000000795d97211 */ /* 0x080fe200000f16ff */
[----:B------:R-:W-:Y:S01]  /*10330*/  IMAD R86, R86, UR6, RZ ;  /* 0x0000000656567c24 */ /* 0x000fe2000f8e02ff */
[-C--:B------:R-:W-:Y:S01]  /*10340*/  LEA.HI.X.SX32 R219, R83, R7.reuse, 0x2, P5 ;  /* 0x0000000753db7211 */ /* 0x080fe200028f16ff */
[----:B------:R-:W-:Y:S01]  /*10350*/  IMAD R88, R88, UR6, RZ ;  /* 0x0000000658587c24 */ /* 0x000fe2000f8e02ff */
[-C--:B------:R-:W-:Y:S01]  /*10360*/  LEA R204, P0, R143, R244.reuse, 0x2 ;  /* 0x000000f48fcc7211 */ /* 0x080fe200078010ff */
[----:B------:R-:W-:Y:S01]  /*10370*/  IMAD R87, R87, UR6, RZ ;  /* 0x0000000657577c24 */ /* 0x000fe2000f8e02ff */
[-C--:B------:R-:W-:Y:S01]  /*10380*/  LEA R206, P5, R144, R244.reuse, 0x2 ;  /* 0x000000f490ce7211 */ /* 0x080fe200078a10ff */
[----:B------:R-:W-:Y:S01]  /*10390*/  IMAD R131, R197, UR6, RZ ;  /* 0x00000006c5837c24 */ /* 0x000fe2000f8e02ff */
[-C--:B------:R-:W-:Y:S01]  /*103a0*/  LEA.HI.X.SX32 R213, R147, R7.reuse, 0x2, P2 ;  /* 0x0000000793d57211 */ /* 0x080fe200010f16ff */
        /* <DEDUP_REMOVED lines=66> */
[----:B------:R-:W-:Y:S01]  /*107d0*/  IMAD.MOV.U32 R6, RZ, RZ, R128 ;  /* 0x000000ffff067224 */ /* 0x000fe200078e0080 */
[-C--:B------:R-:W-:Y:S01]  /*107e0*/  LEA R160, P4, R98, R244.reuse, 0x2 ;  /* 0x000000f462a07211 */ /* 0x080fe200078810ff */
[----:B------:R-:W-:Y:S01]  /*107f0*/  IMAD R107, R107, UR6, RZ ;  /* 0x000000066b6b7c24 */ /* 0x000fe2000f8e02ff */
[----:B------:R-:W-:Y:S01]  /*10800*/  LEA.HI.X.SX32 R169, R94, R7, 0x2, P0 ;  /* 0x000000075ea97211 */ /* 0x000fe200000f16ff */
[----:B------:R-:W4:Y:S01]  /*10810*/  LDL.LU R238, [R1+0x230] ;  /* 0x0002300001ee7983 */ /* 0x000f220000300800 */
[----:B------:R-:W-:-:S02]  /*10820*/  LEA R190, P1, R136, R244, 0x2 ;  /* 0x000000f488be7211 */ /* 0x000fc400078210ff */
[-C--:B------:R-:W-:Y:S01]  /*10830*/  LEA.HI.X.SX32 R199, R140, R7.reuse, 0x2, P3 ;  /* 0x000000078cc77211 */ /* 0x080fe200018f16ff */
[----:B------:R-:W-:Y:S01]  /*10840*/  IMAD.MOV.U32 R247, RZ, RZ, R132 ;  /* 0x000000fffff77224 */ /* 0x000fe200078e0084 */
[-C--:B------:R-:W-:Y:S01]  /*10850*/  LEA.HI.X.SX32 R171, R93, R7.reuse, 0x2, P5 ;  /* 0x000000075dab7211 */ /* 0x080fe200028f16ff */
[----:B------:R-:W-:Y:S01]  /*10860*/  IMAD.MOV.U32 R249, RZ, RZ, R134 ;  /* 0x000000fffff97224 */ /* 0x000fe200078e0086 */
[-C--:B------:R-:W-:Y:S01]  /*10870*/  LEA R156, P0, R100, R244.reuse, 0x2 ;  /* 0x000000f4649c7211 */ /* 0x080fe200078010ff */
[----:B------:R-:W-:Y:S01]  /*10880*/  IMAD.MOV.U32 R245, RZ, RZ, R133 ;  /* 0x000000fffff57224 */ /* 0x000fe200078e0085 */
[-C--:B------:R-:W-:Y:S01]  /*10890*/  LEA R186, P3, R85, R244.reuse, 0x2 ;  /* 0x000000f455ba7211 */ /* 0x080fe200078610ff */
[----:B------:R-:W-:Y:S01]  /*108a0*/  IMAD.MOV.U32 R79, RZ, RZ, R124 ;  /* 0x000000ffff4f7224 */ /* 0x000fe200078e007c */
[-C--:B------:R-:W-:Y:S01]  /*108b0*/  LEA R158, P5, R99, R244.reuse, 0x2 ;  /* 0x000000f4639e7211 */ /* 0x080fe200078a10ff */
[----:B-1----:R-:W-:Y:S01]  /*108c0*/  IMAD.MOV.U32 R4, RZ, RZ, R135 ;  /* 0x000000ffff047224 */ /* 0x002fe200078e0087 */
[-C--:B------:R-:W-:Y:S01]  /*108d0*/  LEA.HI.X.SX32 R165, R96, R7.reuse, 0x2, P2 ;  /* 0x0000000760a57211 */ /* 0x080fe200010f16ff */
[----:B--2---:R-:W-:Y:S01]  /*108e0*/  IMAD.MOV.U32 R3, RZ, RZ, R120 ;  /* 0x000000ffff037224 */ /* 0x004fe200078e0078 */
[-C--:B------:R-:W-:Y:S01]  /*108f0*/  LEA R152, P2, R102, R244.reuse, 0x2 ;  /* 0x000000f466987211 */ /* 0x080fe200078410ff */
[----:B------:R-:W-:Y:S01]  /*10900*/  IMAD.MOV.U32 R77, RZ, RZ, R129 ;  /* 0x000000ffff4d7224 */ /* 0x000fe200078e0081 */
[-C--:B------:R-:W-:Y:S01]  /*10910*/  LEA.HI.X.SX32 R161, R98, R7.reuse, 0x2, P4 ;  /* 0x0000000762a17211 */ /* 0x080fe200020f16ff */
[----:B------:R-:W-:Y:S01]  /*10920*/  IMAD.MOV.U32 R248, RZ, RZ, R122 ;  /* 0x000000fffff87224 */ /* 0x000fe200078e007a */
[-C--:B------:R-:W-:Y:S01]  /*10930*/  LEA.HI.X.SX32 R191, R136, R7.reuse, 0x2, P1 ;  /* 0x0000000788bf7211 */ /* 0x080fe200008f16ff */
[----:B------:R-:W-:Y:S01]  /*10940*/  IMAD R109, R109, UR6, RZ ;  /* 0x000000066d6d7c24 */ /* 0x000fe2000f8e02ff */
[----:B------:R-:W-:Y:S01]  /*10950*/  LEA R148, P4, R104, R244, 0x2 ;  /* 0x000000f468947211 */ /* 0x000fe200078810ff */
[----:B------:R-:W2:Y:S01]  /*10960*/  LDL.LU R239, [R1+0x234] ;  /* 0x0002340001ef7983 */ /* 0x000ea20000300800 */
[----:B------:R-:W-:-:S02]  /*10970*/  LEA.HI.X.SX32 R157, R100, R7, 0x2, P0 ;  /* 0x00000007649d7211 */ /* 0x000fc400000f16ff */
[-C--:B------:R-:W-:Y:S01]  /*10980*/  LEA R178, P1, R89, R244.reuse, 0x2 ;  /* 0x000000f459b27211 */ /* 0x080fe200078210ff */
[----:B------:R-:W-:Y:S01]  /*10990*/  IMAD.MOV.U32 R2, RZ, RZ, R125 ;  /* 0x000000ffff027224 */ /* 0x000fe200078e007d */
[-C--:B------:R-:W-:Y:S01]  /*109a0*/  LEA.HI.X.SX32 R187, R85, R7.reuse, 0x2, P3 ;  /* 0x0000000755bb7211 */ /* 0x080fe200018f16ff */
[----:B------:R-:W-:Y:S01]  /*109b0*/  IMAD.MOV.U32 R80, RZ, RZ, R116 ;  /* 0x000000ffff507224 */ /* 0x000fe200078e0074 */
[-C--:B------:R-:W-:Y:S01]  /*109c0*/  LEA.HI.X.SX32 R159, R99, R7.reuse, 0x2, P5 ;  /* 0x00000007639f7211 */ /* 0x080fe200028f16ff */
[----:B------:R-:W2:Y:S01]  /*109d0*/  LDL.LU R241, [R1+0x238] ;  /* 0x0002380001f17983 */ /* 0x000ea20000300800 */
[-C--:B------:R-:W-:Y:S02]  /*109e0*/  LEA R144, P0, R106, R244.reuse, 0x2 ;  /* 0x000000f46a907211 */ /* 0x080fe400078010ff */
[-C--:B------:R-:W-:Y:S01]  /*109f0*/  LEA R174, P3, R91, R244.reuse, 0x2 ;  /* 0x000000f45bae7211 */ /* 0x080fe200078610ff */
[----:B------:R-:W-:Y:S01]  /*10a00*/  IMAD.MOV.U32 R81, RZ, RZ, R121 ;  /* 0x000000ffff517224 */ /* 0x000fe200078e0079 */
[----:B------:R-:W-:Y:S01]  /*10a10*/  LEA R146, P5, R105, R244, 0x2 ;  /* 0x000000f469927211 */ /* 0x000fe200078a10ff */
[----:B------:R-:W2:Y:S01]  /*10a20*/  LDL.LU R82, [R1+0x23c] ;  /* 0x00023c0001527983 */ /* 0x000ea20000300800 */
[----:B------:R-:W-:-:S02]  /*10a30*/  LEA.HI.X.SX32 R153, R102, R7, 0x2, P2 ;  /* 0x0000000766997211 */ /* 0x000fc400010f16ff */
[-C--:B------:R-:W-:Y:S02]  /*10a40*/  LEA R140, P2, R108, R244.reuse, 0x2 ;  /* 0x000000f46c8c7211 */ /* 0x080fe400078410ff */
[-C--:B------:R-:W-:Y:S02]  /*10a50*/  LEA.HI.X.SX32 R149, R104, R7.reuse, 0x2, P4 ;  /* 0x0000000768957211 */ /* 0x080fe400020f16ff */
[-C--:B------:R-:W-:Y:S02]  /*10a60*/  LEA.HI.X.SX32 R179, R89, R7.reuse, 0x2, P1 ;  /* 0x0000000759b37211 */ /* 0x080fe400008f16ff */
[-C--:B------:R-:W-:Y:S02]  /*10a70*/  LEA R136, P4, R110, R244.reuse, 0x2 ;  /* 0x000000f46e887211 */ /* 0x080fe400078810ff */
[----:B------:R-:W-:Y:S02]  /*10a80*/  LEA.HI.X.SX32 R145, R106, R7, 0x2, P0 ;  /* 0x000000076a917211 */ /* 0x000fe400000f16ff */
[----:B------:R-:W-:-:S02]  /*10a90*/  LEA R166, P1, R95, R244, 0x2 ;  /* 0x000000f45fa67211 */ /* 0x000fc400078210ff */
[-C--:B------:R-:W-:Y:S02]  /*10aa0*/  LEA.HI.X.SX32 R175, R91, R7.reuse, 0x2, P3 ;  /* 0x000000075baf7211 */ /* 0x080fe400018f16ff */
[-C--:B------:R-:W-:Y:S02]  /*10ab0*/  LEA.HI.X.SX32 R147, R105, R7.reuse, 0x2, P5 ;  /* 0x0000000769937211 */ /* 0x080fe400028f16ff */
[-C--:B------:R-:W-:Y:S02]  /*10ac0*/  LEA R132, P0, R112, R244.reuse, 0x2 ;  /* 0x000000f470847211 */ /* 0x080fe400078010ff */
[-C--:B------:R-:W-:Y:S02]  /*10ad0*/  LEA R162, P3, R97, R244.reuse, 0x2 ;  /* 0x000000f461a27211 */ /* 0x080fe400078610ff */
[----:B------:R-:W-:Y:S02]  /*10ae0*/  LEA R134, P5, R111, R244, 0x2 ;  /* 0x000000f46f867211 */ /* 0x000fe400078a10ff */
[----:B------:R-:W-:-:S02]  /*10af0*/  LEA.HI.X.SX32 R141, R108, R7, 0x2, P2 ;  /* 0x000000076c8d7211 */ /* 0x000fc400010f16ff */
[-C--:B------:R-:W-:Y:S02]  /*10b00*/  LEA R128, P2, R114, R244.reuse, 0x2 ;  /* 0x000000f472807211 */ /* 0x080fe400078410ff */
[-C--:B------:R-:W-:Y:S02]  /*10b10*/  LEA.HI.X.SX32 R137, R110, R7.reuse, 0x2, P4 ;  /* 0x000000076e897211 */ /* 0x080fe400020f16ff */
[-C--:B------:R-:W-:Y:S02]  /*10b20*/  LEA.HI.X.SX32 R167, R95, R7.reuse, 0x2, P1 ;  /* 0x000000075fa77211 */ /* 0x080fe400008f16ff */
[-C--:B------:R-:W-:Y:S02]  /*10b30*/  LEA.HI.X.SX32 R133, R112, R7.reuse, 0x2, P0 ;  /* 0x0000000770857211 */ /* 0x080fe400000f16ff */
[----:B------:R-:W-:Y:S02]  /*10b40*/  LEA R154, P1, R101, R244, 0x2 ;  /* 0x000000f4659a7211 */ /* 0x000fe400078210ff */
[----:B------:R-:W-:-:S02]  /*10b50*/  LEA.HI.X.SX32 R163, R97, R7, 0x2, P3 ;  /* 0x0000000761a37211 */ /* 0x000fc400018f16ff */
[-C--:B------:R-:W-:Y:S02]  /*10b60*/  LEA.HI.X.SX32 R135, R111, R7.reuse, 0x2, P5 ;  /* 0x000000076f877211 */ /* 0x080fe400028f16ff */
[-C--:B------:R-:W-:Y:S02]  /*10b70*/  LEA R150, P3, R103, R244.reuse, 0x2 ;  /* 0x000000f467967211 */ /* 0x080fe400078610ff */
[-C--:B------:R-:W-:Y:S02]  /*10b80*/  LEA R122, P5, R117, R244.reuse, 0x2 ;  /* 0x000000f4757a7211 */ /* 0x080fe400078a10ff */
[-C--:B------:R-:W-:Y:S01]  /*10b90*/  LEA.HI.X.SX32 R129, R114, R7.reuse, 0x2, P2 ;  /* 0x0000000772817211 */ /* 0x080fe200010f16ff */
[----:B------:R-:W-:Y:S01]  /*10ba0*/  IMAD.MOV.U32 R0, RZ, RZ, R123 ;  /* 0x000000ffff007224 */ /* 0x000fe200078e007b */
[-C--:B------:R-:W-:Y:S01]  /*10bb0*/  LEA.HI.X.SX32 R155, R101, R7.reuse, 0x2, P1 ;  /* 0x00000007659b7211 */ /* 0x080fe200008f16ff */
[----:B------:R-:W-:Y:S01]  /*10bc0*/  IMAD R113, R113, UR6, RZ ;  /* 0x0000000671717c24 */ /* 0x000fe2000f8e02ff */
[----:B------:R-:W-:Y:S01]  /*10bd0*/  LEA R142, P1, R107, R244, 0x2 ;  /* 0x000000f46b8e7211 */ /* 0x000fe200078210ff */
[----:B------:R-:W-:Y:S01]  /*10be0*/  IMAD R115, R115, UR6, RZ ;  /* 0x0000000673737c24 */ /* 0x000fe2000f8e02ff */
[----:B------:R-:W-:-:S02]  /*10bf0*/  LEA.HI.X.SX32 R151, R103, R7, 0x2, P3 ;  /* 0x0000000767977211 */ /* 0x000fc400018f16ff */
[-C--:B------:R-:W-:Y:S02]  /*10c00*/  LEA.HI.X.SX32 R123, R117, R7.reuse, 0x2, P5 ;  /* 0x00000007757b7211 */ /* 0x080fe400028f16ff */
[-C--:B------:R-:W-:Y:S01]  /*10c10*/  LEA R138, P3, R109, R244.reuse, 0x2 ;  /* 0x000000f46d8a7211 */ /* 0x080fe200078610ff */
[----:B------:R-:W-:Y:S01]  /*10c20*/  IMAD.MOV.U32 R246, RZ, RZ, R130 ;  /* 0x000000fffff67224 */ /* 0x000fe200078e0082 */
[-C--:B------:R-:W-:Y:S01]  /*10c30*/  LEA.HI.X.SX32 R143, R107, R7.reuse, 0x2, P1 ;  /* 0x000000076b8f7211 */ /* 0x080fe200008f16ff */
[----:B------:R-:W-:Y:S01]  /*10c40*/  IMAD R119, R119, UR6, RZ ;  /* 0x0000000677777c24 */ /* 0x000fe2000f8e02ff */
[-C--:B------:R-:W-:Y:S01]  /*10c50*/  LEA R130, P1, R113, R244.reuse, 0x2 ;  /* 0x000000f471827211 */ /* 0x080fe200078210ff */
[----:B------:R-:W-:Y:S01]  /*10c60*/  IMAD.MOV.U32 R5, RZ, RZ, R126 ;  /* 0x000000ffff057224 */ /* 0x000fe200078e007e */
[-C--:B------:R-:W-:Y:S02]  /*10c70*/  LEA.HI.X.SX32 R139, R109, R7.reuse, 0x2, P3 ;  /* 0x000000076d8b7211 */ /* 0x080fe400018f16ff */
[-C--:B------:R-:W-:Y:S01]  /*10c80*/  LEA R126, P3, R115, R244.reuse, 0x2 ;  /* 0x000000f4737e7211 */ /* 0x080fe200078610ff */
[----:B------:R-:W-:Y:S01]  /*10c90*/  IMAD.MOV.U32 R243, RZ, RZ, R131 ;  /* 0x000000fffff37224 */ /* 0x000fe200078e0083 */
[-C--:B------:R-:W-:Y:S01]  /*10ca0*/  LEA.HI.X.SX32 R131, R113, R7.reuse, 0x2, P1 ;  /* 0x0000000771837211 */ /* 0x080fe200008f16ff */
[----:B------:R-:W-:Y:S01]  /*10cb0*/  IMAD.MOV.U32 R78, RZ, RZ, R127 ;  /* 0x000000ffff4e7224 */ /* 0x000fe200078e007f */
[----:B------:R-:W-:Y:S01]  /*10cc0*/  LEA.HI.X.SX32 R127, R115, R7, 0x2, P3 ;  /* 0x00000007737f7211 */ /* 0x000fe200018f16ff */
[----:B------:R-:W-:Y:S01]  /*10cd0*/  IMAD.MOV.U32 R252, RZ, RZ, R118 ;  /* 0x000000fffffc7224 */ /* 0x000fe200078e0076 */
[----:B------:R-:W-:-:S04]  /*10ce0*/  LEA R118, P1, R119, R244, 0x2 ;  /* 0x000000f477767211 */ /* 0x000fc800078210ff */
[-C--:B------:R-:W-:Y:S02]  /*10cf0*/  LEA.HI.X.SX32 R119, R119, R7.reuse, 0x2, P1 ;  /* 0x0000000777777211 */ /* 0x080fe400008f16ff */
[-C--:B---3--:R-:W-:Y:S02]  /*10d00*/  LEA R124, P4, R242, R244.reuse, 0x2 ;  /* 0x000000f4f27c7211 */ /* 0x088fe400078810ff */
[-C--:B----4-:R-:W-:Y:S02]  /*10d10*/  LEA R120, P0, R240, R244.reuse, 0x2 ;  /* 0x000000f4f0787211 */ /* 0x090fe400078010ff */
[-C--:B------:R-:W-:Y:S02]  /*10d20*/  LEA.HI.X.SX32 R125, R242, R7.reuse, 0x2, P4 ;  /* 0x00000007f27d7211 */ /* 0x080fe400020f16ff */
[----:B------:R-:W-:Y:S01]  /*10d30*/  LEA R116, P2, R73, R244, 0x2 ;  /* 0x000000f449747211 */ /* 0x000fe200078410ff */
[----:B------:R-:W3:Y:S01]  /*10d40*/  LDL.LU R242, [R1+0x240] ;  /* 0x0002400001f27983 */ /* 0x000ee20000300800 */
[----:B------:R-:W-:Y:S01]  /*10d50*/  LEA.HI.X.SX32 R121, R240, R7, 0x2, P0 ;  /* 0x00000007f0797211 */ /* 0x000fe200000f16ff */
[----:B------:R-:W-:-:S02]  /*10d60*/  IMAD.MOV.U32 R240, RZ, RZ, R77 ;  /* 0x000000fffff07224 */ /* 0x000fc400078e004d */
[----:B------:R-:W4:Y:S01]  /*10d70*/  LDL.LU R76, [R1+0x244] ;  /* 0x00024400014c7983 */ /* 0x000f220000300800 */
[----:B------:R-:W-:-:S03]  /*10d80*/  LEA.HI.X.SX32 R117, R73, R7, 0x2, P2 ;  /* 0x0000000749757211 */ /* 0x000fc600010f16ff */
[----:B------:R-:W4:Y:S01]  /*10d90*/  LDL.LU R77, [R1+0x248] ;  /* 0x00024800014d7983 */ /* 0x000f220000300800 */
[----:B------:R-:W-:-:S03]  /*10da0*/  LEA R110, P5, R237, R244, 0x2 ;  /* 0x000000f4ed6e7211 */ /* 0x000fc600078a10ff */
[----:B------:R-:W4:Y:S04]  /*10db0*/  LDL.LU R75, [R1+0x24c] ;  /* 0x00024c00014b7983 */ /* 0x000f280000300800 */
[----:B------:R-:W4:Y:S01]  /*10dc0*/  LDL.LU R73, [R1+0x250] ;  /* 0x0002500001497983 */ /* 0x000f220000300800 */
[----:B------:R-:W-:-:S03]  /*10dd0*/  LEA.HI.X.SX32 R111, R237, R7, 0x2, P5 ;  /* 0x00000007ed6f7211 */ /* 0x000fc600028f16ff */
[----:B------:R-:W4:Y:S04]  /*10de0*/  LDL.LU R71, [R1+0x254] ;  /* 0x0002540001477983 */ /* 0x000f280000300800 */
[----:B------:R-:W4:Y:S04]  /*10df0*/  LDL.LU R69, [R1+0x258] ;  /* 0x0002580001457983 */ /* 0x000f280000300800 */
[----:B------:R-:W4:Y:S01]  /*10e00*/  LDL.LU R237, [R1+0x25c] ;  /* 0x00025c0001ed7983 */ /* 0x000f220000300800 */
[----:B------:R-:W-:-:S03]  /*10e10*/  LEA R114, P3, R232, R244, 0x2 ;  /* 0x000000f4e8727211 */ /* 0x000fc600078610ff */
[----:B------:R-:W4:Y:S01]  /*10e20*/  LDL.LU R65, [R1+0x260] ;  /* 0x0002600001417983 */ /* 0x000f220000300800 */
[----:B------:R-:W-:-:S03]  /*10e30*/  LEA R112, P4, R233, R244, 0x2 ;  /* 0x000000f4e9707211 */ /* 0x000fc600078810ff */
[----:B------:R-:W4:Y:S04]  /*10e40*/  LDL.LU R63, [R1+0x264] ;  /* 0x00026400013f7983 */ /* 0x000f280000300800 */
[----:B------:R-:W4:Y:S01]  /*10e50*/  LDL.LU R61, [R1+0x268] ;  /* 0x00026800013d7983 */ /* 0x000f220000300800 */
[----:B------:R-:W-:-:S03]  /*10e60*/  LEA R108, P0, R234, R244, 0x2 ;  /* 0x000000f4ea6c7211 */ /* 0x000fc600078010ff */
[----:B------:R-:W4:Y:S01]  /*10e70*/  LDL.LU R59, [R1+0x26c] ;  /* 0x00026c00013b7983 */ /* 0x000f220000300800 */
[----:B------:R-:W-:-:S03]  /*10e80*/  LEA R106, P1, R235, R244, 0x2 ;  /* 0x000000f4eb6a7211 */ /* 0x000fc600078210ff */
[----:B------:R-:W4:Y:S01]  /*10e90*/  LDL.LU R57, [R1+0x270] ;  /* 0x0002700001397983 */ /* 0x000f220000300800 */
[----:B------:R-:W-:-:S03]  /*10ea0*/  LEA.HI.X.SX32 R115, R232, R7, 0x2, P3 ;  /* 0x00000007e8737211 */ /* 0x000fc600018f16ff */
[----:B------:R-:W4:Y:S01]  /*10eb0*/  LDL.LU R55, [R1+0x274] ;  /* 0x0002740001377983 */ /* 0x000f220000300800 */
[----:B------:R-:W-:-:S03]  /*10ec0*/  LEA.HI.X.SX32 R113, R233, R7, 0x2, P4 ;  /* 0x00000007e9717211 */ /* 0x000fc600020f16ff */
[----:B------:R-:W4:Y:S01]  /*10ed0*/  LDL.LU R53, [R1+0x278] ;  /* 0x0002780001357983 */ /* 0x000f220000300800 */
[----:B------:R-:W-:-:S03]  /*10ee0*/  LEA R102, P3, R236, R244, 0x2 ;  /* 0x000000f4ec667211 */ /* 0x000fc600078610ff */
[----:B------:R-:W4:Y:S01]  /*10ef0*/  LDL.LU R230, [R1+0x27c] ;  /* 0x00027c0001e67983 */ /* 0x000f220000300800 */
[----:B------:R-:W-:-:S03]  /*10f00*/  LEA.HI.X.SX32 R109, R234, R7, 0x2, P0 ;  /* 0x00000007ea6d7211 */ /* 0x000fc600000f16ff */
[----:B------:R-:W4:Y:S01]  /*10f10*/  LDL.LU R232, [R1+0x284] ;  /* 0x0002840001e87983 */ /* 0x000f220000300800 */
[----:B------:R-:W-:-:S03]  /*10f20*/  LEA.HI.X.SX32 R107, R235, R7, 0x2, P1 ;  /* 0x00000007eb6b7211 */ /* 0x000fc600008f16ff */
[----:B------:R-:W4:Y:S01]  /*10f30*/  LDL.LU R233, [R1+0x288] ;  /* 0x0002880001e97983 */ /* 0x000f220000300800 */
[----:B------:R-:W-:-:S03]  /*10f40*/  LEA.HI.X.SX32 R103, R236, R7, 0x2, P3 ;  /* 0x00000007ec677211 */ /* 0x000fc600018f16ff */
[----:B------:R-:W4:Y:S04]  /*10f50*/  LDL.LU R234, [R1+0x28c] ;  /* 0x00028c0001ea7983 */ /* 0x000f280000300800 */
[----:B------:R-:W4:Y:S04]  /*10f60*/  LDL.LU R235, [R1+0x290] ;  /* 0x0002900001eb7983 */ /* 0x000f280000300800 */
[----:B------:R-:W4:Y:S04]  /*10f70*/  LDL.LU R231, [R1+0x280] ;  /* 0x0002800001e77983 */ /* 0x000f280000300800 */
[----:B------:R-:W4:Y:S01]  /*10f80*/  LDL.LU R236, [R1+0x294] ;  /* 0x0002940001ec7983 */ /* 0x000f220000300800 */
[----:B------:R-:W-:-:S03]  /*10f90*/  LEA R104, P2, R74, R244, 0x2 ;  /* 0x000000f44a687211 */ /* 0x000fc600078410ff */
[----:B------:R-:W4:Y:S01]  /*10fa0*/  LDL.LU R37, [R1+0x298] ;  /* 0x0002980001257983 */ /* 0x000f220000300800 */
[----:B------:R-:W-:Y:S02]  /*10fb0*/  LEA.HI.X.SX32 R105, R74, R7, 0x2, P2 ;  /* 0x000000074a697211 */ /* 0x000fe400010f16ff */
[----:B------:R-:W-:-:S04]  /*10fc0*/  LEA R100, P4, R238, R244, 0x2 ;  /* 0x000000f4ee647211 */ /* 0x000fc800078810ff */
[----:B------:R-:W-:Y:S01]  /*10fd0*/  LEA.HI.X.SX32 R101, R238, R7, 0x2, P4 ;  /* 0x00000007ee657211 */ /* 0x000fe200020f16ff */
[----:B------:R-:W-:Y:S02]  /*10fe0*/  IMAD.MOV.U32 R238, RZ, RZ, R2 ;  /* 0x000000ffffee7224 */ /* 0x000fe400078e0002 */
[----:B------:R-:W-:Y:S01]  /*10ff0*/  IMAD.MOV.U32 R2, RZ, RZ, R78 ;  /* 0x000000ffff027224 */ /* 0x000fe200078e004e */
[----:B--2---:R-:W-:-:S04]  /*11000*/  LEA R98, P5, R239, R244, 0x2 ;  /* 0x000000f4ef627211 */ /* 0x004fc800078a10ff */
[----:B------:R-:W-:Y:S02]  /*11010*/  LEA.HI.X.SX32 R99, R239, R7, 0x2, P5 ;  /* 0x00000007ef637211 */ /* 0x000fe400028f16ff */
[----:B------:R-:W-:Y:S01]  /*11020*/  LEA R96, P0, R241, R244, 0x2 ;  /* 0x000000f4f1607211 */ /* 0x000fe200078010ff */
[----:B------:R-:W-:-:S03]  /*11030*/  IMAD.MOV.U32 R239, RZ, RZ, R240 ;  /* 0x000000ffffef7224 */ /* 0x000fc600078e00f0 */
[----:B------:R-:W-:Y:S01]  /*11040*/  LEA.HI.X.SX32 R97, R241, R7, 0x2, P0 ;  /* 0x00000007f1617211 */ /* 0x000fe200000f16ff */
[----:B------:R-:W-:Y:S02]  /*11050*/  IMAD.MOV.U32 R241, RZ, RZ, R80 ;  /* 0x000000fffff17224 */ /* 0x000fe400078e0050 */
[----:B------:R-:W-:Y:S02]  /*11060*/  IMAD.MOV.U32 R240, RZ, RZ, R243 ;  /* 0x000000fffff07224 */ /* 0x000fe400078e00f3 */
[----:B------:R-:W-:Y:S02]  /*11070*/  IMAD.MOV.U32 R243, RZ, RZ, R247 ;  /* 0x000000fffff37224 */ /* 0x000fe400078e00f7 */
[----:B------:R-:W-:Y:S01]  /*11080*/  IMAD.MOV.U32 R247, RZ, RZ, R79 ;  /* 0x000000fffff77224 */ /* 0x000fe200078e004f */
[-C--:B---3--:R-:W-:Y:S02]  /*11090*/  LEA R92, P2, R242, R244.reuse, 0x2 ;  /* 0x000000f4f25c7211 */ /* 0x088fe400078410ff */
[----:B----4-:R-:W-:-:S02]  /*110a0*/  LEA R90, P3, R76, R244, 0x2 ;  /* 0x000000f44c5a7211 */ /* 0x010fc400078610ff */
[-C--:B------:R-:W-:Y:S02]  /*110b0*/  LEA.HI.X.SX32 R93, R242, R7.reuse, 0x2, P2 ;  /* 0x00000007f25d7211 */ /* 0x080fe400010f16ff */
[----:B------:R-:W-:Y:S02]  /*110c0*/  LEA.HI.X.SX32 R91, R76, R7, 0x2, P3 ;  /* 0x000000074c5b7211 */ /* 0x000fe400018f16ff */
[----:B------:R-:W-:Y:S01]  /*110d0*/  LEA R86, P5, R75, R244, 0x2 ;  /* 0x000000f44b567211 */ /* 0x000fe200078a10ff */
[----:B------:R-:W-:-:S03]  /*110e0*/  IMAD.MOV.U32 R242, RZ, RZ, R81 ;  /* 0x000000fffff27224 */ /* 0x000fc600078e0051 */
[-C--:B------:R-:W-:Y:S02]  /*110f0*/  LEA.HI.X.SX32 R87, R75, R7.reuse, 0x2, P5 ;  /* 0x000000074b577211 */ /* 0x080fe400028f16ff */
[-C--:B------:R-:W-:Y:S02]  /*11100*/  LEA R80, P2, R69, R244.reuse, 0x2 ;  /* 0x000000f445507211 */ /* 0x080fe400078410ff */
[-C--:B------:R-:W-:Y:S02]  /*11110*/  LEA R78, P3, R237, R244.reuse, 0x2 ;  /* 0x000000f4ed4e7211 */ /* 0x080fe400078610ff */
[-C--:B------:R-:W-:Y:S02]  /*11120*/  LEA.HI.X.SX32 R81, R69, R7.reuse, 0x2, P2 ;  /* 0x0000000745517211 */ /* 0x080fe400010f16ff */
[----:B------:R-:W-:Y:S02]  /*11130*/  LEA.HI.X.SX32 R79, R237, R7, 0x2, P3 ;  /* 0x00000007ed4f7211 */ /* 0x000fe400018f16ff */
[----:B------:R-:W2:Y:S01]  /*11140*/  LDL.LU R237, [R1+0x29c] ;  /* 0x00029c0001ed7983 */ /* 0x000ea20000300800 */
[----:B------:R-:W-:-:S03]  /*11150*/  LEA R74, P5, R63, R244, 0x2 ;  /* 0x000000f43f4a7211 */ /* 0x000fc600078a10ff */
[----:B------:R-:W3:Y:S01]  /*11160*/  LDL.LU R33, [R1+0x2a0] ;  /* 0x0002a00001217983 */ /* 0x000ee20000300800 */
[----:B------:R-:W-:-:S03]  /*11170*/  LEA.HI.X.SX32 R75, R63, R7, 0x2, P5 ;  /* 0x000000073f4b7211 */ /* 0x000fc600028f16ff */
[----:B------:R-:W4:Y:S04]  /*11180*/  LDL.LU R31, [R1+0x2a4] ;  /* 0x0002a400011f7983 */ /* 0x000f280000300800 */
[----:B------:R-:W4:Y:S01]  /*11190*/  LDL.LU R29, [R1+0x2a8] ;  /* 0x0002a800011d7983 */ /* 0x000f220000300800 */
[----:B------:R-:W-:-:S03]  /*111a0*/  LEA R68, P2, R57, R244, 0x2 ;  /* 0x000000f439447211 */ /* 0x000fc600078410ff */
[----:B------:R-:W4:Y:S01]  /*111b0*/  LDL.LU R27, [R1+0x2ac] ;  /* 0x0002ac00011b7983 */ /* 0x000f220000300800 */
[----:B------:R-:W-:-:S03]  /*111c0*/  LEA.HI.X.SX32 R69, R57, R7, 0x2, P2 ;  /* 0x0000000739457211 */ /* 0x000fc600010f16ff */
[----:B------:R-:W4:Y:S04]  /*111d0*/  LDL.LU R25, [R1+0x2b0] ;  /* 0x0002b00001197983 */ /* 0x000f280000300800 */
[----:B------:R-:W4:Y:S01]  /*111e0*/  LDL.LU R19, [R1+0x2bc] ;  /* 0x0002bc0001137983 */ /* 0x000f220000300800 */
[----:B------:R-:W-:-:S03]  /*111f0*/  LEA R62, P5, R230, R244, 0x2 ;  /* 0x000000f4e63e7211 */ /* 0x000fc600078a10ff */
[----:B------:R-:W4:Y:S01]  /*11200*/  LDL.LU R17, [R1+0x2c0] ;  /* 0x0002c00001117983 */ /* 0x000f220000300800 */
[----:B------:R-:W-:-:S03]  /*11210*/  LEA.HI.X.SX32 R63, R230, R7, 0x2, P5 ;  /* 0x00000007e63f7211 */ /* 0x000fc600028f16ff */
[----:B------:R-:W4:Y:S01]  /*11220*/  LDL.LU R23, [R1+0x2b4] ;  /* 0x0002b40001177983 */ /* 0x000f220000300800 */
[----:B------:R-:W-:-:S03]  /*11230*/  LEA R56, P2, R233, R244, 0x2 ;  /* 0x000000f4e9387211 */ /* 0x000fc600078410ff */
[----:B------:R-:W4:Y:S01]  /*11240*/  LDL.LU R15, [R1+0x2c4] ;  /* 0x0002c400010f7983 */ /* 0x000f220000300800 */
[----:B------:R-:W-:-:S03]  /*11250*/  LEA.HI.X.SX32 R57, R233, R7, 0x2, P2 ;  /* 0x00000007e9397211 */ /* 0x000fc600010f16ff */
[----:B------:R-:W4:Y:S04]  /*11260*/  LDL.LU R230, [R1+0x2cc] ;  /* 0x0002cc0001e67983 */ /* 0x000f280000300800 */
[----:B------:R-:W4:Y:S04]  /*11270*/  LDL.LU R233, [R1+0x2b8] ;  /* 0x0002b80001e97983 */ /* 0x000f280000300800 */
[----:B------:R-:W4:Y:S01]  /*11280*/  LDL.LU R13, [R1+0x2c8] ;  /* 0x0002c800010d7983 */ /* 0x000f220000300800 */
[----:B------:R-:W-:-:S04]  /*11290*/  LEA R50, P5, R236, R244, 0x2 ;  /* 0x000000f4ec327211 */ /* 0x000fc800078a10ff */
[-C--:B------:R-:W-:Y:S02]  /*112a0*/  LEA.HI.X.SX32 R51, R236, R7.reuse, 0x2, P5 ;  /* 0x00000007ec337211 */ /* 0x080fe400028f16ff */
[----:B------:R-:W4:Y:S01]  /*112b0*/  LDL.LU R236, [R1+0x2d0] ;  /* 0x0002d00001ec7983 */ /* 0x000f220000300800 */
[CC--:B------:R-:W-:Y:S02]  /*112c0*/  LEA R94, P1, R82.reuse, R244.reuse, 0x2 ;  /* 0x000000f4525e7211 */ /* 0x0c0fe400078210ff */
[-C--:B------:R-:W-:Y:S02]  /*112d0*/  LEA R88, P4, R77, R244.reuse, 0x2 ;  /* 0x000000f44d587211 */ /* 0x080fe400078810ff */
[-C--:B------:R-:W-:Y:S02]  /*112e0*/  LEA.HI.X.SX32 R95, R82, R7.reuse, 0x2, P1 ;  /* 0x00000007525f7211 */ /* 0x080fe400008f16ff */
[----:B------:R-:W-:Y:S02]  /*112f0*/  LEA R82, P1, R71, R244, 0x2 ;  /* 0x000000f447527211 */ /* 0x000fe400078210ff */
[----:B------:R-:W-:-:S02]  /*11300*/  LEA.HI.X.SX32 R89, R77, R7, 0x2, P4 ;  /* 0x000000074d597211 */ /* 0x000fc400020f16ff */
[-C--:B------:R-:W-:Y:S02]  /*11310*/  LEA R76, P4, R65, R244.reuse, 0x2 ;  /* 0x000000f4414c7211 */ /* 0x080fe400078810ff */
        /* <DEDUP_REMOVED lines=8> */
[-C--:B------:R-:W-:Y:S02]  /*113a0*/  LEA R72, P0, R61, R244.reuse, 0x2 ;  /* 0x000000f43d487211 */ /* 0x080fe400078010ff */
[----:B------:R-:W-:Y:S02]  /*113b0*/  LEA R58, P1, R232, R244, 0x2 ;  /* 0x000000f4e83a7211 */ /* 0x000fe400078210ff */
[----:B------:R-:W-:-:S02]  /*113c0*/  LEA.HI.X.SX32 R67, R55, R7, 0x2, P3 ;  /* 0x0000000737437211 */ /* 0x000fc400018f16ff */
[-C--:B------:R-:W-:Y:S02]  /*113d0*/  LEA R54, P3, R234, R244.reuse, 0x2 ;  /* 0x000000f4ea367211 */ /* 0x080fe400078610ff */
[-C--:B------:R-:W-:Y:S02]  /*113e0*/  LEA.HI.X.SX32 R65, R53, R7.reuse, 0x2, P4 ;  /* 0x0000000735417211 */ /* 0x080fe400020f16ff */
[-C--:B------:R-:W-:Y:S02]  /*113f0*/  LEA R52, P4, R235, R244.reuse, 0x2 ;  /* 0x000000f4eb347211 */ /* 0x080fe400078810ff */
[-C--:B------:R-:W-:Y:S02]  /*11400*/  LEA.HI.X.SX32 R73, R61, R7.reuse, 0x2, P0 ;  /* 0x000000073d497211 */ /* 0x080fe400000f16ff */
[----:B------:R-:W-:Y:S02]  /*11410*/  LEA.HI.X.SX32 R59, R232, R7, 0x2, P1 ;  /* 0x00000007e83b7211 */ /* 0x000fe400008f16ff */
[----:B------:R-:W-:-:S02]  /*11420*/  LEA R60, P0, R231, R244, 0x2 ;  /* 0x000000f4e73c7211 */ /* 0x000fc400078010ff */
[-C--:B------:R-:W-:Y:S02]  /*11430*/  LEA.HI.X.SX32 R55, R234, R7.reuse, 0x2, P3 ;  /* 0x00000007ea377211 */ /* 0x080fe400018f16ff */
[-C--:B------:R-:W-:Y:S01]  /*11440*/  LEA.HI.X.SX32 R53, R235, R7.reuse, 0x2, P4 ;  /* 0x00000007eb357211 */ /* 0x080fe200020f16ff */
[----:B------:R-:W4:Y:S01]  /*11450*/  LDL.LU R234, [R1+0x2d8] ;  /* 0x0002d80001ea7983 */ /* 0x000f220000300800 */
[----:B------:R-:W-:-:S03]  /*11460*/  LEA.HI.X.SX32 R61, R231, R7, 0x2, P0 ;  /* 0x00000007e73d7211 */ /* 0x000fc600000f16ff */
[----:B------:R-:W4:Y:S04]  /*11470*/  LDL.LU R235, [R1+0x2dc] ;  /* 0x0002dc0001eb7983 */ /* 0x000f280000300800 */
[----:B------:R-:W4:Y:S04]  /*11480*/  LDL.LU R232, [R1+0x2e0] ;  /* 0x0002e00001e87983 */ /* 0x000f280000300800 */
[----:B------:R-:W4:Y:S04]  /*11490*/  LDL.LU R231, [R1+0x2e4] ;  /* 0x0002e40001e77983 */ /* 0x000f280000300800 */
[----:B------:R-:W4:Y:S01]  /*114a0*/  LDL.LU R226, [R1+0x2e8] ;  /* 0x0002e80001e27983 */ /* 0x000f220000300800 */
[----:B------:R-:W-:Y:S01]  /*114b0*/  IMAD.MOV.U32 R9, RZ, RZ, R249 ;  /* 0x000000ffff097224 */ /* 0x000fe200078e00f9 */
[----:B--2---:R-:W-:-:S02]  /*114c0*/  LEA R46, P1, R237, R244, 0x2 ;  /* 0x000000f4ed2e7211 */ /* 0x004fc400078210ff */
[----:B---3--:R-:W-:-:S04]  /*114d0*/  LEA R44, P2, R33, R244, 0x2 ;  /* 0x000000f4212c7211 */ /* 0x008fc800078410ff */
[-C--:B------:R-:W-:Y:S02]  /*114e0*/  LEA.HI.X.SX32 R45, R33, R7.reuse, 0x2, P2 ;  /* 0x00000007212d7211 */ /* 0x080fe400010f16ff */
[----:B------:R-:W-:Y:S01]  /*114f0*/  LEA.HI.X.SX32 R47, R237, R7, 0x2, P1 ;  /* 0x00000007ed2f7211 */ /* 0x000fe200008f16ff */
[----:B------:R-:W-:Y:S02]  /*11500*/  IMAD.MOV.U32 R237, RZ, RZ, R238 ;  /* 0x000000ffffed7224 */ /* 0x000fe400078e00ee */
[----:B------:R-:W2:Y:S01]  /*11510*/  LDL.LU R238, [R1+0x2d4] ;  /* 0x0002d40001ee7983 */ /* 0x000ea20000300800 */
[----:B----4-:R-:W-:-:S04]  /*11520*/  LEA R34, P1, R23, R244, 0x2 ;  /* 0x000000f417227211 */ /* 0x010fc800078210ff */
[----:B------:R-:W-:Y:S02]  /*11530*/  LEA.HI.X.SX32 R35, R23, R7, 0x2, P1 ;  /* 0x0000000717237211 */ /* 0x000fe400008f16ff */
[----:B------:R-:W-:-:S04]  /*11540*/  LEA R32, P2, R233, R244, 0x2 ;  /* 0x000000f4e9207211 */ /* 0x000fc800078410ff */
[----:B------:R-:W-:Y:S02]  /*11550*/  LEA.HI.X.SX32 R33, R233, R7, 0x2, P2 ;  /* 0x00000007e9217211 */ /* 0x000fe400010f16ff */
[-C--:B------:R-:W-:Y:S01]  /*11560*/  LEA R22, P1, R230, R244.reuse, 0x2 ;  /* 0x000000f4e6167211 */ /* 0x080fe200078210ff */
[----:B------:R-:W3:Y:S01]  /*11570*/  LDL.LU R233, [R1+0x2f4] ;  /* 0x0002f40001e97983 */ /* 0x000ee20000300800 */
[----:B------:R-:W-:-:S03]  /*11580*/  LEA R20, P2, R236, R244, 0x2 ;  /* 0x000000f4ec147211 */ /* 0x000fc600078410ff */
[----:B------:R-:W4:Y:S01]  /*11590*/  LDL.LU R221, [R1+0x308] ;  /* 0x0003080001dd7983 */ /* 0x000f220000300800 */
[-C--:B------:R-:W-:Y:S01]  /*115a0*/  LEA.HI.X.SX32 R21, R236, R7.reuse, 0x2, P2 ;  /* 0x00000007ec157211 */ /* 0x080fe200010f16ff */
[----:B------:R-:W-:Y:S02]  /*115b0*/  IMAD.MOV.U32 R236, RZ, RZ, R240 ;  /* 0x000000ffffec7224 */ /* 0x000fe400078e00f0 */
[----:B------:R-:W-:Y:S01]  /*115c0*/  IMAD.MOV.U32 R240, RZ, RZ, R243 ;  /* 0x000000fffff07224 */ /* 0x000fe200078e00f3 */
[----:B------:R-:W-:Y:S01]  /*115d0*/  LEA.HI.X.SX32 R23, R230, R7, 0x2, P1 ;  /* 0x00000007e6177211 */ /* 0x000fe200008f16ff */
[----:B------:R-:W-:Y:S02]  /*115e0*/  IMAD.MOV.U32 R243, RZ, RZ, R247 ;  /* 0x000000fffff37224 */ /* 0x000fe400078e00f7 */
[----:B------:R-:W3:Y:S01]  /*115f0*/  LDL.LU R247, [R1+0x30c] ;  /* 0x00030c0001f77983 */ /* 0x000ee20000300800 */
[----:B------:R-:W-:-:S03]  /*11600*/  IMAD.MOV.U32 R230, RZ, RZ, R0 ;  /* 0x000000ffffe67224 */ /* 0x000fc600078e0000 */
[----:B------:R-:W3:Y:S04]  /*11610*/  LDL.LU R249, [R1+0x320] ;  /* 0x0003200001f97983 */ /* 0x000ee80000300800 */
[----:B------:R-:W3:Y:S04]  /*11620*/  LDL.LU R0, [R1+0x324] ;  /* 0x0003240001007983 */ /* 0x000ee80000300800 */
[----:B------:R-:W3:Y:S01]  /*11630*/  LDL R227, [R1+0x300] ;  /* 0x0003000001e37983 */ /* 0x000ee20000100800 */
[-C--:B------:R-:W-:Y:S02]  /*11640*/  LEA R48, P0, R37, R244.reuse, 0x2 ;  /* 0x000000f425307211 */ /* 0x080fe400078010ff */
[----:B------:R-:W-:-:S02]  /*11650*/  LEA R40, P4, R29, R244, 0x2 ;  /* 0x000000f41d287211 */ /* 0x000fc400078810ff */
[-C--:B------:R-:W-:Y:S02]  /*11660*/  LEA R42, P3, R31, R244.reuse, 0x2 ;  /* 0x000000f41f2a7211 */ /* 0x080fe400078610ff */
[-C--:B------:R-:W-:Y:S02]  /*11670*/  LEA.HI.X.SX32 R49, R37, R7.reuse, 0x2, P0 ;  /* 0x0000000725317211 */ /* 0x080fe400000f16ff */
[-C--:B------:R-:W-:Y:S02]  /*11680*/  LEA R36, P0, R25, R244.reuse, 0x2 ;  /* 0x000000f419247211 */ /* 0x080fe400078010ff */
[----:B------:R-:W-:Y:S02]  /*11690*/  LEA.HI.X.SX32 R41, R29, R7, 0x2, P4 ;  /* 0x000000071d297211 */ /* 0x000fe400020f16ff */
[-C--:B------:R-:W-:Y:S02]  /*116a0*/  LEA R28, P4, R17, R244.reuse, 0x2 ;  /* 0x000000f4111c7211 */ /* 0x080fe400078810ff */
[----:B------:R-:W-:-:S02]  /*116b0*/  LEA R38, P5, R27, R244, 0x2 ;  /* 0x000000f41b267211 */ /* 0x000fc400078a10ff */
[-C--:B------:R-:W-:Y:S02]  /*116c0*/  LEA.HI.X.SX32 R43, R31, R7.reuse, 0x2, P3 ;  /* 0x000000071f2b7211 */ /* 0x080fe400018f16ff */
[-C--:B------:R-:W-:Y:S02]  /*116d0*/  LEA R30, P3, R19, R244.reuse, 0x2 ;  /* 0x000000f4131e7211 */ /* 0x080fe400078610ff */
[-C--:B------:R-:W-:Y:S02]  /*116e0*/  LEA.HI.X.SX32 R37, R25, R7.reuse, 0x2, P0 ;  /* 0x0000000719257211 */ /* 0x080fe400000f16ff */
[----:B------:R-:W-:Y:S02]  /*116f0*/  LEA R24, P0, R13, R244, 0x2 ;  /* 0x000000f40d187211 */ /* 0x000fe400078010ff */
[-C--:B------:R-:W-:Y:S02]  /*11700*/  LEA.HI.X.SX32 R29, R17, R7.reuse, 0x2, P4 ;  /* 0x00000007111d7211 */ /* 0x080fe400020f16ff */
[----:B------:R-:W-:-:S02]  /*11710*/  LEA.HI.X.SX32 R39, R27, R7, 0x2, P5 ;  /* 0x000000071b277211 */ /* 0x000fc400028f16ff */
[-C--:B------:R-:W-:Y:S02]  /*11720*/  LEA R16, P4, R234, R244.reuse, 0x2 ;  /* 0x000000f4ea107211 */ /* 0x080fe400078810ff */
[-C--:B------:R-:W-:Y:S02]  /*11730*/  LEA R26, P5, R15, R244.reuse, 0x2 ;  /* 0x000000f40f1a7211 */ /* 0x080fe400078a10ff */
[-C--:B------:R-:W-:Y:S02]  /*11740*/  LEA.HI.X.SX32 R31, R19, R7.reuse, 0x2, P3 ;  /* 0x00000007131f7211 */ /* 0x080fe400018f16ff */
[-C--:B------:R-:W-:Y:S01]  /*11750*/  LEA.HI.X.SX32 R25, R13, R7.reuse, 0x2, P0 ;  /* 0x000000070d197211 */ /* 0x080fe200000f16ff */
[----:B------:R-:W-:Y:S01]  /*11760*/  IMAD.MOV.U32 R223, RZ, RZ, R248 ;  /* 0x000000ffffdf7224 */ /* 0x000fe200078e00f8 */
[----:B------:R-:W-:Y:S02]  /*11770*/  LEA R12, P0, R232, R244, 0x2 ;  /* 0x000000f4e80c7211 */ /* 0x000fe400078010ff */
[-C--:B------:R-:W-:Y:S01]  /*11780*/  LEA.HI.X.SX32 R17, R234, R7.reuse, 0x2, P4 ;  /* 0x00000007ea117211 */ /* 0x080fe200020f16ff */
[----:B------:R-:W-:Y:S01]  /*11790*/  IMAD.MOV.U32 R229, RZ, RZ, R239 ;  /* 0x000000ffffe57224 */ /* 0x000fe200078e00ef */
[----:B------:R-:W-:-:S02]  /*117a0*/  LEA.HI.X.SX32 R27, R15, R7, 0x2, P5 ;  /* 0x000000070f1b7211 */ /* 0x000fc400028f16ff */
[-C--:B------:R-:W-:Y:S02]  /*117b0*/  LEA R10, P1, R231, R244.reuse, 0x2 ;  /* 0x000000f4e70a7211 */ /* 0x080fe400078210ff */
[-C--:B------:R-:W-:Y:S01]  /*117c0*/  LEA R222, P4, R248, R244.reuse, 0x2 ;  /* 0x000000f4f8de7211 */ /* 0x080fe200078810ff */
[----:B------:R-:W-:Y:S01]  /*117d0*/  IMAD.MOV.U32 R239, RZ, RZ, R237 ;  /* 0x000000ffffef7224 */ /* 0x000fe200078e00ed */
[-C--:B------:R-:W-:Y:S01]  /*117e0*/  LEA R14, P5, R235, R244.reuse, 0x2 ;  /* 0x000000f4eb0e7211 */ /* 0x080fe200078a10ff */
[----:B------:R-:W4:Y:S01]  /*117f0*/  LDL.LU R248, [R1+0x310] ;  /* 0x0003100001f87983 */ /* 0x000f220000300800 */
[-C--:B------:R-:W-:Y:S01]  /*11800*/  LEA R8, P2, R226, R244.reuse, 0x2 ;  /* 0x000000f4e2087211 */ /* 0x080fe200078410ff */
[----:B------:R-:W-:Y:S01]  /*11810*/  IMAD.MOV.U32 R228, RZ, RZ, R252 ;  /* 0x000000ffffe47224 */ /* 0x000fe200078e00fc */
[-C--:B------:R-:W-:Y:S01]  /*11820*/  LEA.HI.X.SX32 R13, R232, R7.reuse, 0x2, P0 ;  /* 0x00000007e80d7211 */ /* 0x080fe200000f16ff */
[----:B------:R-:W4:Y:S01]  /*11830*/  LDL.LU R250, [R1+0x314] ;  /* 0x0003140001fa7983 */ /* 0x000f220000300800 */
[-C--:B------:R-:W-:Y:S01]  /*11840*/  LEA R224, P0, R230, R244.reuse, 0x2 ;  /* 0x000000f4e6e07211 */ /* 0x080fe200078010ff */
[----:B------:R-:W-:Y:S01]  /*11850*/  IMAD.MOV.U32 R225, RZ, RZ, R230 ;  /* 0x000000ffffe17224 */ /* 0x000fe200078e00e6 */
[-C--:B------:R-:W-:Y:S01]  /*11860*/  LEA.HI.X.SX32 R11, R231, R7.reuse, 0x2, P1 ;  /* 0x00000007e70b7211 */ /* 0x080fe200008f16ff */
[----:B------:R-:W4:Y:S01]  /*11870*/  LDL.LU R251, [R1+0x318] ;  /* 0x0003180001fb7983 */ /* 0x000f220000300800 */
[-C--:B------:R-:W-:Y:S01]  /*11880*/  LEA.HI.X.SX32 R15, R235, R7.reuse, 0x2, P5 ;  /* 0x00000007eb0f7211 */ /* 0x080fe200028f16ff */
[----:B------:R-:W-:Y:S01]  /*11890*/  IMAD.MOV.U32 R231, RZ, RZ, R9 ;  /* 0x000000ffffe77224 */ /* 0x000fe200078e0009 */
[----:B------:R-:W-:Y:S01]  /*118a0*/  LEA R230, P1, R9, R244, 0x2 ;  /* 0x000000f409e67211 */ /* 0x000fe200078210ff */
[----:B------:R-:W-:Y:S01]  /*118b0*/  IMAD.MOV.U32 R235, RZ, RZ, R229 ;  /* 0x000000ffffeb7224 */ /* 0x000fe200078e00e5 */
[----:B------:R-:W-:-:S02]  /*118c0*/  LEA.HI.X.SX32 R9, R226, R7, 0x2, P2 ;  /* 0x00000007e2097211 */ /* 0x000fc400010f16ff */
[----:B------:R-:W-:Y:S02]  /*118d0*/  LEA.HI.X.SX32 R223, R223, R7, 0x2, P4 ;  /* 0x00000007dfdf7211 */ /* 0x000fe400020f16ff */
[----:B--2---:R-:W-:-:S04]  /*118e0*/  LEA R18, P3, R238, R244, 0x2 ;  /* 0x000000f4ee127211 */ /* 0x004fc800078610ff */
[-C--:B------:R-:W-:Y:S02]  /*118f0*/  LEA.HI.X.SX32 R19, R238, R7.reuse, 0x2, P3 ;  /* 0x00000007ee137211 */ /* 0x080fe400018f16ff */
[----:B------:R-:W-:Y:S01]  /*11900*/  LEA R238, P3, R237, R244, 0x2 ;  /* 0x000000f4edee7211 */ /* 0x000fe200078610ff */
[----:B------:R-:W-:Y:S02]  /*11910*/  IMAD.MOV.U32 R237, RZ, RZ, R241 ;  /* 0x000000ffffed7224 */ /* 0x000fe400078e00f1 */
[----:B------:R-:W2:Y:S04]  /*11920*/  LDL.LU R241, [R1+0x31c] ;  /* 0x00031c0001f17983 */ /* 0x000ea80000300800 */
[----:B------:R-:W2:Y:S04]  /*11930*/  LDL.LU R252, [R1+0x328] ;  /* 0x0003280001fc7983 */ /* 0x000ea80000300800 */
[----:B------:R-:W2:Y:S04]  /*11940*/  LDL.LU R232, [R1+0x32c] ;  /* 0x00032c0001e87983 */ /* 0x000ea80000300800 */
[----:B------:R-:W2:Y:S01]  /*11950*/  LDL.LU R229, [R1+0x330] ;  /* 0x0003300001e57983 */ /* 0x000ea20000300800 */
[----:B------:R-:W-:-:S02]  /*11960*/  LEA.HI.X.SX32 R239, R239, R7, 0x2, P3 ;  /* 0x00000007efef7211 */ /* 0x000fc400018f16ff */
[-C--:B---3--:R-:W-:Y:S02]  /*11970*/  LEA R226, P2, R227, R244.reuse, 0x2 ;  /* 0x000000f4e3e27211 */ /* 0x088fe400078410ff */
[----:B------:R-:W3:Y:S01]  /*11980*/  LDL.LU R227, [R1+0x300] ;  /* 0x0003000001e37983 */ /* 0x000ee20000300800 */
[----:B------:R-:W-:-:S03]  /*11990*/  LEA R234, P5, R233, R244, 0x2 ;  /* 0x000000f4e9ea7211 */ /* 0x000fc600078a10ff */
[----:B------:R1:W-:Y:S04]  /*119a0*/  STL.64 [R1+0x1d0], R238 ;  /* 0x0001d0ee01007387 */ /* 0x0003e80000100a00 */
[----:B------:R1:W-:Y:S02]  /*119b0*/  STL.64 [R1+0x1d8], R222 ;  /* 0x0001d8de01007387 */ /* 0x0003e40000100a00 */
[----:B-1----:R-:W-:Y:S01]  /*119c0*/  LEA R238, P3, R235, R244, 0x2 ;  /* 0x000000f4ebee7211 */ /* 0x002fe200078610ff */
[----:B------:R-:W-:Y:S01]  /*119d0*/  IMAD.MOV.U32 R239, RZ, RZ, R235 ;  /* 0x000000ffffef7224 */ /* 0x000fe200078e00eb */
[----:B------:R-:W-:Y:S01]  /*119e0*/  LEA.HI.X.SX32 R235, R233, R7, 0x2, P5 ;  /* 0x00000007e9eb7211 */ /* 0x000fe200028f16ff */
[----:B------:R-:W-:Y:S02]  /*119f0*/  IMAD.MOV.U32 R233, RZ, RZ, R237 ;  /* 0x000000ffffe97224 */ /* 0x000fe400078e00ed */
[----:B------:R-:W-:-:S02]  /*11a00*/  IMAD.MOV.U32 R237, RZ, RZ, R242 ;  /* 0x000000ffffed7224 */ /* 0x000fc400078e00f2 */
[----:B------:R1:W-:Y:S04]  /*11a10*/  STL.64 [R1+0x1e0], R234 ;  /* 0x0001e0ea01007387 */ /* 0x0003e80000100a00 */
[----:B------:R-:W2:Y:S01]  /*11a20*/  LDL.LU R242, [R1+0x334] ;  /* 0x0003340001f27983 */ /* 0x000ea20000300800 */
[----:B------:R-:W-:Y:S02]  /*11a30*/  IMAD.MOV.U32 R223, RZ, RZ, R228 ;  /* 0x000000ffffdf7224 */ /* 0x000fe400078e00e4 */
[----:B------:R-:W-:Y:S02]  /*11a40*/  IMAD.MOV.U32 R228, RZ, RZ, R4 ;  /* 0x000000ffffe47224 */ /* 0x000fe400078e0004 */
[----:B------:R-:W2:Y:S01]  /*11a50*/  LDL.LU R4, [R1+0x338] ;  /* 0x0003380001047983 */ /* 0x000ea20000300800 */
[----:B------:R-:W-:-:S02]  /*11a60*/  LEA.HI.X.SX32 R225, R225, R7, 0x2, P0 ;  /* 0x00000007e1e17211 */ /* 0x000fc400000f16ff */
[-C--:B------:R-:W-:Y:S02]  /*11a70*/  LEA.HI.X.SX32 R231, R231, R7.reuse, 0x2, P1 ;  /* 0x00000007e7e77211 */ /* 0x080fe400008f16ff */
[-C--:B----4-:R-:W-:Y:S01]  /*11a80*/  LEA R222, P4, R221, R244.reuse, 0x2 ;  /* 0x000000f4ddde7211 */ /* 0x090fe200078810ff */
[----:B------:R4:W-:Y:S01]  /*11a90*/  STL.64 [R1+0x1e8], R224 ;  /* 0x0001e8e001007387 */ /* 0x0009e20000100a00 */
[-C--:B-1----:R-:W-:Y:S02]  /*11aa0*/  LEA R234, P5, R247, R244.reuse, 0x2 ;  /* 0x000000f4f7ea7211 */ /* 0x082fe400078a10ff */
[-C--:B------:R-:W-:Y:S01]  /*11ab0*/  LEA.HI.X.SX32 R239, R239, R7.reuse, 0x2, P3 ;  /* 0x00000007efef7211 */ /* 0x080fe200018f16ff */
[----:B------:R1:W-:Y:S01]  /*11ac0*/  STL.64 [R1+0x208], R230 ;  /* 0x000208e601007387 */ /* 0x0003e20000100a00 */
[-C--:B------:R-:W-:Y:S02]  /*11ad0*/  LEA.HI.X.SX32 R235, R247, R7.reuse, 0x2, P5 ;  /* 0x00000007f7eb7211 */ /* 0x080fe400028f16ff */
[----:B----4-:R-:W-:Y:S01]  /*11ae0*/  LEA R224, P0, R248, R244, 0x2 ;  /* 0x000000f4f8e07211 */ /* 0x010fe200078010ff */
[----:B-1----:R-:W-:Y:S01]  /*11af0*/  IMAD.MOV.U32 R231, RZ, RZ, R223 ;  /* 0x000000ffffe77224 */ /* 0x002fe200078e00df */
[----:B------:R-:W-:-:S02]  /*11b00*/  LEA.HI.X.SX32 R223, R221, R7, 0x2, P4 ;  /* 0x00000007dddf7211 */ /* 0x000fc400020f16ff */
[-C--:B------:R-:W-:Y:S02]  /*11b10*/  LEA.HI.X.SX32 R225, R248, R7.reuse, 0x2, P0 ;  /* 0x00000007f8e17211 */ /* 0x080fe400000f16ff */
[----:B------:R-:W-:Y:S02]  /*11b20*/  LEA R230, P1, R250, R244, 0x2 ;  /* 0x000000f4fae67211 */ /* 0x000fe400078210ff */
[----:B---3--:R-:W-:-:S05]  /*11b30*/  LEA.HI.X.SX32 R227, R227, R7, 0x2, P2 ;  /* 0x00000007e3e37211 */ /* 0x008fca00010f16ff */
[----:B------:R1:W-:Y:S04]  /*11b40*/  STL.64 [R1+0x200], R226 ;  /* 0x000200e201007387 */ /* 0x0003e80000100a00 */
[----:B------:R2:W-:Y:S04]  /*11b50*/  STL.64 [R1+0x1f8], R238 ;  /* 0x0001f8ee01007387 */ /* 0x0005e80000100a00 */
[----:B------:R3:W5:Y:S04]  /*11b60*/  LDL.LU R221, [R1+0xd54] ;  /* 0x000d540001dd7983 */ /* 0x0007680000300800 */
[----:B------:R-:W-:Y:S01]  /*11b70*/  STL.64 [R1+0x1f0], R222 ;  /* 0x0001f0de01007387 */ /* 0x000fe20000100a00 */
[----:B-1----:R-:W-:-:S03]  /*11b80*/  LEA R226, P2, R251, R244, 0x2 ;  /* 0x000000f4fbe27211 */ /* 0x002fc600078410ff */
[----:B------:R-:W4:Y:S01]  /*11b90*/  LDL.LU R247, [R1+0xd50] ;  /* 0x000d500001f77983 */ /* 0x000f220000300800 */
[----:B--2---:R-:W-:-:S03]  /*11ba0*/  LEA R238, P3, R241, R244, 0x2 ;  /* 0x000000f4f1ee7211 */ /* 0x004fc600078610ff */
[----:B------:R-:W-:Y:S04]  /*11bb0*/  STL.64 [R1+0x210], R234 ;  /* 0x000210ea01007387 */ /* 0x000fe80000100a00 */
[----:B------:R-:W2:Y:S01]  /*11bc0*/  LDL.LU R248, [R1+0xd4c] ;  /* 0x000d4c0001f87983 */ /* 0x000ea20000300800 */
[----:B------:R-:W-:-:S03]  /*11bd0*/  LEA.HI.X.SX32 R227, R251, R7, 0x2, P2 ;  /* 0x00000007fbe37211 */ /* 0x000fc600010f16ff */
[----:B------:R1:W-:Y:S01]  /*11be0*/  STL.64 [R1+0x218], R224 ;  /* 0x000218e001007387 */ /* 0x0003e20000100a00 */
[-C--:B------:R-:W-:Y:S01]  /*11bf0*/  LEA.HI.X.SX32 R239, R241, R7.reuse, 0x2, P3 ;  /* 0x00000007f1ef7211 */ /* 0x080fe200018f16ff */
[----:B-1----:R-:W-:Y:S01]  /*11c00*/  IMAD.MOV.U32 R225, RZ, RZ, R231 ;  /* 0x000000ffffe17224 */ /* 0x002fe200078e00e7 */
[----:B------:R-:W-:Y:S02]  /*11c10*/  LEA.HI.X.SX32 R231, R250, R7, 0x2, P1 ;  /* 0x00000007fae77211 */ /* 0x000fe400008f16ff */
[----:B------:R-:W2:Y:S04]  /*11c20*/  LDL.LU R250, [R1+0x34c] ;  /* 0x00034c0001fa7983 */ /* 0x000ea80000300800 */
[----:B------:R-:W-:Y:S04]  /*11c30*/  STL.64 [R1+0x220], R230 ;  /* 0x000220e601007387 */ /* 0x000fe80000100a00 */
[----:B------:R1:W-:Y:S04]  /*11c40*/  STL.64 [R1+0x228], R226 ;  /* 0x000228e201007387 */ /* 0x0003e80000100a00 */
[----:B------:R-:W-:Y:S01]  /*11c50*/  STL.64 [R1+0x230], R238 ;  /* 0x000230ee01007387 */ /* 0x000fe20000100a00 */
[----:B-1----:R-:W-:-:S03]  /*11c60*/  IMAD.MOV.U32 R227, RZ, RZ, R236 ;  /* 0x000000ffffe37224 */ /* 0x002fc600078e00ec */
[----:B------:R-:W3:Y:S01]  /*11c70*/  LDL.LU R236, [R1+0x350] ;  /* 0x0003500001ec7983 */ /* 0x000ee20000300800 */
[----:B------:R-:W-:-:S03]  /*11c80*/  IMAD.MOV.U32 R231, RZ, RZ, R228 ;  /* 0x000000ffffe77224 */ /* 0x000fc600078e00e4 */
[----:B------:R-:W4:Y:S01]  /*11c90*/  LDL.LU R251, [R1+0x354] ;  /* 0x0003540001fb7983 */ /* 0x000f220000300800 */
[----:B------:R-:W-:Y:S01]  /*11ca0*/  IMAD.MOV.U32 R228, RZ, RZ, R240 ;  /* 0x000000ffffe47224 */ /* 0x000fe200078e00f0 */
[CC--:B------:R-:W-:Y:S02]  /*11cb0*/  LEA R222, P4, R249.reuse, R244.reuse, 0x2 ;  /* 0x000000f4f9de7211 */ /* 0x0c0fe400078810ff */
[----:B------:R-:W4:Y:S01]  /*11cc0*/  LDL.LU R240, [R1+0x358] ;  /* 0x0003580001f07983 */ /* 0x000f220000300800 */
[CC--:B------:R-:W-:Y:S01]  /*11cd0*/  LEA R234, P5, R0.reuse, R244.reuse, 0x2 ;  /* 0x000000f400ea7211 */ /* 0x0c0fe200078a10ff */
[----:B------:R-:W-:Y:S01]  /*11ce0*/  IMAD.MOV.U32 R241, RZ, RZ, R243 ;  /* 0x000000fffff17224 */ /* 0x000fe200078e00f3 */
[-C--:B------:R-:W-:Y:S01]  /*11cf0*/  LEA.HI.X.SX32 R223, R249, R7.reuse, 0x2, P4 ;  /* 0x00000007f9df7211 */ /* 0x080fe200020f16ff */
[----:B------:R-:W4:Y:S01]  /*11d00*/  LDL.LU R243, [R1+0x35c] ;  /* 0x00035c0001f37983 */ /* 0x000f220000300800 */
[----:B------:R-:W-:Y:S02]  /*11d10*/  LEA.HI.X.SX32 R235, R0, R7, 0x2, P5 ;  /* 0x0000000700eb7211 */ /* 0x000fe400028f16ff */
[-C--:B------:R-:W-:Y:S01]  /*11d20*/  LEA R224, P0, R252, R244.reuse, 0x2 ;  /* 0x000000f4fce07211 */ /* 0x080fe200078010ff */
[----:B------:R-:W4:Y:S04]  /*11d30*/  LDL.LU R249, [R1+0x364] ;  /* 0x0003640001f97983 */ /* 0x000f280000300800 */
[----:B------:R-:W-:Y:S04]  /*11d40*/  STL.64 [R1+0x248], R222 ;  /* 0x000248de01007387 */ /* 0x000fe80000100a00 */
[----:B------:R-:W4:Y:S04]  /*11d50*/  LDL.LU R0, [R1+0x368] ;  /* 0x0003680001007983 */ /* 0x000f280000300800 */
[----:B------:R1:W-:Y:S01]  /*11d60*/  STL.64 [R1+0x240], R234 ;  /* 0x000240ea01007387 */ /* 0x0003e20000100a00 */
[----:B------:R-:W-:-:S02]  /*11d70*/  LEA R230, P1, R232, R244, 0x2 ;  /* 0x000000f4e8e67211 */ /* 0x000fc400078210ff */
[-C--:B-1----:R-:W-:Y:S01]  /*11d80*/  LEA R234, P5, R225, R244.reuse, 0x2 ;  /* 0x000000f4e1ea7211 */ /* 0x082fe200078a10ff */
[----:B------:R-:W-:Y:S01]  /*11d90*/  IMAD.MOV.U32 R235, RZ, RZ, R225 ;  /* 0x000000ffffeb7224 */ /* 0x000fe200078e00e1 */
[----:B------:R-:W-:Y:S01]  /*11da0*/  LEA.HI.X.SX32 R225, R252, R7, 0x2, P0 ;  /* 0x00000007fce17211 */ /* 0x000fe200000f16ff */
[----:B------:R-:W-:Y:S02]  /*11db0*/  IMAD.MOV.U32 R252, RZ, RZ, R3 ;  /* 0x000000fffffc7224 */ /* 0x000fe400078e0003 */
[----:B------:R-:W4:Y:S04]  /*11dc0*/  LDL.LU R3, [R1+0x36c] ;  /* 0x00036c0001037983 */ /* 0x000f280000300800 */
[----:B------:R1:W-:Y:S01]  /*11dd0*/  STL.64 [R1+0x238], R224 ;  /* 0x000238e001007387 */ /* 0x0003e20000100a00 */
[----:B------:R-:W-:-:S02]  /*11de0*/  LEA R226, P2, R229, R244, 0x2 ;  /* 0x000000f4e5e27211 */ /* 0x000fc400078410ff */
[-C--:B------:R-:W-:Y:S02]  /*11df0*/  LEA R238, P3, R242, R244.reuse, 0x2 ;  /* 0x000000f4f2ee7211 */ /* 0x080fe400078610ff */
[----:B-1----:R-:W-:Y:S01]  /*11e00*/  LEA R224, P0, R231, R244, 0x2 ;  /* 0x000000f4e7e07211 */ /* 0x002fe200078010ff */
[----:B------:R-:W-:Y:S01]  /*11e10*/  IMAD.MOV.U32 R225, RZ, RZ, R231 ;  /* 0x000000ffffe17224 */ /* 0x000fe200078e00e7 */
[-C--:B------:R-:W-:Y:S02]  /*11e20*/  LEA.HI.X.SX32 R231, R232, R7.reuse, 0x2, P1 ;  /* 0x00000007e8e77211 */ /* 0x080fe400008f16ff */
[----:B------:R-:W4:Y:S04]  /*11e30*/  LDL.LU R232, [R1+0x370] ;  /* 0x0003700001e87983 */ /* 0x000f280000300800 */
[----:B------:R1:W-:Y:S01]  /*11e40*/  STL.64 [R1+0x250], R230 ;  /* 0x000250e601007387 */ /* 0x0003e20000100a00 */
[----:B------:R-:W-:-:S02]  /*11e50*/  LEA.HI.X.SX32 R239, R242, R7, 0x2, P3 ;  /* 0x00000007f2ef7211 */ /* 0x000fc400018f16ff */
[-C--:B------:R-:W-:Y:S02]  /*11e60*/  LEA R222, P4, R4, R244.reuse, 0x2 ;  /* 0x000000f404de7211 */ /* 0x080fe400078810ff */
[----:B-1----:R-:W-:Y:S01]  /*11e70*/  LEA R230, P1, R227, R244, 0x2 ;  /* 0x000000f4e3e67211 */ /* 0x002fe200078210ff */
[----:B------:R-:W-:Y:S01]  /*11e80*/  IMAD.MOV.U32 R231, RZ, RZ, R227 ;  /* 0x000000ffffe77224 */ /* 0x000fe200078e00e3 */
[----:B------:R-:W-:Y:S01]  /*11e90*/  LEA.HI.X.SX32 R227, R229, R7, 0x2, P2 ;  /* 0x00000007e5e37211 */ /* 0x000fe200010f16ff */
[----:B------:R-:W-:-:S04]  /*11ea0*/  IMAD.MOV.U32 R229, RZ, RZ, R241 ;  /* 0x000000ffffe57224 */ /* 0x000fc800078e00f1 */
[----:B------:R1:W-:Y:S01]  /*11eb0*/  STL.64 [R1+0x258], R226 ;  /* 0x000258e201007387 */ /* 0x0003e20000100a00 */
[----:B------:R-:W-:-:S03]  /*11ec0*/  LEA.HI.X.SX32 R223, R4, R7, 0x2, P4 ;  /* 0x0000000704df7211 */ /* 0x000fc600020f16ff */
[----:B-1----:R1:W5:Y:S01]  /*11ed0*/  LDL.LU R226, [R1+0xd48] ;  /* 0x000d480001e27983 */ /* 0x0023620000300800 */
[----:B------:R-:W-:Y:S01]  /*11ee0*/  IMAD.MOV.U32 R227, RZ, RZ, R228 ;  /* 0x000000ffffe37224 */ /* 0x000fe200078e00e4 */
[----:B------:R-:W-:Y:S02]  /*11ef0*/  LEA R228, P2, R241, R244, 0x2 ;  /* 0x000000f4f1e47211 */ /* 0x000fe400078410ff */
[----:B------:R1:W-:Y:S04]  /*11f00*/  STL.64 [R1+0x260], R238 ;  /* 0x000260ee01007387 */ /* 0x0003e80000100a00 */
[----:B------:R-:W4:Y:S04]  /*11f10*/  LDL.LU R241, [R1+0x374] ;  /* 0x0003740001f17983 */ /* 0x000f280000300800 */
[----:B------:R-:W-:Y:S01]  /*11f20*/  STL.64 [R1+0x268], R222 ;  /* 0x000268de01007387 */ /* 0x000fe20000100a00 */
[----:B-1----:R-:W-:-:S03]  /*11f30*/  IMAD.MOV.U32 R239, RZ, RZ, R245 ;  /* 0x000000ffffef7224 */ /* 0x002fc600078e00f5 */
[----:B------:R-:W4:Y:S04]  /*11f40*/  LDL.LU R245, [R1+0x378] ;  /* 0x0003780001f57983 */ /* 0x000f280000300800 */
[----:B------:R-:W4:Y:S01]  /*11f50*/  LDL.LU R4, [R1+0x37c] ;  /* 0x00037c0001047983 */ /* 0x000f220000300800 */
[----:B------:R-:W-:Y:S02]  /*11f60*/  IMAD.MOV.U32 R242, RZ, RZ, R246 ;  /* 0x000000fffff27224 */ /* 0x000fe400078e00f6 */
[----:B------:R-:W-:Y:S02]  /*11f70*/  IMAD.MOV.U32 R246, RZ, RZ, R6 ;  /* 0x000000fffff67224 */ /* 0x000fe400078e0006 */
[----:B------:R-:W4:Y:S01]  /*11f80*/  LDL.LU R6, [R1+0x380] ;  /* 0x0003800001067983 */ /* 0x000f220000300800 */
[----:B------:R-:W-:-:S02]  /*11f90*/  LEA.HI.X.SX32 R235, R235, R7, 0x2, P5 ;  /* 0x00000007ebeb7211 */ /* 0x000fc400028f16ff */
[-C--:B------:R-:W-:Y:S02]  /*11fa0*/  LEA.HI.X.SX32 R225, R225, R7.reuse, 0x2, P0 ;  /* 0x00000007e1e17211 */ /* 0x080fe400000f16ff */
[-C--:B------:R-:W-:Y:S02]  /*11fb0*/  LEA.HI.X.SX32 R231, R231, R7.reuse, 0x2, P1 ;  /* 0x00000007e7e77211 */ /* 0x080fe400008f16ff */
[----:B------:R-:W-:Y:S01]  /*11fc0*/  LEA.HI.X.SX32 R229, R229, R7, 0x2, P2 ;  /* 0x00000007e5e57211 */ /* 0x000fe200010f16ff */
[----:B------:R-:W-:Y:S04]  /*11fd0*/  STL.64 [R1+0x270], R234 ;  /* 0x000270ea01007387 */ /* 0x000fe80000100a00 */
[----:B------:R-:W-:Y:S04]  /*11fe0*/  STL.64 [R1+0x278], R224 ;  /* 0x000278e001007387 */ /* 0x000fe80000100a00 */
[----:B------:R-:W-:Y:S04]  /*11ff0*/  STL.64 [R1+0x280], R230 ;  /* 0x000280e601007387 */ /* 0x000fe80000100a00 */
[----:B------:R1:W-:Y:S02]  /*12000*/  STL.64 [R1+0x288], R228 ;  /* 0x000288e401007387 */ /* 0x0003e40000100a00 */
[----:B-1----:R-:W-:Y:S01]  /*12010*/  LEA R228, P2, R239, R244, 0x2 ;  /* 0x000000f4efe47211 */ /* 0x002fe200078410ff */
[----:B------:R-:W-:-:S05]  /*12020*/  IMAD.MOV.U32 R229, RZ, RZ, R239 ;  /* 0x000000ffffe57224 */ /* 0x000fca00078e00ef */
[----:B------:R-:W-:Y:S02]  /*12030*/  LEA.HI.X.SX32 R229, R229, R7, 0x2, P2 ;  /* 0x00000007e5e57211 */ /* 0x000fe400010f16ff */
[----:B--2---:R-:W-:-:S04]  /*12040*/  LEA R238, P3, R250, R244, 0x2 ;  /* 0x000000f4faee7211 */ /* 0x004fc800078610ff */
[----:B------:R-:W-:Y:S01]  /*12050*/  LEA.HI.X.SX32 R239, R250, R7, 0x2, P3 ;  /* 0x00000007faef7211 */ /* 0x000fe200018f16ff */
[----:B------:R-:W-:Y:S02]  /*12060*/  IMAD.MOV.U32 R250, RZ, RZ, R252 ;  /* 0x000000fffffa7224 */ /* 0x000fe400078e00fc */
[----:B------:R-:W2:Y:S04]  /*12070*/  LDL.LU R252, [R1+0x38c] ;  /* 0x00038c0001fc7983 */ /* 0x000ea80000300800 */
[----:B------:R1:W-:Y:S01]  /*12080*/  STL.64 [R1+0x290], R238 ;  /* 0x000290ee01007387 */ /* 0x0003e20000100a00 */
[-C--:B---3--:R-:W-:Y:S02]  /*12090*/  LEA R222, P4, R236, R244.reuse, 0x2 ;  /* 0x000000f4ecde7211 */ /* 0x088fe400078810ff */
[----:B----4-:R-:W-:-:S02]  /*120a0*/  LEA R234, P5, R251, R244, 0x2 ;  /* 0x000000f4fbea7211 */ /* 0x010fc400078a10ff */
[-C--:B------:R-:W-:Y:S02]  /*120b0*/  LEA.HI.X.SX32 R223, R236, R7.reuse, 0x2, P4 ;  /* 0x00000007ecdf7211 */ /* 0x080fe400020f16ff */
[CC--:B------:R-:W-:Y:S02]  /*120c0*/  LEA R224, P0, R240.reuse, R244.reuse, 0x2 ;  /* 0x000000f4f0e07211 */ /* 0x0c0fe400078010ff */
[-C--:B------:R-:W-:Y:S01]  /*120d0*/  LEA.HI.X.SX32 R235, R251, R7.reuse, 0x2, P5 ;  /* 0x00000007fbeb7211 */ /* 0x080fe200028f16ff */
[----:B-1----:R-:W-:Y:S01]  /*120e0*/  IMAD.MOV.U32 R239, RZ, RZ, R233 ;  /* 0x000000ffffef7224 */ /* 0x002fe200078e00e9 */
[----:B------:R1:W-:Y:S01]  /*120f0*/  STL.64 [R1+0x298], R222 ;  /* 0x000298de01007387 */ /* 0x0003e20000100a00 */
[CC--:B------:R-:W-:Y:S01]  /*12100*/  LEA R230, P1, R243.reuse, R244.reuse, 0x2 ;  /* 0x000000f4f3e67211 */ /* 0x0c0fe200078210ff */
[----:B------:R-:W-:Y:S01]  /*12110*/  IMAD.MOV.U32 R233, RZ, RZ, R237 ;  /* 0x000000ffffe97224 */ /* 0x000fe200078e00ed */
[-C--:B------:R-:W-:Y:S01]  /*12120*/  LEA.HI.X.SX32 R225, R240, R7.reuse, 0x2, P0 ;  /* 0x00000007f0e17211 */ /* 0x080fe200000f16ff */
[----:B------:R-:W-:Y:S01]  /*12130*/  IMAD.MOV.U32 R237, RZ, RZ, R227 ;  /* 0x000000ffffed7224 */ /* 0x000fe200078e00e3 */
[----:B------:R-:W-:Y:S01]  /*12140*/  LEA.HI.X.SX32 R231, R243, R7, 0x2, P1 ;  /* 0x00000007f3e77211 */ /* 0x000fe200008f16ff */
[----:B-1----:R1:W5:Y:S04]  /*12150*/  LDL.LU.64 R222, [R1+0xd40] ;  /* 0x000d400001de7983 */ /* 0x0023680000300a00 */
[----:B------:R3:W-:Y:S04]  /*12160*/  STL.64 [R1+0x2a0], R234 ;  /* 0x0002a0ea01007387 */ /* 0x0007e80000100a00 */
[----:B------:R-:W4:Y:S04]  /*12170*/  LDL.LU R227, [R1+0x394] ;  /* 0x0003940001e37983 */ /* 0x000f280000300800 */
[----:B------:R-:W-:Y:S04]  /*12180*/  STL.64 [R1+0x2a8], R224 ;  /* 0x0002a8e001007387 */ /* 0x000fe80000100a00 */
[----:B------:R-:W4:Y:S04]  /*12190*/  LDL.LU R251, [R1+0x398] ;  /* 0x0003980001fb7983 */ /* 0x000f280000300800 */
[----:B------:R1:W-:Y:S04]  /*121a0*/  STL.64 [R1+0x2b0], R230 ;  /* 0x0002b0e601007387 */ /* 0x0003e80000100a00 */
[----:B------:R-:W4:Y:S01]  /*121b0*/  LDL.LU R240, [R1+0x39c] ;  /* 0x00039c0001f07983 */ /* 0x000f220000300800 */
[----:B------:R-:W-:-:S03]  /*121c0*/  LEA R238, P3, R249, R244, 0x2 ;  /* 0x000000f4f9ee7211 */ /* 0x000fc600078610ff */
[----:B------:R-:W4:Y:S01]  /*121d0*/  LDL.LU R243, [R1+0x3a0] ;  /* 0x0003a00001f37983 */ /* 0x000f220000300800 */
[----:B------:R-:W-:-:S03]  /*121e0*/  LEA R236, P4, R0, R244, 0x2 ;  /* 0x000000f400ec7211 */ /* 0x000fc600078810ff */
[----:B------:R1:W-:Y:S01]  /*121f0*/  STL.64 [R1+0x2b8], R228 ;  /* 0x0002b8e401007387 */ /* 0x0003e20000100a00 */
[CC--:B---3--:R-:W-:Y:S01]  /*12200*/  LEA R234, P5, R3.reuse, R244.reuse, 0x2 ;  /* 0x000000f403ea7211 */ /* 0x0c8fe200078a10ff */
[----:B-1----:R-:W-:Y:S01]  /*12210*/  IMAD.MOV.U32 R231, RZ, RZ, R237 ;  /* 0x000000ffffe77224 */ /* 0x002fe200078e00ed */
[-C--:B------:R-:W-:Y:S02]  /*12220*/  LEA.HI.X.SX32 R237, R0, R7.reuse, 0x2, P4 ;  /* 0x0000000700ed7211 */ /* 0x080fe400020f16ff */
[-C--:B------:R-:W-:Y:S01]  /*12230*/  LEA.HI.X.SX32 R235, R3, R7.reuse, 0x2, P5 ;  /* 0x0000000703eb7211 */ /* 0x080fe200028f16ff */
[----:B------:R-:W-:Y:S01]  /*12240*/  IMAD.MOV.U32 R229, RZ, RZ, R239 ;  /* 0x000000ffffe57224 */ /* 0x000fe200078e00ef */
[----:B------:R-:W-:Y:S02]  /*12250*/  LEA.HI.X.SX32 R239, R249, R7, 0x2, P3 ;  /* 0x00000007f9ef7211 */ /* 0x000fe400018f16ff */
[----:B------:R-:W3:Y:S01]  /*12260*/  LDL.LU R249, [R1+0x3a8] ;  /* 0x0003a80001f97983 */ /* 0x000ee20000300800 */
[----:B------:R-:W-:-:S03]  /*12270*/  LEA R224, P0, R232, R244, 0x2 ;  /* 0x000000f4e8e07211 */ /* 0x000fc600078010ff */
[----:B------:R-:W-:Y:S01]  /*12280*/  STL.64 [R1+0x2c0], R238 ;  /* 0x0002c0ee01007387 */ /* 0x000fe20000100a00 */
[----:B------:R-:W-:-:S03]  /*12290*/  LEA.HI.X.SX32 R225, R232, R7, 0x2, P0 ;  /* 0x00000007e8e17211 */ /* 0x000fc600000f16ff */
[----:B------:R-:W3:Y:S04]  /*122a0*/  LDL.LU R0, [R1+0x3ac] ;  /* 0x0003ac0001007983 */ /* 0x000ee80000300800 */
[----:B------:R-:W-:Y:S04]  /*122b0*/  STL.64 [R1+0x2c8], R236 ;  /* 0x0002c8ec01007387 */ /* 0x000fe80000100a00 */
[----:B------:R-:W3:Y:S01]  /*122c0*/  LDL.LU R3, [R1+0x3b0] ;  /* 0x0003b00001037983 */ /* 0x000ee20000300800 */
[----:B------:R-:W-:-:S03]  /*122d0*/  LEA R232, P0, R231, R244, 0x2 ;  /* 0x000000f4e7e87211 */ /* 0x000fc600078010ff */
[----:B------:R1:W-:Y:S04]  /*122e0*/  STL.64 [R1+0x2d0], R234 ;  /* 0x0002d0ea01007387 */ /* 0x0003e80000100a00 */
[----:B------:R1:W-:Y:S02]  /*122f0*/  STL.64 [R1+0x2d8], R224 ;  /* 0x0002d8e001007387 */ /* 0x0003e40000100a00 */
[-C--:B-1----:R-:W-:Y:S01]  /*12300*/  LEA R234, P5, R250, R244.reuse, 0x2 ;  /* 0x000000f4faea7211 */ /* 0x082fe200078a10ff */
[----:B------:R-:W-:Y:S02]  /*12310*/  IMAD.MOV.U32 R235, RZ, RZ, R250 ;  /* 0x000000ffffeb7224 */ /* 0x000fe400078e00fa */
[----:B------:R-:W-:Y:S01]  /*12320*/  IMAD.MOV.U32 R250, RZ, RZ, R233 ;  /* 0x000000fffffa7224 */ /* 0x000fe200078e00e9 */
[----:B------:R1:W5:Y:S01]  /*12330*/  LDL.LU.64 R224, [R1+0xd38] ;  /* 0x000d380001e07983 */ /* 0x0003620000300a00 */
[----:B------:R-:W-:Y:S01]  /*12340*/  LEA R230, P1, R241, R244, 0x2 ;  /* 0x000000f4f1e67211 */ /* 0x000fe200078210ff */
[----:B------:R-:W-:-:S03]  /*12350*/  IMAD.MOV.U32 R233, RZ, RZ, R231 ;  /* 0x000000ffffe97224 */ /* 0x000fc600078e00e7 */
[----:B------:R-:W-:Y:S01]  /*12360*/  LEA.HI.X.SX32 R231, R241, R7, 0x2, P1 ;  /* 0x00000007f1e77211 */ /* 0x000fe200008f16ff */
[----:B------:R-:W-:Y:S02]  /*12370*/  IMAD.MOV.U32 R241, RZ, RZ, R2 ;  /* 0x000000fffff17224 */ /* 0x000fe400078e0002 */
[----:B------:R-:W3:Y:S01]  /*12380*/  LDL.LU R2, [R1+0x3b4] ;  /* 0x0003b40001027983 */ /* 0x000ee20000300800 */
[----:B------:R-:W-:-:S03]  /*12390*/  LEA R228, P2, R245, R244, 0x2 ;  /* 0x000000f4f5e47211 */ /* 0x000fc600078410ff */
[----:B------:R1:W-:Y:S01]  /*123a0*/  STL.64 [R1+0x2e0], R230 ;  /* 0x0002e0e601007387 */ /* 0x0003e20000100a00 */
[C---:B------:R-:W-:Y:S01]  /*123b0*/  LEA R238, P3, R4.reuse, R244, 0x2 ;  /* 0x000000f404ee7211 */ /* 0x040fe200078610ff */
[----:B-1----:R-:W-:Y:S01]  /*123c0*/  IMAD.MOV.U32 R231, RZ, RZ, R229 ;  /* 0x000000ffffe77224 */ /* 0x002fe200078e00e5 */
[-C--:B------:R-:W-:Y:S02]  /*123d0*/  LEA.HI.X.SX32 R229, R245, R7.reuse, 0x2, P2 ;  /* 0x00000007f5e57211 */ /* 0x080fe400010f16ff */
[----:B------:R-:W3:Y:S01]  /*123e0*/  LDL.LU R245, [R1+0x3b8] ;  /* 0x0003b80001f57983 */ /* 0x000ee20000300800 */
[----:B------:R-:W-:-:S03]  /*123f0*/  LEA.HI.X.SX32 R239, R4, R7, 0x2, P3 ;  /* 0x0000000704ef7211 */ /* 0x000fc600018f16ff */
[----:B------:R1:W-:Y:S04]  /*12400*/  STL.64 [R1+0x2e8], R228 ;  /* 0x0002e8e401007387 */ /* 0x0003e80000100a00 */
[----:B------:R-:W3:Y:S01]  /*12410*/  LDL.LU R4, [R1+0x3bc] ;  /* 0x0003bc0001047983 */ /* 0x000ee20000300800 */
[-C--:B------:R-:W-:Y:S02]  /*12420*/  LEA R236, P4, R6, R244.reuse, 0x2 ;  /* 0x000000f406ec7211 */ /* 0x080fe400078810ff */
[----:B-1----:R-:W-:Y:S01]  /*12430*/  LEA R228, P2, R242, R244, 0x2 ;  /* 0x000000f4f2e47211 */ /* 0x002fe200078410ff */
[----:B------:R-:W-:Y:S02]  /*12440*/  IMAD.MOV.U32 R229, RZ, RZ, R242 ;  /* 0x000000ffffe57224 */ /* 0x000fe400078e00f2 */
[----:B------:R-:W-:-:S02]  /*12450*/  IMAD.MOV.U32 R242, RZ, RZ, R5 ;  /* 0x000000fffff27224 */ /* 0x000fc400078e0005 */
[----:B------:R-:W3:Y:S01]  /*12460*/  LDL.LU R5, [R1+0x3c0] ;  /* 0x0003c00001057983 */ /* 0x000ee20000300800 */
[----:B------:R-:W-:-:S03]  /*12470*/  LEA.HI.X.SX32 R237, R6, R7, 0x2, P4 ;  /* 0x0000000706ed7211 */ /* 0x000fc600020f16ff */
[----:B------:R1:W-:Y:S04]  /*12480*/  STL.64 [R1+0x2f0], R238 ;  /* 0x0002f0ee01007387 */ /* 0x0003e80000100a00 */
[----:B------:R-:W3:Y:S01]  /*12490*/  LDL.LU R6, [R1+0x3c4] ;  /* 0x0003c40001067983 */ /* 0x000ee20000300800 */
[-C--:B------:R-:W-:Y:S02]  /*124a0*/  LEA.HI.X.SX32 R235, R235, R7.reuse, 0x2, P5 ;  /* 0x00000007ebeb7211 */ /* 0x080fe400028f16ff */
[-C--:B------:R-:W-:Y:S01]  /*124b0*/  LEA.HI.X.SX32 R233, R233, R7.reuse, 0x2, P0 ;  /* 0x00000007e9e97211 */ /* 0x080fe200000f16ff */
[----:B-1----:R-:W-:Y:S02]  /*124c0*/  IMAD.MOV.U32 R239, RZ, RZ, R246 ;  /* 0x000000ffffef7224 */ /* 0x002fe400078e00f6 */
[----:B------:R-:W3:Y:S01]  /*124d0*/  LDL.LU R246, [R1+0x3c8] ;  /* 0x0003c80001f67983 */ /* 0x000ee20000300800 */
[----:B------:R-:W-:-:S03]  /*124e0*/  LEA.HI.X.SX32 R229, R229, R7, 0x2, P2 ;  /* 0x00000007e5e57211 */ /* 0x000fc600010f16ff */
[----:B------:R1:W-:Y:S04]  /*124f0*/  STL.64 [R1+0x2f8], R236 ;  /* 0x0002f8ec01007387 */ /* 0x0003e80000100a00 */
[----:B------:R-:W-:Y:S04]  /*12500*/  STL.64 [R1+0x300], R234 ;  /* 0x000300ea01007387 */ /* 0x000fe80000100a00 */
[----:B------:R-:W-:Y:S01]  /*12510*/  STL.64 [R1+0x308], R232 ;  /* 0x000308e801007387 */ /* 0x000fe20000100a00 */
[----:B-1----:R-:W-:Y:S01]  /*12520*/  IMAD.MOV.U32 R237, RZ, RZ, R231 ;  /* 0x000000ffffed7224 */ /* 0x002fe200078e00e7 */
[----:B--2---:R-:W-:-:S04]  /*12530*/  LEA R230, P1, R252, R244, 0x2 ;  /* 0x000000f4fce67211 */ /* 0x004fc800078210ff */
[----:B------:R-:W-:Y:S02]  /*12540*/  LEA.HI.X.SX32 R231, R252, R7, 0x2, P1 ;  /* 0x00000007fce77211 */ /* 0x000fe400008f16ff */
[----:B------:R-:W2:Y:S04]  /*12550*/  LDL.LU R252, [R1+0xd30] ;  /* 0x000d300001fc7983 */ /* 0x000ea80000300800 */
[----:B------:R1:W-:Y:S04]  /*12560*/  STL.64 [R1+0x310], R230 ;  /* 0x000310e601007387 */ /* 0x0003e80000100a00 */
[----:B------:R1:W-:Y:S02]  /*12570*/  STL.64 [R1+0x318], R228 ;  /* 0x000318e401007387 */ /* 0x0003e40000100a00 */
[----:B-1----:R-:W-:Y:S01]  /*12580*/  LEA R230, P1, R237, R244, 0x2 ;  /* 0x000000f4ede67211 */ /* 0x002fe200078210ff */
[----:B------:R-:W-:-:S02]  /*12590*/  IMAD.MOV.U32 R229, RZ, RZ, R239 ;  /* 0x000000ffffe57224 */ /* 0x000fc400078e00ef */
[----:B------:R-:W-:Y:S01]  /*125a0*/  IMAD.MOV.U32 R231, RZ, RZ, R237 ;  /* 0x000000ffffe77224 */ /* 0x000fe200078e00ed */
[----:B----4-:R-:W-:-:S04]  /*125b0*/  LEA R238, P3, R227, R244, 0x2 ;  /* 0x000000f4e3ee7211 */ /* 0x010fc800078610ff */
[----:B------:R-:W-:Y:S02]  /*125c0*/  LEA.HI.X.SX32 R239, R227, R7, 0x2, P3 ;  /* 0x00000007e3ef7211 */ /* 0x000fe400018f16ff */
[----:B------:R-:W4:Y:S01]  /*125d0*/  LDL.LU R227, [R1+0x3dc] ;  /* 0x0003dc0001e37983 */ /* 0x000f220000300800 */
[----:B------:R-:W-:-:S03]  /*125e0*/  LEA R236, P4, R251, R244, 0x2 ;  /* 0x000000f4fbec7211 */ /* 0x000fc600078810ff */
[----:B------:R1:W-:Y:S01]  /*125f0*/  STL.64 [R1+0x320], R238 ;  /* 0x000320ee01007387 */ /* 0x0003e20000100a00 */
[-C--:B------:R-:W-:Y:S02]  /*12600*/  LEA.HI.X.SX32 R237, R251, R7.reuse, 0x2, P4 ;  /* 0x00000007fbed7211 */ /* 0x080fe400020f16ff */
[CC--:B------:R-:W-:Y:S02]  /*12610*/  LEA R234, P5, R240.reuse, R244.reuse, 0x2 ;  /* 0x000000f4f0ea7211 */ /* 0x0c0fe400078a10ff */
[C---:B------:R-:W-:Y:S01]  /*12620*/  LEA R232, P0, R243.reuse, R244, 0x2 ;  /* 0x000000f4f3e87211 */ /* 0x040fe200078010ff */
[----:B-1----:R-:W-:Y:S01]  /*12630*/  IMAD.MOV.U32 R239, RZ, RZ, R250 ;  /* 0x000000ffffef7224 */ /* 0x002fe200078e00fa */
[-C--:B------:R-:W-:Y:S01]  /*12640*/  LEA.HI.X.SX32 R235, R240, R7.reuse, 0x2, P5 ;  /* 0x00000007f0eb7211 */ /* 0x080fe200028f16ff */
[----:B------:R-:W2:Y:S04]  /*12650*/  LDL.LU R250, [R1+0x3e4] ;  /* 0x0003e40001fa7983 */ /* 0x000ea80000300800 */
[----:B------:R-:W2:Y:S01]  /*12660*/  LDL.LU R251, [R1+0x3ec] ;  /* 0x0003ec0001fb7983 */ /* 0x000ea20000300800 */
[----:B------:R-:W-:-:S03]  /*12670*/  LEA.HI.X.SX32 R233, R243, R7, 0x2, P0 ;  /* 0x00000007f3e97211 */ /* 0x000fc600000f16ff */
[----:B------:R1:W-:Y:S01]  /*12680*/  STL.64 [R1+0x328], R236 ;  /* 0x000328ec01007387 */ /* 0x0003e20000100a00 */
[----:B------:R-:W-:Y:S01]  /*12690*/  LEA.HI.X.SX32 R231, R231, R7, 0x2, P1 ;  /* 0x00000007e7e77211 */ /* 0x000fe200008f16ff */
[----:B-1----:R-:W-:Y:S02]  /*126a0*/  IMAD.MOV.U32 R237, RZ, RZ, R241 ;  /* 0x000000ffffed7224 */ /* 0x002fe400078e00f1 */
[----:B------:R-:W2:Y:S04]  /*126b0*/  LDL.LU R241, [R1+0x3f4] ;  /* 0x0003f40001f17983 */ /* 0x000ea80000300800 */
[----:B------:R-:W2:Y:S01]  /*126c0*/  LDL.LU R240, [R1+0x3fc] ;  /* 0x0003fc0001f07983 */ /* 0x000ea20000300800 */
[----:B---3--:R-:W-:-:S03]  /*126d0*/  LEA R228, P2, R249, R244, 0x2 ;  /* 0x000000f4f9e47211 */ /* 0x008fc600078410ff */
[----:B------:R1:W-:Y:S01]  /*126e0*/  STL.64 [R1+0x330], R234 ;  /* 0x000330ea01007387 */ /* 0x0003e20000100a00 */
[-C--:B------:R-:W-:Y:S01]  /*126f0*/  LEA R238, P3, R0, R244.reuse, 0x2 ;  /* 0x000000f400ee7211 */ /* 0x080fe200078610ff */
[----:B-1----:R-:W-:Y:S02]  /*12700*/  IMAD.MOV.U32 R235, RZ, RZ, R242 ;  /* 0x000000ffffeb7224 */ /* 0x002fe400078e00f2 */
[----:B------:R-:W3:Y:S04]  /*12710*/  LDL.LU R242, [R1+0x404] ;  /* 0x0004040001f27983 */ /* 0x000ee80000300800 */
[----:B------:R-:W3:Y:S04]  /*12720*/  LDL.LU R243, [R1+0x410] ;  /* 0x0004100001f37983 */ /* 0x000ee80000300800 */
[----:B------:R-:W-:Y:S04]  /*12730*/  STL.64 [R1+0x338], R232 ;  /* 0x000338e801007387 */ /* 0x000fe80000100a00 */
[----:B------:R1:W-:Y:S01]  /*12740*/  STL.64 [R1+0x340], R230 ;  /* 0x000340e601007387 */ /* 0x0003e20000100a00 */
[----:B------:R-:W-:Y:S01]  /*12750*/  LEA R236, P4, R3, R244, 0x2 ;  /* 0x000000f403ec7211 */ /* 0x000fe200078810ff */
[----:B-1----:R-:W-:Y:S01]  /*12760*/  IMAD.MOV.U32 R231, RZ, RZ, R229 ;  /* 0x000000ffffe77224 */ /* 0x002fe200078e00e5 */
[----:B------:R-:W-:-:S02]  /*12770*/  LEA.HI.X.SX32 R229, R249, R7, 0x2, P2 ;  /* 0x00000007f9e57211 */ /* 0x000fc400010f16ff */
[----:B------:R-:W3:Y:S04]  /*12780*/  LDL.LU R249, [R1+0xd2c] ;  /* 0x000d2c0001f97983 */ /* 0x000ee80000300800 */
[----:B------:R1:W-:Y:S01]  /*12790*/  STL.64 [R1+0x348], R228 ;  /* 0x000348e401007387 */ /* 0x0003e20000100a00 */
[----:B------:R-:W-:Y:S01]  /*127a0*/  LEA R234, P5, R2, R244, 0x2 ;  /* 0x000000f402ea7211 */ /* 0x000fe200078a10ff */
[----:B------:R-:W-:Y:S02]  /*127b0*/  IMAD.MOV.U32 R233, RZ, RZ, R235 ;  /* 0x000000ffffe97224 */ /* 0x000fe400078e00eb */
[----:B-1----:R-:W-:Y:S01]  /*127c0*/  IMAD.MOV.U32 R229, RZ, RZ, R239 ;  /* 0x000000ffffe57224 */ /* 0x002fe200078e00ef */
[-C--:B------:R-:W-:Y:S02]  /*127d0*/  LEA.HI.X.SX32 R239, R0, R7.reuse, 0x2, P3 ;  /* 0x0000000700ef7211 */ /* 0x080fe400018f16ff */
[----:B------:R-:W3:Y:S04]  /*127e0*/  LDL.LU R0, [R1+0xd28] ;  /* 0x000d280001007983 */ /* 0x000ee80000300800 */
[----:B------:R1:W-:Y:S01]  /*127f0*/  STL.64 [R1+0x350], R238 ;  /* 0x000350ee01007387 */ /* 0x0003e20000100a00 */
[----:B------:R-:W-:-:S02]  /*12800*/  LEA.HI.X.SX32 R235, R2, R7, 0x2, P5 ;  /* 0x0000000702eb7211 */ /* 0x000fc400028f16ff */
[-C--:B------:R-:W-:Y:S01]  /*12810*/  LEA R232, P0, R245, R244.reuse, 0x2 ;  /* 0x000000f4f5e87211 */ /* 0x080fe200078010ff */
[----:B-1----:R-:W-:Y:S01]  /*12820*/  IMAD.MOV.U32 R239, RZ, RZ, R237 ;  /* 0x000000ffffef7224 */ /* 0x002fe200078e00ed */
[----:B------:R-:W-:Y:S02]  /*12830*/  LEA.HI.X.SX32 R237, R3, R7, 0x2, P4 ;  /* 0x0000000703ed7211 */ /* 0x000fe400020f16ff */
[----:B------:R-:W3:Y:S04]  /*12840*/  LDL.LU R3, [R1+0xd24] ;  /* 0x000d240001037983 */ /* 0x000ee80000300800 */
[----:B------:R-:W-:Y:S04]  /*12850*/  STL.64 [R1+0x358], R236 ;  /* 0x000358ec01007387 */ /* 0x000fe80000100a00 */
[----:B------:R-:W3:Y:S04]  /*12860*/  LDL.LU R2, [R1+0xd20] ;  /* 0x000d200001027983 */ /* 0x000ee80000300800 */
[----:B------:R1:W-:Y:S01]  /*12870*/  STL.64 [R1+0x360], R234 ;  /* 0x000360ea01007387 */ /* 0x0003e20000100a00 */
[----:B------:R-:W-:-:S02]  /*12880*/  LEA R230, P1, R4, R244, 0x2 ;  /* 0x000000f404e67211 */ /* 0x000fc400078210ff */
[-C--:B-1----:R-:W-:Y:S01]  /*12890*/  LEA R234, P5, R233, R244.reuse, 0x2 ;  /* 0x000000f4e9ea7211 */ /* 0x082fe200078a10ff */
[----:B------:R-:W-:Y:S01]  /*128a0*/  IMAD.MOV.U32 R235, RZ, RZ, R233 ;  /* 0x000000ffffeb7224 */ /* 0x000fe200078e00e9 */
[-C--:B------:R-:W-:Y:S02]  /*128b0*/  LEA.HI.X.SX32 R233, R245, R7.reuse, 0x2, P0 ;  /* 0x00000007f5e97211 */ /* 0x080fe400000f16ff */
[----:B------:R-:W3:Y:S04]  /*128c0*/  LDL.LU R245, [R1+0xd1c] ;  /* 0x000d1c0001f57983 */ /* 0x000ee80000300800 */
[----:B------:R1:W-:Y:S01]  /*128d0*/  STL.64 [R1+0x368], R232 ;  /* 0x000368e801007387 */ /* 0x0003e20000100a00 */
[-C--:B------:R-:W-:Y:S02]  /*128e0*/  LEA R228, P2, R5, R244.reuse, 0x2 ;  /* 0x000000f405e47211 */ /* 0x080fe400078410ff */
[----:B-1----:R-:W-:Y:S01]  /*128f0*/  LEA R232, P0, R231, R244, 0x2 ;  /* 0x000000f4e7e87211 */ /* 0x002fe200078010ff */
[----:B------:R-:W-:Y:S01]  /*12900*/  IMAD.MOV.U32 R233, RZ, RZ, R231 ;  /* 0x000000ffffe97224 */ /* 0x000fe200078e00e7 */
[----:B------:R-:W-:-:S02]  /*12910*/  LEA.HI.X.SX32 R231, R4, R7, 0x2, P1 ;  /* 0x0000000704e77211 */ /* 0x000fc400008f16ff */
[----:B------:R-:W3:Y:S04]  /*12920*/  LDL.LU R4, [R1+0xd18] ;  /* 0x000d180001047983 */ /* 0x000ee80000300800 */
[----:B------:R1:W-:Y:S01]  /*12930*/  STL.64 [R1+0x370], R230 ;  /* 0x000370e601007387 */ /* 0x0003e20000100a00 */
[CC--:B------:R-:W-:Y:S02]  /*12940*/  LEA R238, P3, R6.reuse, R244.reuse, 0x2 ;  /* 0x000000f406ee7211 */ /* 0x0c0fe400078610ff */
[-C--:B-1----:R-:W-:Y:S01]  /*12950*/  LEA R230, P1, R229, R244.reuse, 0x2 ;  /* 0x000000f4e5e67211 */ /* 0x082fe200078210ff */
[----:B------:R-:W-:Y:S01]  /*12960*/  IMAD.MOV.U32 R231, RZ, RZ, R229 ;  /* 0x000000ffffe77224 */ /* 0x000fe200078e00e5 */
[-C--:B------:R-:W-:Y:S02]  /*12970*/  LEA.HI.X.SX32 R229, R5, R7.reuse, 0x2, P2 ;  /* 0x0000000705e57211 */ /* 0x080fe400010f16ff */
[----:B------:R-:W3:Y:S04]  /*12980*/  LDL.LU R5, [R1+0xd14] ;  /* 0x000d140001057983 */ /* 0x000ee80000300800 */
[----:B------:R1:W-:Y:S02]  /*12990*/  STL.64 [R1+0x378], R228 ;  /* 0x000378e401007387 */ /* 0x0003e40000100a00 */
[----:B-1----:R-:W-:Y:S01]  /*129a0*/  LEA R228, P2, R239, R244, 0x2 ;  /* 0x000000f4efe47211 */ /* 0x002fe200078410ff */
[----:B------:R-:W-:Y:S01]  /*129b0*/  IMAD.MOV.U32 R229, RZ, RZ, R239 ;  /* 0x000000ffffe57224 */ /* 0x000fe200078e00ef */
[----:B------:R-:W-:-:S02]  /*129c0*/  LEA.HI.X.SX32 R239, R6, R7, 0x2, P3 ;  /* 0x0000000706ef7211 */ /* 0x000fc400018f16ff */
[----:B------:R-:W3:Y:S01]  /*129d0*/  LDL.LU R6, [R1+0xd10] ;  /* 0x000d100001067983 */ /* 0x000ee20000300800 */
[----:B------:R-:W-:-:S04]  /*129e0*/  LEA R236, P4, R246, R244, 0x2 ;  /* 0x000000f4f6ec7211 */ /* 0x000fc800078810ff */
[-C--:B------:R-:W-:Y:S01]  /*129f0*/  LEA.HI.X.SX32 R237, R246, R7.reuse, 0x2, P4 ;  /* 0x00000007f6ed7211 */ /* 0x080fe200020f16ff */
[----:B------:R4:W-:Y:S01]  /*12a00*/  STL.64 [R1+0x380], R238 ;  /* 0x000380ee01007387 */ /* 0x0009e20000100a00 */
[-C--:B------:R-:W-:Y:S02]  /*12a10*/  LEA.HI.X.SX32 R235, R235, R7.reuse, 0x2, P5 ;  /* 0x00000007ebeb7211 */ /* 0x080fe400028f16ff */
[-C--:B------:R-:W-:Y:S01]  /*12a20*/  LEA.HI.X.SX32 R233, R233, R7.reuse, 0x2, P0 ;  /* 0x00000007e9e97211 */ /* 0x080fe200000f16ff */
[----:B------:R-:W3:Y:S01]  /*12a30*/  LDL.LU R246, [R1+0x40c] ;  /* 0x00040c0001f67983 */ /* 0x000ee20000300800 */
[----:B------:R-:W-:-:S03]  /*12a40*/  LEA.HI.X.SX32 R231, R231, R7, 0x2, P1 ;  /* 0x00000007e7e77211 */ /* 0x000fc600008f16ff */
[----:B------:R2:W-:Y:S01]  /*12a50*/  STL.64 [R1+0x388], R236 ;  /* 0x000388ec01007387 */ /* 0x0005e20000100a00 */
[----:B------:R-:W-:-:S03]  /*12a60*/  LEA.HI.X.SX32 R229, R229, R7, 0x2, P2 ;  /* 0x00000007e5e57211 */ /* 0x000fc600010f16ff */
[----:B------:R1:W-:Y:S04]  /*12a70*/  STL.64 [R1+0x390], R234 ;  /* 0x000390ea01007387 */ /* 0x0003e80000100a00 */
[----:B------:R1:W-:Y:S04]  /*12a80*/  STL.64 [R1+0x398], R232 ;  /* 0x000398e801007387 */ /* 0x0003e80000100a00 */
[----:B------:R1:W-:Y:S04]  /*12a90*/  STL.64 [R1+0x3a0], R230 ;  /* 0x0003a0e601007387 */ /* 0x0003e80000100a00 */
[----:B------:R3:W-:Y:S01]  /*12aa0*/  STL.64 [R1+0x3a8], R228 ;  /* 0x0003a8e401007387 */ /* 0x0007e20000100a00 */
[----:B----4-:R-:W-:-:S04]  /*12ab0*/  LEA R238, P3, R227, R244, 0x2 ;  /* 0x000000f4e3ee7211 */ /* 0x010fc800078610ff */
[----:B------:R-:W-:-:S05]  /*12ac0*/  LEA.HI.X.SX32 R239, R227, R7, 0x2, P3 ;  /* 0x00000007e3ef7211 */ /* 0x000fca00018f16ff */
[----:B------:R4:W-:Y:S01]  /*12ad0*/  STL.64 [R1+0x3b0], R238 ;  /* 0x0003b0ee01007387 */ /* 0x0009e20000100a00 */
[CC--:B--2---:R-:W-:Y:S02]  /*12ae0*/  LEA R236, P4, R250.reuse, R244.reuse, 0x2 ;  /* 0x000000f4faec7211 */ /* 0x0c4fe400078810ff */
[C---:B-1----:R-:W-:Y:S02]  /*12af0*/  LEA R234, P5, R251.reuse, R244, 0x2 ;  /* 0x000000f4fbea7211 */ /* 0x042fe400078a10ff */
[-C--:B------:R-:W-:Y:S02]  /*12b00*/  LEA.HI.X.SX32 R237, R250, R7.reuse, 0x2, P4 ;  /* 0x00000007faed7211 */ /* 0x080fe400020f16ff */
[----:B------:R-:W-:-:S03]  /*12b10*/  LEA.HI.X.SX32 R235, R251, R7, 0x2, P5 ;  /* 0x00000007fbeb7211 */ /* 0x000fc600028f16ff */
[----:B------:R-:W-:Y:S01]  /*12b20*/  STL.64 [R1+0x3b8], R236 ;  /* 0x0003b8ec01007387 */ /* 0x000fe20000100a00 */
[CC--:B------:R-:W-:Y:S02]  /*12b30*/  LEA R232, P0, R241.reuse, R244.reuse, 0x2 ;  /* 0x000000f4f1e87211 */ /* 0x0c0fe400078010ff */
[CC--:B------:R-:W-:Y:S02]  /*12b40*/  LEA R230, P1, R240.reuse, R244.reuse, 0x2 ;  /* 0x000000f4f0e67211 */ /* 0x0c0fe400078210ff */
[-C--:B------:R-:W-:Y:S02]  /*12b50*/  LEA.HI.X.SX32 R233, R241, R7.reuse, 0x2, P0 ;  /* 0x00000007f1e97211 */ /* 0x080fe400000f16ff */
[----:B------:R-:W-:Y:S01]  /*12b60*/  LEA.HI.X.SX32 R231, R240, R7, 0x2, P1 ;  /* 0x00000007f0e77211 */ /* 0x000fe200008f16ff */
[----:B------:R-:W-:Y:S04]  /*12b70*/  STL.64 [R1+0x3c0], R234 ;  /* 0x0003c0ea01007387 */ /* 0x000fe80000100a00 */
[----:B------:R-:W-:Y:S01]  /*12b80*/  STL.64 [R1+0x3c8], R232 ;  /* 0x0003c8e801007387 */ /* 0x000fe20000100a00 */
[----:B---3--:R-:W-:-:S02]  /*12b90*/  LEA R228, P2, R242, R244, 0x2 ;  /* 0x000000f4f2e47211 */ /* 0x008fc400078410ff */
[CC--:B----4-:R-:W-:Y:S02]  /*12ba0*/  LEA R238, P3, R243.reuse, R244.reuse, 0x2 ;  /* 0x000000f4f3ee7211 */ /* 0x0d0fe400078610ff */
[-C--:B------:R-:W-:Y:S02]  /*12bb0*/  LEA.HI.X.SX32 R229, R242, R7.reuse, 0x2, P2 ;  /* 0x00000007f2e57211 */ /* 0x080fe400010f16ff */
[----:B------:R-:W-:Y:S01]  /*12bc0*/  LEA.HI.X.SX32 R239, R243, R7, 0x2, P3 ;  /* 0x00000007f3ef7211 */ /* 0x000fe200018f16ff */
[----:B------:R-:W-:Y:S04]  /*12bd0*/  STL.64 [R1+0x3d0], R230 ;  /* 0x0003d0e601007387 */ /* 0x000fe80000100a00 */
[----:B------:R-:W-:Y:S04]  /*12be0*/  STL.64 [R1+0x3d8], R228 ;  /* 0x0003d8e401007387 */ /* 0x000fe80000100a00 */
[----:B------:R1:W-:Y:S02]  /*12bf0*/  STL.64 [R1+0x3e0], R238 ;  /* 0x0003e0ee01007387 */ /* 0x0003e40000100a00 */
[----:B-1----:R-:W-:-:S02]  /*12c00*/  LEA R238, P3, R3, R244, 0x2 ;  /* 0x000000f403ee7211 */ /* 0x002fc400078610ff */
[----:B------:R-:W-:-:S04]  /*12c10*/  LEA R230, P1, R245, R244, 0x2 ;  /* 0x000000f4f5e67211 */ /* 0x000fc800078210ff */
[----:B------:R-:W-:Y:S02]  /*12c20*/  LEA.HI.X.SX32 R231, R245, R7, 0x2, P1 ;  /* 0x00000007f5e77211 */ /* 0x000fe400008f16ff */
[-C--:B------:R-:W-:Y:S02]  /*12c30*/  LEA R232, P0, R4, R244.reuse, 0x2 ;  /* 0x000000f404e87211 */ /* 0x080fe400078010ff */
[----:B------:R-:W-:-:S04]  /*12c40*/  LEA R234, P5, R5, R244, 0x2 ;  /* 0x000000f405ea7211 */ /* 0x000fc800078a10ff */
[----:B------:R-:W-:Y:S02]  /*12c50*/  LEA.HI.X.SX32 R235, R5, R7, 0x2, P5 ;  /* 0x0000000705eb7211 */ /* 0x000fe400028f16ff */
[----:B------:R-:W-:-:S04]  /*12c60*/  LEA R236, P4, R6, R244, 0x2 ;  /* 0x000000f406ec7211 */ /* 0x000fc800078810ff */
[-C--:B------:R-:W-:Y:S02]  /*12c70*/  LEA.HI.X.SX32 R237, R6, R7.reuse, 0x2, P4 ;  /* 0x0000000706ed7211 */ /* 0x080fe400020f16ff */
[----:B------:R-:W2:Y:S04]  /*12c80*/  LDL.LU R6, [R1+0xd0c] ;  /* 0x000d0c0001067983 */ /* 0x000ea80000300800 */
[----:B------:R1:W-:Y:S04]  /*12c90*/  STL.64 [R1+0x3e8], R236 ;  /* 0x0003e8ec01007387 */ /* 0x0003e80000100a00 */
[----:B------:R-:W3:Y:S01]  /*12ca0*/  LDL.LU R5, [R1+0xd08] ;  /* 0x000d080001057983 */ /* 0x000ee20000300800 */
[----:B------:R-:W-:-:S03]  /*12cb0*/  LEA.HI.X.SX32 R233, R4, R7, 0x2, P0 ;  /* 0x0000000704e97211 */ /* 0x000fc600000f16ff */
[----:B------:R4:W-:Y:S04]  /*12cc0*/  STL.64 [R1+0x3f0], R234 ;  /* 0x0003f0ea01007387 */ /* 0x0009e80000100a00 */
[----:B------:R-:W2:Y:S04]  /*12cd0*/  LDL.LU R4, [R1+0xd04] ;  /* 0x000d040001047983 */ /* 0x000ea80000300800 */
[----:B------:R4:W-:Y:S04]  /*12ce0*/  STL.64 [R1+0x3f8], R232 ;  /* 0x0003f8e801007387 */ /* 0x0009e80000100a00 */
[----:B------:R-:W2:Y:S01]  /*12cf0*/  LDL.LU R245, [R1+0xd00] ;  /* 0x000d000001f57983 */ /* 0x000ea20000300800 */
[----:B------:R-:W-:-:S02]  /*12d00*/  LEA R228, P2, R2, R244, 0x2 ;  /* 0x000000f402e47211 */ /* 0x000fc400078410ff */
[-C--:B-1----:R-:W-:Y:S01]  /*12d10*/  LEA R236, P4, R0, R244.reuse, 0x2 ;  /* 0x000000f400ec7211 */ /* 0x082fe200078810ff */
[----:B------:R1:W-:Y:S01]  /*12d20*/  STL.64 [R1+0x400], R230 ;  /* 0x000400e601007387 */ /* 0x0003e20000100a00 */
[-C--:B----4-:R-:W-:Y:S02]  /*12d30*/  LEA R234, P5, R249, R244.reuse, 0x2 ;  /* 0x000000f4f9ea7211 */ /* 0x090fe400078a10ff */
[-C--:B------:R-:W-:Y:S02]  /*12d40*/  LEA.HI.X.SX32 R229, R2, R7.reuse, 0x2, P2 ;  /* 0x0000000702e57211 */ /* 0x080fe400010f16ff */
[----:B------:R-:W-:Y:S01]  /*12d50*/  LEA R232, P0, R252, R244, 0x2 ;  /* 0x000000f4fce87211 */ /* 0x000fe200078010ff */
[----:B------:R-:W4:Y:S01]  /*12d60*/  LDL.LU R2, [R1+0xcfc] ;  /* 0x000cfc0001027983 */ /* 0x000f220000300800 */
[-C--:B------:R-:W-:Y:S02]  /*12d70*/  LEA.HI.X.SX32 R239, R3, R7.reuse, 0x2, P3 ;  /* 0x0000000703ef7211 */ /* 0x080fe400018f16ff */
[----:B------:R-:W-:-:S02]  /*12d80*/  LEA.HI.X.SX32 R237, R0, R7, 0x2, P4 ;  /* 0x0000000700ed7211 */ /* 0x000fc400020f16ff */
[-C--:B-1----:R-:W-:Y:S02]  /*12d90*/  LEA R230, P1, R248, R244.reuse, 0x2 ;  /* 0x000000f4f8e67211 */ /* 0x082fe400078210ff */
[-C--:B------:R-:W-:Y:S01]  /*12da0*/  LEA.HI.X.SX32 R235, R249, R7.reuse, 0x2, P5 ;  /* 0x00000007f9eb7211 */ /* 0x080fe200028f16ff */
[----:B------:R1:W-:Y:S01]  /*12db0*/  STL.64 [R1+0x408], R228 ;  /* 0x000408e401007387 */ /* 0x0003e20000100a00 */
[-C--:B------:R-:W-:Y:S02]  /*12dc0*/  LEA.HI.X.SX32 R233, R252, R7.reuse, 0x2, P0 ;  /* 0x00000007fce97211 */ /* 0x080fe400000f16ff */
[----:B------:R-:W-:Y:S01]  /*12dd0*/  LEA.HI.X.SX32 R231, R248, R7, 0x2, P1 ;  /* 0x00000007f8e77211 */ /* 0x000fe200008f16ff */
[----:B------:R-:W-:Y:S04]  /*12de0*/  STL.64 [R1+0x410], R238 ;  /* 0x000410ee01007387 */ /* 0x000fe80000100a00 */
[----:B------:R1:W-:Y:S04]  /*12df0*/  STL.64 [R1+0x420], R236 ;  /* 0x000420ec01007387 */ /* 0x0003e80000100a00 */
[----:B------:R1:W-:Y:S02]  /*12e00*/  STL.64 [R1+0x430], R234 ;  /* 0x000430ea01007387 */ /* 0x0003e40000100a00 */
[----:B-1----:R-:W-:-:S02]  /*12e10*/  LEA R228, P6, R247, R244, 0x2 ;  /* 0x000000f4f7e47211 */ /* 0x002fc400078c10ff */
[----:B------:R-:W-:Y:S04]  /*12e20*/  STL.64 [R1+0x440], R232 ;  /* 0x000440e801007387 */ /* 0x000fe80000100a00 */
[----:B------:R-:W-:Y:S01]  /*12e30*/  STL.64 [R1+0x450], R230 ;  /* 0x000450e601007387 */ /* 0x000fe20000100a00 */
[----:B------:R-:W-:-:S03]  /*12e40*/  LEA.HI.X.SX32 R229, R247, R7, 0x2, P6 ;  /* 0x00000007f7e57211 */ /* 0x000fc600030f16ff */
[----:B------:R-:W4:Y:S04]  /*12e50*/  LDL.LU R0, [R1+0x4b4] ;  /* 0x0004b40001007983 */ /* 0x000f280000300800 */
[----:B------:R1:W-:Y:S04]  /*12e60*/  STL.64 [R1+0x448], R228 ;  /* 0x000448e401007387 */ /* 0x0003e80000100a00 */
[----:B------:R-:W4:Y:S04]  /*12e70*/  LDL.LU R237, [R1+0x4bc] ;  /* 0x0004bc0001ed7983 */ /* 0x000f280000300800 */
[----:B------:R-:W4:Y:S04]  /*12e80*/  LDL.LU R238, [R1+0x42c] ;  /* 0x00042c0001ee7983 */ /* 0x000f280000300800 */
[----:B------:R-:W4:Y:S04]  /*12e90*/  LDL.LU R242, [R1+0x480] ;  /* 0x0004800001f27983 */ /* 0x000f280000300800 */
[----:B------:R-:W4:Y:S01]  /*12ea0*/  LDL.LU R239, [R1+0x478] ;  /* 0x0004780001ef7983 */ /* 0x000f220000300800 */
[----:B------:R-:W1:Y:S01]  /*12eb0*/  S2R R3, SR_TID.X ;  /* 0x0000000000037919 */ /* 0x000e620000002100 */
[----:B------:R-:W1:Y:S01]  /*12ec0*/  S2R R241, SR_TID.X ;  /* 0x0000000000f17919 */ /* 0x000e620000002100 */
[----:B------:R-:W-:-:S05]  /*12ed0*/  IMAD R246, R246, UR4, RZ ;  /* 0x00000004f6f67c24 */ /* 0x000fca000f8e02ff */
[----:B------:R-:W-:-:S04]  /*12ee0*/  LEA R244, P2, R246, UR16, 0x2 ;  /* 0x00000010f6f47c11 */ /* 0x000fc8000f8410ff */
[----:B------:R-:W-:Y:S02]  /*12ef0*/  LEA.HI.X.SX32 R7, R246, UR17, 0x2, P2 ;  /* 0x00000011f6077c11 */ /* 0x000fe400090f16ff */
[----:B-1----:R-:W-:Y:S02]  /*12f00*/  SHF.R.U32.HI R3, RZ, 0x6, R3 ;  /* 0x00000006ff037819 */ /* 0x002fe40000011603 */
[----:B------:R-:W-:Y:S02]  /*12f10*/  SHF.R.U32.HI R235, RZ, 0x6, R241 ;  /* 0x00000006ffeb7819 */ /* 0x000fe400000116f1 */
[----:B------:R-:W-:Y:S02]  /*12f20*/  SGXT.U32 R3, R3, 0x1 ;  /* 0x000000010303781a */ /* 0x000fe40000000000 */
[----:B------:R-:W-:Y:S02]  /*12f30*/  SGXT.U32 R235, R235, 0x1 ;  /* 0x00000001ebeb781a */ /* 0x000fe40000000000 */
[----:B------:R-:W-:-:S02]  /*12f40*/  LOP3.LUT R229, R3, 0x2, RZ, 0xfc, !PT ;  /* 0x0000000203e57812 */ /* 0x000fc400078efcff */
[----:B------:R-:W-:Y:S01]  /*12f50*/  SHF.R.U32.HI R236, RZ, 0x6, R241 ;  /* 0x00000006ffec7819 */ /* 0x000fe200000116f1 */
[----:B------:R-:W-:Y:S01]  /*12f60*/  IMAD R235, R235, UR12, RZ ;  /* 0x0000000cebeb7c24 */ /* 0x000fe2000f8e02ff */
[C---:B------:R-:W-:Y:S02]  /*12f70*/  LOP3.LUT R227, R3.reuse, 0x22, RZ, 0xfc, !PT ;  /* 0x0000002203e37812 */ /* 0x040fe400078efcff */
[----:B------:R-:W-:Y:S02]  /*12f80*/  SGXT.U32 R236, R236, 0x1 ;  /* 0x00000001ecec781a */ /* 0x000fe40000000000 */
[----:B------:R-:W-:-:S03]  /*12f90*/  LOP3.LUT R228, R3, 0x20, RZ, 0xfc, !PT ;  /* 0x0000002003e47812 */ /* 0x000fc600078efcff */
[----:B------:R-:W-:Y:S01]  /*12fa0*/  IMAD R236, R236, UR12, RZ ;  /* 0x0000000cecec7c24 */ /* 0x000fe2000f8e02ff */
[----:B---3--:R-:W-:Y:S02]  /*12fb0*/  ISETP.NE.U32.AND P1, PT, R5, RZ, PT ;  /* 0x000000ff0500720c */ /* 0x008fe40003f25070 */
[----:B------:R-:W1:Y:S01]  /*12fc0*/  LDC R5, c[0x0][0x3a0] ;  /* 0x0000e800ff057b82 */ /* 0x000e620000000800 */
[----:B--2---:R-:W-:-:S04]  /*12fd0*/  IMAD R243, R6, 0x2, R245 ;  /* 0x0000000206f37824 */ /* 0x004fc800078e02f5 */
[----:B------:R-:W-:-:S04]  /*12fe0*/  IMAD R243, R6, 0x2, R243 ;  /* 0x0000000206f37824 */ /* 0x000fc800078e02f3 */
[C---:B------:R-:W-:Y:S01]  /*12ff0*/  IMAD R243, R6.reuse, 0x2, R243 ;  /* 0x0000000206f37824 */ /* 0x040fe200078e02f3 */
[-C--:B-1----:R-:W-:Y:S02]  /*13000*/  ISETP.GE.AND P0, PT, R229, R5.reuse, PT ;  /* 0x00000005e500720c */ /* 0x082fe40003f06270 */
[-C--:B------:R-:W-:Y:S01]  /*13010*/  ISETP.GE.AND P3, PT, R227, R5.reuse, PT ;  /* 0x00000005e300720c */ /* 0x080fe20003f66270 */
[----:B------:R-:W-:Y:S01]  /*13020*/  IMAD R243, R6, 0x2, R243 ;  /* 0x0000000206f37824 */ /* 0x000fe200078e02f3 */
[----:B------:R-:W-:Y:S02]  /*13030*/  SEL R227, R4, RZ, !P0 ;  /* 0x000000ff04e37207 */ /* 0x000fe40004000000 */
[C---:B------:R-:W-:Y:S01]  /*13040*/  LEA R230, P0, R235.reuse, R244, 0x2 ;  /* 0x000000f4ebe67211 */ /* 0x040fe200078010ff */
[----:B------:R-:W-:Y:S01]  /*13050*/  IMAD R246, R6, 0x2, R243 ;  /* 0x0000000206f67824 */ /* 0x000fe200078e02f3 */
[----:B------:R-:W-:Y:S01]  /*13060*/  ISETP.GE.AND P2, PT, R228, R5, PT ;  /* 0x00000005e400720c */ /* 0x000fe20003f46270 */
[C---:B------:R-:W-:Y:S01]  /*13070*/  IMAD R236, R6.reuse, 0x2, R236 ;  /* 0x0000000206ec7824 */ /* 0x040fe200078e02ec */
[----:B------:R-:W-:Y:S01]  /*13080*/  LEA.HI.X.SX32 R231, R235, R7, 0x2, P0 ;  /* 0x00000007ebe77211 */ /* 0x000fe200000f16ff */
[----:B------:R-:W-:Y:S01]  /*13090*/  IMAD R247, R6, 0x2, R246 ;  /* 0x0000000206f77824 */ /* 0x000fe200078e02f6 */
[----:B------:R-:W-:-:S02]  /*130a0*/  SEL R3, R4, RZ, !P2 ;  /* 0x000000ff04037207 */ /* 0x000fc40005000000 */
[----:B------:R-:W-:Y:S01]  /*130b0*/  ISETP.NE.U32.AND P4, PT, R227, RZ, PT ;  /* 0x000000ffe300720c */ /* 0x000fe20003f85070 */
[----:B------:R1:W-:Y:S01]  /*130c0*/  STL.64 [R1+0x458], R230 ;  /* 0x000458e601007387 */ /* 0x0003e20000100a00 */
[----:B------:R-:W-:Y:S01]  /*130d0*/  LEA R228, P2, R236, R244, 0x2 ;  /* 0x000000f4ece47211 */ /* 0x000fe200078410ff */
[----:B------:R-:W-:Y:S02]  /*130e0*/  IMAD R248, R6, 0x2, R247 ;  /* 0x0000000206f87824 */ /* 0x000fe400078e02f7 */
[----:B------:R-:W2:Y:S01]  /*130f0*/  LDL.LU R227, [R1+0x470] ;  /* 0x0004700001e37983 */ /* 0x000ea20000300800 */
[----:B------:R-:W-:Y:S01]  /*13100*/  LEA.HI.X.SX32 R229, R236, R7, 0x2, P2 ;  /* 0x00000007ece57211 */ /* 0x000fe200010f16ff */
[----:B------:R-:W-:Y:S01]  /*13110*/  IMAD R249, R6, 0x2, R248 ;  /* 0x0000000206f97824 */ /* 0x000fe200078e02f8 */
[----:B------:R-:W-:Y:S01]  /*13120*/  SEL R252, R4, RZ, !P3 ;  /* 0x000000ff04fc7207 */ /* 0x000fe20005800000 */
[----:B----4-:R-:W-:Y:S02]  /*13130*/  IMAD R241, R6, 0x2, R2 ;  /* 0x0000000206f17824 */ /* 0x010fe400078e0202 */
[----:B------:R3:W-:Y:S01]  /*13140*/  STL.64 [R1+0x468], R228 ;  /* 0x000468e401007387 */ /* 0x0007e20000100a00 */
[----:B------:R-:W-:Y:S01]  /*13150*/  ISETP.NE.U32.AND P5, PT, R252, RZ, PT ;  /* 0x000000fffc00720c */ /* 0x000fe20003fa5070 */
[----:B------:R-:W-:-:S02]  /*13160*/  IMAD R252, R6, 0x2, R249 ;  /* 0x0000000206fc7824 */ /* 0x000fc400078e02f9 */
[----:B------:R-:W-:Y:S01]  /*13170*/  IMAD R241, R6, 0x2, R241 ;  /* 0x0000000206f17824 */ /* 0x000fe200078e02f1 */
[----:B------:R-:W-:Y:S02]  /*13180*/  ISETP.NE.U32.AND P3, PT, R3, RZ, PT ;  /* 0x000000ff0300720c */ /* 0x000fe40003f65070 */
[-C--:B-1----:R-:W-:Y:S01]  /*13190*/  LEA R230, P0, R0, R244.reuse, 0x2 ;  /* 0x000000f400e67211 */ /* 0x082fe200078010ff */
[----:B---3--:R-:W3:Y:S04]  /*131a0*/  LDL.LU R228, [R1+0x47c] ;  /* 0x00047c0001e47983 */ /* 0x008ee80000300800 */
[----:B------:R-:W4:Y:S01]  /*131b0*/  LDL.LU R232, [R1+0x484] ;  /* 0x0004840001e87983 */ /* 0x000f220000300800 */
[----:B------:R-:W-:Y:S01]  /*131c0*/  IMAD R241, R6, 0x2, R241 ;  /* 0x0000000206f17824 */ /* 0x000fe200078e02f1 */
[-C--:B------:R-:W-:Y:S01]  /*131d0*/  LEA.HI.X.SX32 R231, R0, R7.reuse, 0x2, P0 ;  /* 0x0000000700e77211 */ /* 0x080fe200000f16ff */
[C---:B------:R-:W-:Y:S01]  /*131e0*/  IMAD R3, R6.reuse, 0x2, R252 ;  /* 0x0000000206037824 */ /* 0x040fe200078e02fc */
[----:B------:R-:W4:Y:S01]  /*131f0*/  LDL.LU R229, [R1+0x498] ;  /* 0x0004980001e57983 */ /* 0x000f220000300800 */
[----:B------:R-:W-:Y:S01]  /*13200*/  IMAD.MOV.U32 R5, RZ, RZ, R241 ;  /* 0x000000ffff057224 */ /* 0x000fe200078e00f1 */
[C---:B------:R-:W-:Y:S01]  /*13210*/  LEA R234, P2, R237.reuse, R244, 0x2 ;  /* 0x000000f4edea7211 */ /* 0x040fe200078410ff */
[----:B------:R-:W-:Y:S01]  /*13220*/  IMAD R241, R6, 0x2, R3 ;  /* 0x0000000206f17824 */ /* 0x000fe200078e0203 */
[----:B------:R1:W-:Y:S04]  /*13230*/  STL.64 [R1+0x4b0], R230 ;  /* 0x0004b0e601007387 */ /* 0x0003e80000100a00 */
[----:B------:R-:W4:Y:S01]  /*13240*/  LDL.LU R3, [R1+0x4a0] ;  /* 0x0004a00001037983 */ /* 0x000f220000300800 */
[----:B------:R-:W-:-:S05]  /*13250*/  LEA.HI.X.SX32 R235, R237, R7, 0x2, P2 ;  /* 0x00000007edeb7211 */ /* 0x000fca00010f16ff */
[----:B------:R1:W-:Y:S02]  /*13260*/  STL.64 [R1+0x4b8], R234 ;  /* 0x0004b8ea01007387 */ /* 0x0003e40000100a00 */
[CC--:B-1----:R-:W-:Y:S02]  /*13270*/  LEA R230, P0, R238.reuse, R244.reuse, 0x2 ;  /* 0x000000f4eee67211 */ /* 0x0c2fe400078010ff */
[----:B------:R-:W4:Y:S02]  /*13280*/  LDL.LU R250, [R1+0x49c] ;  /* 0x00049c0001fa7983 */ /* 0x000f240000300800 */
[----:B------:R-:W-:Y:S02]  /*13290*/  LEA.HI.X.SX32 R231, R238, R7, 0x2, P0 ;  /* 0x00000007eee77211 */ /* 0x000fe400000f16ff */
[----:B------:R-:W4:Y:S01]  /*132a0*/  LDL.LU R234, [R1+0x4a4] ;  /* 0x0004a40001ea7983 */ /* 0x000f220000300800 */
[----:B------:R-:W-:-:S03]  /*132b0*/  LEA R236, P2, R242, R244, 0x2 ;  /* 0x000000f4f2ec7211 */ /* 0x000fc600078410ff */
[----:B------:R1:W-:Y:S04]  /*132c0*/  STL.64 [R1+0x510], R230 ;  /* 0x000510e601007387 */ /* 0x0003e80000100a00 */
[----:B------:R-:W4:Y:S01]  /*132d0*/  LDL.LU R251, [R1+0x4a8] ;  /* 0x0004a80001fb7983 */ /* 0x000f220000300800 */
[----:B------:R-:W-:-:S03]  /*132e0*/  LEA.HI.X.SX32 R237, R242, R7, 0x2, P2 ;  /* 0x00000007f2ed7211 */ /* 0x000fc600010f16ff */
[----:B------:R-:W4:Y:S01]  /*132f0*/  LDL.LU R233, [R1+0x4ac] ;  /* 0x0004ac0001e97983 */ /* 0x000f220000300800 */
[----:B------:R-:W-:Y:S01]  /*13300*/  IMAD R240, R6, 0x2, R2 ;  /* 0x0000000206f07824 */ /* 0x000fe200078e0202 */
[-C--:B-1----:R-:W-:Y:S02]  /*13310*/  LEA R230, P0, R2, R244.reuse, 0x2 ;  /* 0x000000f402e67211 */ /* 0x082fe400078010ff */
[----:B------:R1:W-:Y:S01]  /*13320*/  STL.64 [R1+0x518], R236 ;  /* 0x000518ec01007387 */ /* 0x0003e20000100a00 */
[----:B------:R-:W-:Y:S01]  /*13330*/  IMAD R240, R6, 0x2, R240 ;  /* 0x0000000206f07824 */ /* 0x000fe200078e02f0 */
[----:B------:R-:W-:Y:S02]  /*13340*/  LEA.HI.X.SX32 R231, R2, R7, 0x2, P0 ;  /* 0x0000000702e77211 */ /* 0x000fe400000f16ff */
[----:B------:R-:W4:Y:S04]  /*13350*/  LDL.LU R235, [R1+0x4c0] ;  /* 0x0004c00001eb7983 */ /* 0x000f280000300800 */
[----:B------:R-:W4:Y:S01]  /*13360*/  LDL.LU R242, [R1+0x4c4] ;  /* 0x0004c40001f27983 */ /* 0x000f220000300800 */
[----:B-1----:R-:W-:-:S03]  /*13370*/  LEA R236, P2, R239, R244, 0x2 ;  /* 0x000000f4efec7211 */ /* 0x002fc600078410ff */
[----:B------:R1:W-:Y:S01]  /*13380*/  STL.64 [R1+0x570], R230 ;  /* 0x000570e601007387 */ /* 0x0003e20000100a00 */
[----:B------:R-:W-:-:S03]  /*13390*/  LEA.HI.X.SX32 R237, R239, R7, 0x2, P2 ;  /* 0x00000007efed7211 */ /* 0x000fc600010f16ff */
[----:B------:R-:W4:Y:S01]  /*133a0*/  LDL.LU R239, [R1+0x4d0] ;  /* 0x0004d00001ef7983 */ /* 0x000f220000300800 */
[----:B-1----:R-:W-:-:S03]  /*133b0*/  LEA R230, P0, R240, R244, 0x2 ;  /* 0x000000f4f0e67211 */ /* 0x002fc600078010ff */
[----:B------:R1:W-:Y:S01]  /*133c0*/  STL.64 [R1+0x580], R236 ;  /* 0x000580ec01007387 */ /* 0x0003e20000100a00 */
[----:B------:R-:W-:-:S03]  /*133d0*/  LEA.HI.X.SX32 R231, R240, R7, 0x2, P0 ;  /* 0x00000007f0e77211 */ /* 0x000fc600000f16ff */
[----:B------:R-:W4:Y:S04]  /*133e0*/  LDL.LU R240, [R1+0x4d4] ;  /* 0x0004d40001f07983 */ /* 0x000f280000300800 */
[----:B------:R2:W-:Y:S01]  /*133f0*/  STL.64 [R1+0x5d0], R230 ;  /* 0x0005d0e601007387 */ /* 0x0005e20000100a00 */
[----:B-1----:R-:W-:Y:S01]  /*13400*/  IMAD.MOV.U32 R237, RZ, RZ, R5 ;  /* 0x000000ffffed7224 */ /* 0x002fe200078e0005 */
[----:B------:R-:W-:-:S04]  /*13410*/  LEA R236, P2, R5, R244, 0x2 ;  /* 0x000000f405ec7211 */ /* 0x000fc800078410ff */
[----:B------:R-:W-:-:S05]  /*13420*/  LEA.HI.X.SX32 R237, R237, R7, 0x2, P2 ;  /* 0x00000007eded7211 */ /* 0x000fca00010f16ff */
[----:B------:R3:W-:Y:S01]  /*13430*/  STL.64 [R1+0x5e0], R236 ;  /* 0x0005e0ec01007387 */ /* 0x0007e20000100a00 */
[----:B------:R-:W-:-:S04]  /*13440*/  IMAD R0, R6, 0x2, R241 ;  /* 0x0000000206007824 */ /* 0x000fc800078e02f1 */
[----:B------:R-:W-:-:S04]  /*13450*/  IMAD R238, R6, 0x2, R0 ;  /* 0x0000000206ee7824 */ /* 0x000fc800078e0200 */
[----:B------:R-:W-:-:S04]  /*13460*/  IMAD R2, R6, 0x2, R238 ;  /* 0x0000000206027824 */ /* 0x000fc800078e02ee */
[----:B------:R-:W-:-:S04]  /*13470*/  IMAD R5, R6, 0x2, R2 ;  /* 0x0000000206057824 */ /* 0x000fc800078e0202 */
[----:B------:R-:W-:Y:S01]  /*13480*/  IMAD R5, R6, 0x2, R5 ;  /* 0x0000000206057824 */ /* 0x000fe200078e0205 */
[----:B--2---:R-:W-:-:S04]  /*13490*/  LEA R230, P0, R227, R244, 0x2 ;  /* 0x000000f4e3e67211 */ /* 0x004fc800078010ff */
[-C--:B------:R-:W-:Y:S02]  /*134a0*/  LEA.HI.X.SX32 R231, R227, R7.reuse, 0x2, P0 ;  /* 0x00000007e3e77211 */ /* 0x080fe400000f16ff */
[----:B------:R1:W5:Y:S04]  /*134b0*/  LDL.LU R227, [R1+0xcf8] ;  /* 0x000cf80001e37983 */ /* 0x0003680000300800 */
[----:B------:R4:W-:Y:S01]  /*134c0*/  STL.64 [R1+0x630], R230 ;  /* 0x000630e601007387 */ /* 0x0009e20000100a00 */
[-C--:B---3--:R-:W-:Y:S02]  /*134d0*/  LEA R236, P2, R228, R244.reuse, 0x2 ;  /* 0x000000f4e4ec7211 */ /* 0x088fe400078410ff */
[----:B----4-:R-:W-:Y:S02]  /*134e0*/  LEA R230, P0, R232, R244, 0x2 ;  /* 0x000000f4e8e67211 */ /* 0x010fe400078010ff */
[----:B------:R-:W-:-:S02]  /*134f0*/  LEA.HI.X.SX32 R237, R228, R7, 0x2, P2 ;  /* 0x00000007e4ed7211 */ /* 0x000fc400010f16ff */
[----:B------:R-:W-:Y:S01]  /*13500*/  LEA.HI.X.SX32 R231, R232, R7, 0x2, P0 ;  /* 0x00000007e8e77211 */ /* 0x000fe200000f16ff */
[----:B------:R1:W5:Y:S04]  /*13510*/  LDL.LU R228, [R1+0xcf4] ;  /* 0x000cf40001e47983 */ /* 0x0003680000300800 */
[----:B------:R2:W-:Y:S04]  /*13520*/  STL.64 [R1+0x640], R236 ;  /* 0x000640ec01007387 */ /* 0x0005e80000100a00 */
[----:B------:R3:W-:Y:S01]  /*13530*/  STL.64 [R1+0x688], R230 ;  /* 0x000688e601007387 */ /* 0x0007e20000100a00 */
[----:B--2---:R-:W-:-:S02]  /*13540*/  LEA R236, P2, R229, R244, 0x2 ;  /* 0x000000f4e5ec7211 */ /* 0x004fc400078410ff */
[-C--:B---3--:R-:W-:Y:S02]  /*13550*/  LEA R230, P0, R3, R244.reuse, 0x2 ;  /* 0x000000f403e67211 */ /* 0x088fe400078010ff */
[-C--:B------:R-:W-:Y:S02]  /*13560*/  LEA.HI.X.SX32 R237, R229, R7.reuse, 0x2, P2 ;  /* 0x00000007e5ed7211 */ /* 0x080fe400010f16ff */
[----:B------:R-:W-:Y:S01]  /*13570*/  LEA.HI.X.SX32 R231, R3, R7, 0x2, P0 ;  /* 0x0000000703e77211 */ /* 0x000fe200000f16ff */
[----:B------:R1:W5:Y:S04]  /*13580*/  LDL.LU R229, [R1+0xcf0] ;  /* 0x000cf00001e57983 */ /* 0x0003680000300800 */
[----:B------:R2:W-:Y:S04]  /*13590*/  STL.64 [R1+0x698], R236 ;  /* 0x000698ec01007387 */ /* 0x0005e80000100a00 */
[----:B------:R3:W-:Y:S01]  /*135a0*/  STL.64 [R1+0x6f8], R230 ;  /* 0x0006f8e601007387 */ /* 0x0007e20000100a00 */
[----:B--2---:R-:W-:-:S02]  /*135b0*/  LEA R236, P2, R250, R244, 0x2 ;  /* 0x000000f4faec7211 */ /* 0x004fc400078410ff */
[----:B---3--:R-:W-:Y:S02]  /*135c0*/  LEA R230, P0, R234, R244, 0x2 ;  /* 0x000000f4eae67211 */ /* 0x008fe400078010ff */
[-C--:B------:R-:W-:Y:S02]  /*135d0*/  LEA.HI.X.SX32 R237, R250, R7.reuse, 0x2, P2 ;  /* 0x00000007faed7211 */ /* 0x080fe400010f16ff */
[----:B------:R-:W-:-:S03]  /*135e0*/  LEA.HI.X.SX32 R231, R234, R7, 0x2, P0 ;  /* 0x00000007eae77211 */ /* 0x000fc600000f16ff */
[----:B------:R2:W-:Y:S04]  /*135f0*/  STL.64 [R1+0x700], R236 ;  /* 0x000700ec01007387 */ /* 0x0005e80000100a00 */
[----:B------:R3:W-:Y:S01]  /*13600*/  STL.64 [R1+0x470], R230 ;  /* 0x000470e601007387 */ /* 0x0007e20000100a00 */
[-C--:B--2---:R-:W-:Y:S02]  /*13610*/  LEA R236, P2, R251, R244.reuse, 0x2 ;  /* 0x000000f4fbec7211 */ /* 0x084fe400078410ff */
[----:B---3--:R-:W-:Y:S02]  /*13620*/  LEA R230, P0, R233, R244, 0x2 ;  /* 0x000000f4e9e67211 */ /* 0x008fe400078010ff */
[-C--:B------:R-:W-:Y:S02]  /*13630*/  LEA.HI.X.SX32 R237, R251, R7.reuse, 0x2, P2 ;  /* 0x00000007fbed7211 */ /* 0x080fe400010f16ff */
[----:B------:R-:W-:-:S03]  /*13640*/  LEA.HI.X.SX32 R231, R233, R7, 0x2, P0 ;  /* 0x00000007e9e77211 */ /* 0x000fc600000f16ff */
[----:B------:R2:W-:Y:S04]  /*13650*/  STL.64 [R1+0x480], R236 ;  /* 0x000480ec01007387 */ /* 0x0005e80000100a00 */
[----:B------:R3:W-:Y:S01]  /*13660*/  STL.64 [R1+0x4c8], R230 ;  /* 0x0004c8e601007387 */ /* 0x0007e20000100a00 */
[CC--:B--2---:R-:W-:Y:S02]  /*13670*/  LEA R236, P2, R235.reuse, R244.reuse, 0x2 ;  /* 0x000000f4ebec7211 */ /* 0x0c4fe400078410ff */
[C---:B---3--:R-:W-:Y:S02]  /*13680*/  LEA R230, P0, R242.reuse, R244, 0x2 ;  /* 0x000000f4f2e67211 */ /* 0x048fe400078010ff */
[-C--:B------:R-:W-:Y:S02]  /*13690*/  LEA.HI.X.SX32 R237, R235, R7.reuse, 0x2, P2 ;  /* 0x00000007ebed7211 */ /* 0x080fe400010f16ff */
[----:B------:R-:W-:-:S02]  /*136a0*/  LEA.HI.X.SX32 R231, R242, R7, 0x2, P0 ;  /* 0x00000007f2e77211 */ /* 0x000fc400000f16ff */
[----:B------:R-:W-:-:S03]  /*136b0*/  LEA R250, P2, R239, R244, 0x2 ;  /* 0x000000f4effa7211 */ /* 0x000fc600078410ff */
[----:B------:R2:W-:Y:S01]  /*136c0*/  STL.64 [R1+0x528], R230 ;  /* 0x000528e601007387 */ /* 0x0005e20000100a00 */
[----:B------:R-:W-:-:S03]  /*136d0*/  LEA.HI.X.SX32 R251, R239, R7, 0x2, P2 ;  /* 0x00000007effb7211 */ /* 0x000fc600010f16ff */
[----:B------:R3:W-:Y:S01]  /*136e0*/  STL.64 [R1+0x4d8], R236 ;  /* 0x0004d8ec01007387 */ /* 0x0007e20000100a00 */
[--C-:B------:R-:W-:Y:S01]  /*136f0*/  IMAD R239, R6, 0x2, R245.reuse ;  /* 0x0000000206ef7824 */ /* 0x100fe200078e02f5 */
[CC--:B--2---:R-:W-:Y:S02]  /*13700*/  LEA R230, P0, R240.reuse, R244.reuse, 0x2 ;  /* 0x000000f4f0e67211 */ /* 0x0c4fe400078010ff */
[----:B------:R2:W-:Y:S02]  /*13710*/  STL.64 [R1+0x530], R250 ;  /* 0x000530fa01007387 */ /* 0x0005e40000100a00 */
[----:B------:R-:W-:Y:S01]  /*13720*/  LEA.HI.X.SX32 R231, R240, R7, 0x2, P0 ;  /* 0x00000007f0e77211 */ /* 0x000fe200000f16ff */
[C-C-:B---3--:R-:W-:Y:S02]  /*13730*/  IMAD R236, R6.reuse, 0x2, R245.reuse ;  /* 0x0000000206ec7824 */ /* 0x148fe400078e02f5 */
[C---:B------:R-:W-:Y:S02]  /*13740*/  IMAD R240, R6.reuse, 0x2, R245 ;  /* 0x0000000206f07824 */ /* 0x040fe400078e02f5 */
[----:B------:R3:W-:Y:S01]  /*13750*/  STL.64 [R1+0x588], R230 ;  /* 0x000588e601007387 */ /* 0x0007e20000100a00 */
[----:B--2---:R-:W-:Y:S01]  /*13760*/  LEA R250, P2, R245, R244, 0x2 ;  /* 0x000000f4f5fa7211 */ /* 0x004fe200078410ff */
[----:B------:R-:W-:-:S02]  /*13770*/  IMAD R239, R6, 0x2, R239 ;  /* 0x0000000206ef7824 */ /* 0x000fc400078e02ef */
[----:B------:R-:W-:Y:S01]  /*13780*/  IMAD R240, R6, 0x2, R240 ;  /* 0x0000000206f07824 */ /* 0x000fe200078e02f0 */
[-C--:B------:R-:W-:Y:S02]  /*13790*/  LEA.HI.X.SX32 R251, R245, R7.reuse, 0x2, P2 ;  /* 0x00000007f5fb7211 */ /* 0x080fe400010f16ff */
[----:B---3--:R-:W-:Y:S01]  /*137a0*/  LEA R230, P0, R236, R244, 0x2 ;  /* 0x000000f4ece67211 */ /* 0x008fe200078010ff */
[----:B------:R-:W-:Y:S02]  /*137b0*/  IMAD R240, R6, 0x2, R240 ;  /* 0x0000000206f07824 */ /* 0x000fe400078e02f0 */
[----:B------:R2:W-:Y:S01]  /*137c0*/  STL.64 [R1+0x598], R250 ;  /* 0x000598fa01007387 */ /* 0x0005e20000100a00 */
[----:B------:R-:W-:-:S05]  /*137d0*/  LEA.HI.X.SX32 R231, R236, R7, 0x2, P0 ;  /* 0x00000007ece77211 */ /* 0x000fca00000f16ff */
[----:B------:R3:W-:Y:S01]  /*137e0*/  STL.64 [R1+0x5f0], R230 ;  /* 0x0005f0e601007387 */ /* 0x0007e20000100a00 */
[----:B--2---:R-:W-:-:S04]  /*137f0*/  LEA R250, P2, R239, R244, 0x2 ;  /* 0x000000f4effa7211 */ /* 0x004fc800078410ff */
[----:B------:R-:W-:Y:S02]  /*13800*/  LEA.HI.X.SX32 R251, R239, R7, 0x2, P2 ;  /* 0x00000007effb7211 */ /* 0x000fe400010f16ff */
[----:B---3--:R-:W-:-:S03]  /*13810*/  LEA R230, P0, R240, R244, 0x2 ;  /* 0x000000f4f0e67211 */ /* 0x008fc600078010ff */
[----:B------:R2:W-:Y:S01]  /*13820*/  STL.64 [R1+0x5f8], R250 ;  /* 0x0005f8fa01007387 */ /* 0x0005e20000100a00 */
[----:B------:R-:W-:Y:S01]  /*13830*/  LEA.HI.X.SX32 R231, R240, R7, 0x2, P0 ;  /* 0x00000007f0e77211 */ /* 0x000fe200000f16ff */
[----:B------:R-:W-:-:S04]  /*13840*/  IMAD R232, R6, 0x2, R5 ;  /* 0x0000000206e87824 */ /* 0x000fc800078e0205 */
[----:B------:R3:W-:Y:S01]  /*13850*/  STL.64 [R1+0x648], R230 ;  /* 0x000648e601007387 */ /* 0x0007e20000100a00 */
[----:B--2---:R-:W-:Y:S01]  /*13860*/  LEA R250, P2, R243, R244, 0x2 ;  /* 0x000000f4f3fa7211 */ /* 0x004fe200078410ff */
[----:B------:R-:W-:-:S03]  /*13870*/  IMAD R3, R6, 0x2, R232 ;  /* 0x0000000206037824 */ /* 0x000fc600078e02e8 */
        /* <DEDUP_REMOVED lines=8> */
[-C--:B------:R-:W-:Y:S01]  /*13900*/  LEA.HI.X.SX32 R251, R247, R7.reuse, 0x2, P2 ;  /* 0x00000007f7fb7211 */ /* 0x080fe200010f16ff */
[----:B------:R-:W-:Y:S01]  /*13910*/  IMAD.MOV.U32 R247, RZ, RZ, R234 ;  /* 0x000000fffff77224 */ /* 0x000fe200078e00ea */
[CC--:B---3--:R-:W-:Y:S02]  /*13920*/  LEA R230, P0, R248.reuse, R244.reuse, 0x2 ;  /* 0x000000f4f8e67211 */ /* 0x0c8fe400078010ff */
[CC--:B------:R-:W-:Y:S02]  /*13930*/  LEA R234, P2, R249.reuse, R244.reuse, 0x2 ;  /* 0x000000f4f9ea7211 */ /* 0x0c0fe400078410ff */
[-C--:B------:R-:W-:Y:S01]  /*13940*/  LEA.HI.X.SX32 R231, R248, R7.reuse, 0x2, P0 ;  /* 0x00000007f8e77211 */ /* 0x080fe200000f16ff */
[----:B------:R2:W-:Y:S01]  /*13950*/  STL.64 [R1+0x6a8], R250 ;  /* 0x0006a8fa01007387 */ /* 0x0005e20000100a00 */
[-C--:B------:R-:W-:Y:S01]  /*13960*/  LEA.HI.X.SX32 R235, R249, R7.reuse, 0x2, P2 ;  /* 0x00000007f9eb7211 */ /* 0x080fe200010f16ff */
[----:B------:R-:W-:Y:S02]  /*13970*/  IMAD R249, R6, 0x2, R252 ;  /* 0x0000000206f97824 */ /* 0x000fe400078e02fc */
[----:B------:R-:W-:Y:S01]  /*13980*/  IMAD.MOV.U32 R248, RZ, RZ, R232 ;  /* 0x000000fffff87224 */ /* 0x000fe200078e00e8 */
[-C--:B------:R-:W-:Y:S01]  /*13990*/  LEA R232, P0, R252, R244.reuse, 0x2 ;  /* 0x000000f4fce87211 */ /* 0x080fe200078010ff */
[--C-:B------:R-:W-:Y:S01]  /*139a0*/  IMAD R242, R6, 0x2, R233.reuse ;  /* 0x0000000206f27824 */ /* 0x100fe200078e02e9 */
[----:B--2---:R1:W5:Y:S04]  /*139b0*/  LDL.LU.64 R250, [R1+0xce8] ;  /* 0x000ce80001fa7983 */ /* 0x0043680000300a00 */
[----:B------:R2:W-:Y:S01]  /*139c0*/  STL.64 [R1+0x708], R230 ;  /* 0x000708e601007387 */ /* 0x0005e20000100a00 */
[----:B------:R-:W-:Y:S01]  /*139d0*/  IMAD.MOV.U32 R246, RZ, RZ, R233 ;  /* 0x000000fffff67224 */ /* 0x000fe200078e00e9 */
[-C--:B------:R-:W-:Y:S01]  /*139e0*/  LEA.HI.X.SX32 R233, R252, R7.reuse, 0x2, P0 ;  /* 0x00000007fce97211 */ /* 0x080fe200000f16ff */
[----:B------:R-:W-:Y:S01]  /*139f0*/  IMAD.MOV.U32 R252, RZ, RZ, R238 ;  /* 0x000000fffffc7224 */ /* 0x000fe200078e00ee */
[C---:B------:R-:W-:Y:S01]  /*13a00*/  LEA R238, P0, R241.reuse, R244, 0x2 ;  /* 0x000000f4f1ee7211 */ /* 0x040fe200078010ff */
[----:B--2---:R1:W5:Y:S04]  /*13a10*/  LDL.LU.64 R230, [R1+0xce0] ;  /* 0x000ce00001e67983 */ /* 0x0043680000300a00 */
[----:B------:R2:W-:Y:S01]  /*13a20*/  STL.64 [R1+0x718], R234 ;  /* 0x000718ea01007387 */ /* 0x0005e20000100a00 */
[----:B------:R-:W-:-:S03]  /*13a30*/  LEA.HI.X.SX32 R239, R241, R7, 0x2, P0 ;  /* 0x00000007f1ef7211 */ /* 0x000fc600000f16ff */
[----:B------:R3:W-:Y:S01]  /*13a40*/  STL.64 [R1+0x488], R232 ;  /* 0x000488e801007387 */ /* 0x0007e20000100a00 */
[----:B--2---:R-:W-:-:S04]  /*13a50*/  LEA R234, P2, R249, R244, 0x2 ;  /* 0x000000f4f9ea7211 */ /* 0x004fc800078410ff */
[----:B------:R-:W-:Y:S01]  /*13a60*/  LEA.HI.X.SX32 R235, R249, R7, 0x2, P2 ;  /* 0x00000007f9eb7211 */ /* 0x000fe200010f16ff */
[----:B---3--:R1:W5:Y:S04]  /*13a70*/  LDL.LU.64 R232, [R1+0xcd8] ;  /* 0x000cd80001e87983 */ /* 0x0083680000300a00 */
[----:B------:R2:W-:Y:S04]  /*13a80*/  STL.64 [R1+0x490], R234 ;  /* 0x000490ea01007387 */ /* 0x0005e80000100a00 */
[----:B------:R3:W-:Y:S01]  /*13a90*/  STL.64 [R1+0x4e0], R238 ;  /* 0x0004e0ee01007387 */ /* 0x0007e20000100a00 */
[----:B--2---:R-:W-:-:S02]  /*13aa0*/  LEA R234, P2, R0, R244, 0x2 ;  /* 0x000000f400ea7211 */ /* 0x004fc400078410ff */
[-C--:B---3--:R-:W-:Y:S02]  /*13ab0*/  LEA R238, P0, R252, R244.reuse, 0x2 ;  /* 0x000000f4fcee7211 */ /* 0x088fe400078010ff */
[-C--:B------:R-:W-:Y:S02]  /*13ac0*/  LEA.HI.X.SX32 R235, R0, R7.reuse, 0x2, P2 ;  /* 0x0000000700eb7211 */ /* 0x080fe400010f16ff */
[----:B------:R1:W5:Y:S01]  /*13ad0*/  LDL.LU R0, [R1+0xcd4] ;  /* 0x000cd40001007983 */ /* 0x0003620000300800 */
[----:B------:R-:W-:Y:S01]  /*13ae0*/  LEA.HI.X.SX32 R239, R252, R7, 0x2, P0 ;  /* 0x00000007fcef7211 */ /* 0x000fe200000f16ff */
[----:B------:R-:W-:Y:S02]  /*13af0*/  IMAD R249, R6, 0x2, R2 ;  /* 0x0000000206f97824 */ /* 0x000fe400078e0202 */
[----:B------:R2:W-:Y:S04]  /*13b00*/  STL.64 [R1+0x4f0], R234 ;  /* 0x0004f0ea01007387 */ /* 0x0005e80000100a00 */
[----:B------:R3:W-:Y:S01]  /*13b10*/  STL.64 [R1+0x540], R238 ;  /* 0x000540ee01007387 */ /* 0x0007e20000100a00 */
[----:B--2---:R-:W-:Y:S01]  /*13b20*/  LEA R234, P2, R2, R244, 0x2 ;  /* 0x000000f402ea7211 */ /* 0x004fe200078410ff */
[----:B---3--:R-:W-:-:S03]  /*13b30*/  IMAD.MOV.U32 R239, RZ, RZ, R249 ;  /* 0x000000ffffef7224 */ /* 0x008fc600078e00f9 */
[-C--:B------:R-:W-:Y:S02]  /*13b40*/  LEA.HI.X.SX32 R235, R2, R7.reuse, 0x2, P2 ;  /* 0x0000000702eb7211 */ /* 0x080fe400010f16ff */
[----:B------:R-:W-:Y:S01]  /*13b50*/  LEA R238, P0, R249, R244, 0x2 ;  /* 0x000000f4f9ee7211 */ /* 0x000fe200078010ff */
[C---:B------:R-:W-:Y:S01]  /*13b60*/  IMAD R249, R6.reuse, 0x2, R5 ;  /* 0x0000000206f97824 */ /* 0x040fe200078e0205 */
[----:B------:R1:W5:Y:S02]  /*13b70*/  LDL.LU R2, [R1+0xcd0] ;  /* 0x000cd00001027983 */ /* 0x0003640000300800 */
[----:B------:R-:W-:Y:S02]  /*13b80*/  LEA.HI.X.SX32 R239, R239, R7, 0x2, P0 ;  /* 0x00000007efef7211 */ /* 0x000fe400000f16ff */
[----:B------:R2:W-:Y:S01]  /*13b90*/  STL.64 [R1+0x550], R234 ;  /* 0x000550ea01007387 */ /* 0x0005e20000100a00 */
[----:B------:R-:W-:-:S03]  /*13ba0*/  IMAD R249, R6, 0x2, R249 ;  /* 0x0000000206f97824 */ /* 0x000fc600078e02f9 */
[----:B------:R3:W-:Y:S01]  /*13bb0*/  STL.64 [R1+0x5a0], R238 ;  /* 0x0005a0ee01007387 */ /* 0x0007e20000100a00 */
[----:B--2---:R-:W-:-:S04]  /*13bc0*/  LEA R234, P2, R5, R244, 0x2 ;  /* 0x000000f405ea7211 */ /* 0x004fc800078410ff */
[-C--:B------:R-:W-:Y:S01]  /*13bd0*/  LEA.HI.X.SX32 R235, R5, R7.reuse, 0x2, P2 ;  /* 0x0000000705eb7211 */ /* 0x080fe200010f16ff */
[----:B---3--:R-:W-:Y:S01]  /*13be0*/  IMAD.MOV.U32 R239, RZ, RZ, R249 ;  /* 0x000000ffffef7224 */ /* 0x008fe200078e00f9 */
[-C--:B------:R-:W-:Y:S01]  /*13bf0*/  LEA R238, P0, R248, R244.reuse, 0x2 ;  /* 0x000000f4f8ee7211 */ /* 0x080fe200078010ff */
[----:B------:R-:W-:Y:S01]  /*13c00*/  IMAD R237, R6, 0x2, R242 ;  /* 0x0000000206ed7824 */ /* 0x000fe200078e02f2 */
[----:B------:R-:W2:Y:S01]  /*13c10*/  LDC R5, c[0x0][0x3a0] ;  /* 0x0000e800ff057b82 */ /* 0x000ea20000000800 */
[----:B------:R3:W-:Y:S02]  /*13c20*/  STL.64 [R1+0x5a8], R234 ;  /* 0x0005a8ea01007387 */ /* 0x0007e40000100a00 */
[----:B---3--:R-:W-:Y:S01]  /*13c30*/  LEA R234, P2, R239, R244, 0x2 ;  /* 0x000000f4efea7211 */ /* 0x008fe200078410ff */
[----:B------:R-:W-:Y:S01]  /*13c40*/  IMAD.MOV.U32 R235, RZ, RZ, R239 ;  /* 0x000000ffffeb7224 */ /* 0x000fe200078e00ef */
[----:B------:R-:W-:-:S05]  /*13c50*/  LEA.HI.X.SX32 R239, R248, R7, 0x2, P0 ;  /* 0x00000007f8ef7211 */ /* 0x000fca00000f16ff */
[----:B------:R3:W-:Y:S01]  /*13c60*/  STL.64 [R1+0x608], R238 ;  /* 0x000608ee01007387 */ /* 0x0007e20000100a00 */
[----:B------:R-:W-:Y:S01]  /*13c70*/  LEA.HI.X.SX32 R235, R235, R7, 0x2, P2 ;  /* 0x00000007ebeb7211 */ /* 0x000fe200010f16ff */
[----:B------:R-:W-:Y:S01]  /*13c80*/  IMAD R245, R6, 0x2, R237 ;  /* 0x0000000206f57824 */ /* 0x000fe200078e02ed */
[----:B---3--:R-:W-:-:S03]  /*13c90*/  LEA R238, P0, R247, R244, 0x2 ;  /* 0x000000f4f7ee7211 */ /* 0x008fc600078010ff */
[----:B------:R3:W-:Y:S01]  /*13ca0*/  STL.64 [R1+0x610], R234 ;  /* 0x000610ea01007387 */ /* 0x0007e20000100a00 */
[----:B------:R-:W-:Y:S01]  /*13cb0*/  LEA.HI.X.SX32 R239, R247, R7, 0x2, P0 ;  /* 0x00000007f7ef7211 */ /* 0x000fe200000f16ff */
[----:B------:R-:W-:-:S04]  /*13cc0*/  IMAD R236, R6, 0x2, R245 ;  /* 0x0000000206ec7824 */ /* 0x000fc800078e02f5 */
[----:B------:R4:W-:Y:S01]  /*13cd0*/  STL.64 [R1+0x660], R238 ;  /* 0x000660ee01007387 */ /* 0x0009e20000100a00 */
[----:B---3--:R-:W-:Y:S01]  /*13ce0*/  LEA R234, P2, R246, R244, 0x2 ;  /* 0x000000f4f6ea7211 */ /* 0x008fe200078410ff */
[----:B------:R-:W-:-:S03]  /*13cf0*/  IMAD R3, R6, 0x2, R236 ;  /* 0x0000000206037824 */ /* 0x000fc600078e02ec */
[----:B------:R-:W-:Y:S02]  /*13d00*/  LEA.HI.X.SX32 R235, R246, R7, 0x2, P2 ;  /* 0x00000007f6eb7211 */ /* 0x000fe400010f16ff */
[----:B----4-:R-:W-:Y:S01]  /*13d10*/  LEA R238, P0, R242, R244, 0x2 ;  /* 0x000000f4f2ee7211 */ /* 0x010fe200078010ff */
[----:B------:R-:W-:-:S03]  /*13d20*/  IMAD R243, R6, 0x2, R3 ;  /* 0x0000000206f37824 */ /* 0x000fc600078e0203 */
[----:B------:R-:W-:Y:S01]  /*13d30*/  LEA.HI.X.SX32 R239, R242, R7, 0x2, P0 ;  /* 0x00000007f2ef7211 */ /* 0x000fe200000f16ff */
[----:B------:R3:W-:Y:S01]  /*13d40*/  STL.64 [R1+0x670], R234 ;  /* 0x000670ea01007387 */ /* 0x0007e20000100a00 */
[----:B------:R-:W-:-:S03]  /*13d50*/  IMAD R240, R6, 0x2, R243 ;  /* 0x0000000206f07824 */ /* 0x000fc600078e02f3 */
[----:B------:R4:W-:Y:S01]  /*13d60*/  STL.64 [R1+0x6b8], R238 ;  /* 0x0006b8ee01007387 */ /* 0x0009e20000100a00 */
[C---:B------:R-:W-:Y:S01]  /*13d70*/  IMAD R241, R6.reuse, 0x2, R240 ;  /* 0x0000000206f17824 */ /* 0x040fe200078e02f0 */
[-C--:B---3--:R-:W-:Y:S02]  /*13d80*/  LEA R234, P2, R237, R244.reuse, 0x2 ;  /* 0x000000f4edea7211 */ /* 0x088fe400078410ff */
[-C--:B----4-:R-:W-:Y:S02]  /*13d90*/  LEA R238, P0, R245, R244.reuse, 0x2 ;  /* 0x000000f4f5ee7211 */ /* 0x090fe400078010ff */
[-C--:B------:R-:W-:Y:S01]  /*13da0*/  LEA.HI.X.SX32 R235, R237, R7.reuse, 0x2, P2 ;  /* 0x00000007edeb7211 */ /* 0x080fe200010f16ff */
[----:B------:R-:W-:Y:S01]  /*13db0*/  IMAD R237, R6, 0x2, R245 ;  /* 0x0000000206ed7824 */ /* 0x000fe200078e02f5 */
[----:B------:R-:W-:Y:S02]  /*13dc0*/  LEA.HI.X.SX32 R239, R245, R7, 0x2, P0 ;  /* 0x00000007f5ef7211 */ /* 0x000fe400000f16ff */
[----:B------:R-:W-:Y:S01]  /*13dd0*/  LEA R236, P2, R236, R244, 0x2 ;  /* 0x000000f4ecec7211 */ /* 0x000fe200078410ff */
[----:B------:R3:W-:Y:S01]  /*13de0*/  STL.64 [R1+0x6c0], R234 ;  /* 0x0006c0ea01007387 */ /* 0x0007e20000100a00 */
[----:B------:R-:W-:-:S02]  /*13df0*/  IMAD R252, R6, 0x2, R241 ;  /* 0x0000000206fc7824 */ /* 0x000fc400078e02f1 */
[----:B------:R-:W-:Y:S02]  /*13e00*/  LEA.HI.X.SX32 R237, R237, R7, 0x2, P2 ;  /* 0x00000007eded7211 */ /* 0x000fe400010f16ff */
[C---:B------:R-:W-:Y:S01]  /*13e10*/  IMAD R249, R6.reuse, 0x2, R252 ;  /* 0x0000000206f97824 */ /* 0x040fe200078e02fc */
[----:B---3--:R1:W5:Y:S04]  /*13e20*/  LDL.LU.64 R234, [R1+0xcc8] ;  /* 0x000cc80001ea7983 */ /* 0x0083680000300a00 */
[----:B------:R3:W-:Y:S01]  /*13e30*/  STL.64 [R1+0x720], R238 ;  /* 0x000720ee01007387 */ /* 0x0007e20000100a00 */
[----:B------:R-:W-:-:S03]  /*13e40*/  IMAD R248, R6, 0x2, R249 ;  /* 0x0000000206f87824 */ /* 0x000fc600078e02f9 */
[----:B------:R4:W-:Y:S01]  /*13e50*/  STL.64 [R1+0x738], R236 ;  /* 0x000738ec01007387 */ /* 0x0009e20000100a00 */
[----:B---3--:R-:W-:-:S04]  /*13e60*/  LEA R238, P0, R3, R244, 0x2 ;  /* 0x000000f403ee7211 */ /* 0x008fc800078010ff */
[-C--:B------:R-:W-:Y:S02]  /*13e70*/  LEA.HI.X.SX32 R239, R3, R7.reuse, 0x2, P0 ;  /* 0x0000000703ef7211 */ /* 0x080fe400000f16ff */
[C---:B----4-:R-:W-:Y:S01]  /*13e80*/  LEA R236, P2, R243.reuse, R244, 0x2 ;  /* 0x000000f4f3ec7211 */ /* 0x050fe200078410ff */
[C---:B------:R-:W-:Y:S02]  /*13e90*/  IMAD R247, R6.reuse, 0x2, R248 ;  /* 0x0000000206f77824 */ /* 0x040fe400078e02f8 */
[----:B------:R3:W-:Y:S01]  /*13ea0*/  STL.64 [R1+0x498], R238 ;  /* 0x000498ee01007387 */ /* 0x0007e20000100a00 */
[----:B------:R-:W-:Y:S01]  /*13eb0*/  LEA.HI.X.SX32 R237, R243, R7, 0x2, P2 ;  /* 0x00000007f3ed7211 */ /* 0x000fe200010f16ff */
[----:B------:R-:W-:-:S04]  /*13ec0*/  IMAD R246, R6, 0x2, R247 ;  /* 0x0000000206f67824 */ /* 0x000fc800078e02f7 */
        /* <DEDUP_REMOVED lines=9> */
[----:B---3--:R-:W-:Y:S01]  /*13f60*/  LEA R238, P0, R252, R244, 0x2 ;  /* 0x000000f4fcee7211 */ /* 0x008fe200078010ff */
[----:B------:R-:W-:-:S03]  /*13f70*/  IMAD R240, R6, 0x2, R3 ;  /* 0x0000000206f07824 */ /* 0x000fc600078e0203 */
[-C--:B------:R-:W-:Y:S02]  /*13f80*/  LEA.HI.X.SX32 R239, R252, R7.reuse, 0x2, P0 ;  /* 0x00000007fcef7211 */ /* 0x080fe400000f16ff */
[CC--:B----4-:R-:W-:Y:S01]  /*13f90*/  LEA R236, P2, R249.reuse, R244.reuse, 0x2 ;  /* 0x000000f4f9ec7211 */ /* 0x0d0fe200078410ff */
[--C-:B------:R-:W-:Y:S02]  /*13fa0*/  IMAD R252, R6, 0x2, R240.reuse ;  /* 0x0000000206fc7824 */ /* 0x100fe400078e02f0 */
[----:B------:R3:W-:Y:S01]  /*13fb0*/  STL.64 [R1+0x560], R238 ;  /* 0x000560ee01007387 */ /* 0x0007e20000100a00 */
[----:B------:R-:W-:Y:S01]  /*13fc0*/  LEA.HI.X.SX32 R237, R249, R7, 0x2, P2 ;  /* 0x00000007f9ed7211 */ /* 0x000fe200010f16ff */
[----:B------:R-:W-:Y:S01]  /*13fd0*/  IMAD.MOV.U32 R249, RZ, RZ, R240 ;  /* 0x000000fffff97224 */ /* 0x000fe200078e00f0 */
[----:B------:R-:W-:-:S04]  /*13fe0*/  LEA R240, P2, R247, R244, 0x2 ;  /* 0x000000f4f7f07211 */ /* 0x000fc800078410ff */
[-C--:B------:R-:W-:Y:S02]  /*13ff0*/  LEA.HI.X.SX32 R241, R247, R7.reuse, 0x2, P2 ;  /* 0x00000007f7f17211 */ /* 0x080fe400010f16ff */
[CC--:B---3--:R-:W-:Y:S01]  /*14000*/  LEA R238, P0, R248.reuse, R244.reuse, 0x2 ;  /* 0x000000f4f8ee7211 */ /* 0x0c8fe200078010ff */
[----:B------:R3:W-:Y:S03]  /*14010*/  STL.64 [R1+0x568], R236 ;  /* 0x000568ec01007387 */ /* 0x0007e60000100a00 */
[----:B------:R-:W-:Y:S01]  /*14020*/  LEA.HI.X.SX32 R239, R248, R7, 0x2, P0 ;  /* 0x00000007f8ef7211 */ /* 0x000fe200000f16ff */
[----:B---3--:R1:W5:Y:S04]  /*14030*/  LDL.LU.64 R236, [R1+0xcc0] ;  /* 0x000cc00001ec7983 */ /* 0x0083680000300a00 */
[----:B------:R-:W-:Y:S04]  /*14040*/  STL.64 [R1+0x5b8], R238 ;  /* 0x0005b8ee01007387 */ /* 0x000fe80000100a00 */
[----:B------:R3:W-:Y:S04]  /*14050*/  STL.64 [R1+0x5c8], R240 ;  /* 0x0005c8f001007387 */ /* 0x0007e80000100a00 */
[----:B---3--:R-:W3:Y:S01]  /*14060*/  LDL.LU R241, [R1+0xcb8] ;  /* 0x000cb80001f17983 */ /* 0x008ee20000300800 */
[----:B------:R-:W-:-:S02]  /*14070*/  LEA R238, P0, R246, R244, 0x2 ;  /* 0x000000f4f6ee7211 */ /* 0x000fc400078010ff */
[----:B------:R-:W-:Y:S02]  /*14080*/  LEA R240, P2, R242, R244, 0x2 ;  /* 0x000000f4f2f07211 */ /* 0x000fe400078410ff */
[----:B------:R-:W-:-:S03]  /*14090*/  LEA.HI.X.SX32 R239, R246, R7, 0x2, P0 ;  /* 0x00000007f6ef7211 */ /* 0x000fc600000f16ff */
[----:B------:R-:W-:Y:S02]  /*140a0*/  IMAD.MOV.U32 R246, RZ, RZ, R240 ;  /* 0x000000fffff67224 */ /* 0x000fe400078e00f0 */
[----:B------:R4:W-:Y:S04]  /*140b0*/  STL.64 [R1+0x618], R238 ;  /* 0x000618ee01007387 */ /* 0x0009e80000100a00 */
[----:B----4-:R1:W5:Y:S04]  /*140c0*/  LDL.LU.64 R238, [R1+0xcb0] ;  /* 0x000cb00001ee7983 */ /* 0x0103680000300a00 */
[----:B------:R4:W-:Y:S01]  /*140d0*/  STL [R1+0x620], R240 ;  /* 0x000620f001007387 */ /* 0x0009e20000100800 */
[----:B------:R-:W-:-:S04]  /*140e0*/  IMAD R248, R6, 0x2, R252 ;  /* 0x0000000206f87824 */ /* 0x000fc800078e02fc */
[----:B------:R-:W-:-:S04]  /*140f0*/  IMAD R245, R6, 0x2, R248 ;  /* 0x0000000206f57824 */ /* 0x000fc800078e02f8 */
[----:B------:R-:W-:Y:S01]  /*14100*/  IMAD R6, R6, 0x2, R245 ;  /* 0x0000000206067824 */ /* 0x000fe200078e02f5 */
[----:B------:R-:W-:Y:S01]  /*14110*/  USHF.L.U32 UR4, UR22, 0x15, URZ ;  /* 0x0000001516047899 */ /* 0x000fe200080006ff */
[----:B------:R-:W1:Y:S01]  /*14120*/  LDCU.64 UR20, c[0x0][0x358] ;  /* 0x00006b00ff1477ac */ /* 0x000e620008000a00 */
[----:B------:R-:W-:Y:S02]  /*14130*/  UIADD3 UR15, UPT, UPT, UR7, 0x78000, URZ ;  /* 0x00078000070f7890 */ /* 0x000fe4000fffe0ff */
[----:B------:R-:W-:Y:S01]  /*14140*/  ULOP3.LUT UR4, UR4, 0x600000, URZ, 0xc0, !UPT ;  /* 0x0060000004047892 */ /* 0x000fe2000f8ec0ff */
[----:B------:R-:W-:Y:S01]  /*14150*/  UMOV UR10, 0x1 ;  /* 0x00000001000a7882 */ /* 0x000fe20000000000 */
[----:B---3--:R-:W-:Y:S02]  /*14160*/  IMAD.MOV.U32 R247, RZ, RZ, R241 ;  /* 0x000000fffff77224 */ /* 0x008fe400078e00f1 */
[----:B------:R-:W-:Y:S01]  /*14170*/  IMAD.MOV.U32 R247, RZ, RZ, R242 ;  /* 0x000000fffff77224 */ /* 0x000fe200078e00f2 */
[----:B------:R-:W-:Y:S01]  /*14180*/  LEA R242, P0, R3, R244, 0x2 ;  /* 0x000000f403f27211 */ /* 0x000fe200078010ff */
[----:B----4-:R3:W5:Y:S03]  /*14190*/  LDL.LU.64 R240, [R1+0xca8] ;  /* 0x000ca80001f07983 */ /* 0x0107660000300a00 */
[----:B------:R-:W-:-:S02]  /*141a0*/  LEA.HI.X.SX32 R247, R247, R7, 0x2, P2 ;  /* 0x00000007f7f77211 */ /* 0x000fc400010f16ff */
[-C--:B------:R-:W-:Y:S02]  /*141b0*/  LEA R246, P2, R249, R244.reuse, 0x2 ;  /* 0x000000f4f9f67211 */ /* 0x080fe400078410ff */
[-C--:B------:R-:W-:Y:S02]  /*141c0*/  LEA.HI.X.SX32 R243, R3, R7.reuse, 0x2, P0 ;  /* 0x0000000703f37211 */ /* 0x080fe400000f16ff */
[----:B------:R-:W4:Y:S01]  /*141d0*/  S2R R3, SR_TID.X ;  /* 0x0000000000037919 */ /* 0x000f220000002100 */
[----:B------:R1:W-:Y:S02]  /*141e0*/  STL [R1+0x624], R247 ;  /* 0x000624f701007387 */ /* 0x0003e40000100800 */
[----:B-1----:R-:W-:Y:S02]  /*141f0*/  LEA.HI.X.SX32 R247, R249, R7, 0x2, P2 ;  /* 0x00000007f9f77211 */ /* 0x002fe400010f16ff */
[----:B------:R-:W1:Y:S01]  /*14200*/  S2R R249, SR_TID.X ;  /* 0x0000000000f97919 */ /* 0x000e620000002100 */
[----:B------:R2:W-:Y:S04]  /*14210*/  STL.64 [R1+0x678], R242 ;  /* 0x000678f201007387 */ /* 0x0005e80000100a00 */
[----:B------:R3:W-:Y:S01]  /*14220*/  STL.64 [R1+0x680], R246 ;  /* 0x000680f601007387 */ /* 0x0007e20000100a00 */
[----:B--2---:R-:W-:-:S02]  /*14230*/  LEA R242, P0, R252, R244, 0x2 ;  /* 0x000000f4fcf27211 */ /* 0x004fc400078010ff */
[----:B---3--:R-:W-:Y:S02]  /*14240*/  LEA R246, P2, R248, R244, 0x2 ;  /* 0x000000f4f8f67211 */ /* 0x008fe400078410ff */
[-C--:B------:R-:W-:Y:S02]  /*14250*/  LEA.HI.X.SX32 R243, R252, R7.reuse, 0x2, P0 ;  /* 0x00000007fcf37211 */ /* 0x080fe400000f16ff */
[----:B------:R-:W-:-:S03]  /*14260*/  LEA.HI.X.SX32 R247, R248, R7, 0x2, P2 ;  /* 0x00000007f8f77211 */ /* 0x000fc600010f16ff */
[----:B------:R2:W-:Y:S01]  /*14270*/  STL.64 [R1+0x6d0], R242 ;  /* 0x0006d0f201007387 */ /* 0x0005e20000100a00 */
[----:B----4-:R-:W-:-:S03]  /*14280*/  SHF.R.U32.HI R3, RZ, 0x6, R3 ;  /* 0x00000006ff037819 */ /* 0x010fc60000011603 */
[----:B------:R3:W-:Y:S01]  /*14290*/  STL.64 [R1+0x6c8], R246 ;  /* 0x0006c8f601007387 */ /* 0x0007e20000100a00 */
[CC--:B--2---:R-:W-:Y:S02]  /*142a0*/  LEA R242, P0, R245.reuse, R244.reuse, 0x2 ;  /* 0x000000f4f5f27211 */ /* 0x0c4fe400078010ff */
[C---:B---3--:R-:W-:Y:S02]  /*142b0*/  LEA R246, P6, R6.reuse, R244, 0x2 ;  /* 0x000000f406f67211 */ /* 0x048fe400078c10ff */
[-C--:B------:R-:W-:Y:S02]  /*142c0*/  LEA.HI.X.SX32 R243, R245, R7.reuse, 0x2, P0 ;  /* 0x00000007f5f37211 */ /* 0x080fe400000f16ff */
[----:B------:R-:W-:Y:S02]  /*142d0*/  LEA.HI.X.SX32 R247, R6, R7, 0x2, P6 ;  /* 0x0000000706f77211 */ /* 0x000fe400030f16ff */
[----:B------:R-:W-:Y:S01]  /*142e0*/  SGXT.U32 R3, R3, 0x1 ;  /* 0x000000010303781a */ /* 0x000fe20000000000 */
[----:B------:R2:W-:Y:S01]  /*142f0*/  STL.64 [R1+0x730], R242 ;  /* 0x000730f201007387 */ /* 0x0005e20000100a00 */
[----:B-1----:R-:W-:-:S02]  /*14300*/  LOP3.LUT R249, R249, 0x7f, RZ, 0xc0, !PT ;  /* 0x0000007ff9f97812 */ /* 0x002fc400078ec0ff */
[----:B------:R-:W-:Y:S02]  /*14310*/  LOP3.LUT R245, R3, 0x42, RZ, 0xfc, !PT ;  /* 0x0000004203f57812 */ /* 0x000fe400078efcff */
[----:B------:R-:W-:Y:S02]  /*14320*/  ISETP.NE.U32.AND P2, PT, R249, RZ, PT ;  /* 0x000000fff900720c */ /* 0x000fe40003f45070 */
[C---:B------:R-:W-:Y:S01]  /*14330*/  LOP3.LUT R244, R3.reuse, 0x60, RZ, 0xfc, !PT ;  /* 0x0000006003f47812 */ /* 0x040fe200078efcff */
[----:B--2---:R1:W5:Y:S04]  /*14340*/  LDL.LU.64 R242, [R1+0xca0] ;  /* 0x000ca00001f27983 */ /* 0x0043680000300a00 */
[----:B------:R2:W-:Y:S02]  /*14350*/  STL.64 [R1+0x728], R246 ;  /* 0x000728f601007387 */ /* 0x0005e40000100a00 */
[----:B--2---:R-:W-:Y:S01]  /*14360*/  LOP3.LUT R246, R3, 0x40, RZ, 0xfc, !PT ;  /* 0x0000004003f67812 */ /* 0x004fe200078efcff */
[----:B-1----:R-:W-:Y:S06]  /*14370*/  BRA.U UP0, `(.L_x_5) ;  /* 0x0000000100187547 */ /* 0x002fec000b800000 */
[----:B------:R-:W-:Y:S01]  /*14380*/  ELECT P0, URZ, PT ;  /* 0x0000000000ff782f */ /* 0x000fe20003800000 */
[----:B------:R-:W-:Y:S01]  /*14390*/  IMAD.MOV.U32 R6, RZ, RZ, 0x1 ;  /* 0x00000001ff067424 */ /* 0x000fe200078e00ff */
[----:B------:R-:W-:Y:S01]  /*143a0*/  UMOV UR6, 0x40 ;  /* 0x0000004000067882 */ /* 0x000fe20000000000 */
[----:B------:R-:W-:Y:S01]  /*143b0*/  UVIRTCOUNT.DEALLOC.SMPOOL 0x80 ;  /* 0x000000800000784c */ /* 0x000fe20000000000 */
[----:B------:R-:W-:-:S09]  /*143c0*/  ULEA UR6, UR5, UR6, 0x18 ;  /* 0x0000000605067291 */ /* 0x000fd2000f8ec0ff */
[----:B------:R1:W-:Y:S03]  /*143d0*/  @P0 STS.U8 [UR6], R6 ;  /* 0x00000006ff000988 */ /* 0x0003e60008000006 */
.L_x_5:
[----:B------:R-:W-:Y:S01]  /*143e0*/  STL.64 [R1+0xe78], R218 ;  /* 0x000e78da01007387 */ /* 0x000fe20000100a00 */
[----:B------:R-:W-:Y:S01]  /*143f0*/  UIADD3 UR19, UPT, UPT, UR8, UR4, URZ ;  /* 0x0000000408137290 */ /* 0x000fe2000fffe0ff */
[----:B------:R-:W-:Y:S02]  /*14400*/  VOTEU.ALL UP1, P2 ;  /* 0x0000000000ff7886 */ /* 0x000fe40001020000 */
[----:B------:R-:W-:Y:S01]  /*14410*/  STL.64 [R1+0xe70], R202 ;  /* 0x000e70ca01007387 */ /* 0x000fe20000100a00 */
[----:B------:R-:W-:Y:S01]  /*14420*/  UMOV UR9, UR15 ;  /* 0x0000000f00097c82 */ /* 0x000fe20008000000 */
[----:B------:R-:W-:Y:S01]  /*14430*/  VOTEU.ALL UP2, P2 ;  /* 0x0000000000ff7886 */ /* 0x000fe20001040000 */
[-C--:B------:R-:W-:Y:S01]  /*14440*/  ISETP.GE.AND P0, PT, R246, R5.reuse, PT ;  /* 0x00000005f600720c */ /* 0x080fe20003f06270 */
[----:B------:R2:W-:Y:S01]  /*14450*/  STL.64 [R1+0xe68], R186 ;  /* 0x000e68ba01007387 */ /* 0x0005e20000100a00 */
[----:B-----5:R-:W-:Y:S01]  /*14460*/  VIADD R252, R2, UR7 ;  /* 0x0000000702fc7c36 */ /* 0x020fe20008000000 */
[----:B------:R-:W-:Y:S01]  /*14470*/  ISETP.GE.AND P6, PT, R245, R5, PT ;  /* 0x00000005f500720c */ /* 0x000fe20003fc6270 */
[----:B------:R-:W3:Y:S01]  /*14480*/  LDCU UR14, c[0x0][0x3a0] ;  /* 0x00007400ff0e77ac */ /* 0x000ee20008000800 */
[----:B--2---:R-:W2:Y:S04]  /*14490*/  LDL.64 R186, [R1+0x468] ;  /* 0x0004680001ba7983 */ /* 0x004ea80000100a00 */
[----:B------:R-:W-:Y:S04]  /*144a0*/  STL.64 [R1+0xe60], R170 ;  /* 0x000e60aa01007387 */ /* 0x000fe80000100a00 */
[----:B------:R4:W-:Y:S04]  /*144b0*/  STL.64 [R1+0xe58], R154 ;  /* 0x000e589a01007387 */ /* 0x0009e80000100a00 */
[----:B----4-:R-:W4:Y:S01]  /*144c0*/  LDL.64 R154, [R1+0x458] ;  /* 0x00045800019a7983 */ /* 0x010f220000100a00 */
[----:B------:R-:W-:-:S03]  /*144d0*/  LOP3.LUT R7, R3, 0x62, RZ, 0xfc, !PT ;  /* 0x0000006203077812 */ /* 0x000fc600078efcff */
[----:B------:R-:W-:Y:S04]  /*144e0*/  STL.64 [R1+0xe50], R138 ;  /* 0x000e508a01007387 */ /* 0x000fe80000100a00 */
[----:B------:R-:W-:Y:S04]  /*144f0*/  STL.64 [R1+0xe48], R122 ;  /* 0x000e487a01007387 */ /* 0x000fe80000100a00 */
[----:B------:R-:W-:Y:S04]  /*14500*/  STL.64 [R1+0xe40], R106 ;  /* 0x000e406a01007387 */ /* 0x000fe80000100a00 */
[----:B------:R-:W-:Y:S04]  /*14510*/  STL.64 [R1+0xe38], R90 ;  /* 0x000e385a01007387 */ /* 0x000fe80000100a00 */
[----:B------:R-:W-:Y:S04]  /*14520*/  STL.64 [R1+0xe30], R74 ;  /* 0x000e304a01007387 */ /* 0x000fe80000100a00 */
[----:B------:R-:W-:Y:S04]  /*14530*/  STL.64 [R1+0xe28], R58 ;  /* 0x000e283a01007387 */ /* 0x000fe80000100a00 */
[----:B------:R-:W-:Y:S04]  /*14540*/  STL.64 [R1+0xe20], R42 ;  /* 0x000e202a01007387 */ /* 0x000fe80000100a00 */
[----:B------:R1:W-:Y:S04]  /*14550*/  STL.64 [R1+0xe18], R26 ;  /* 0x000e181a01007387 */ /* 0x0003e80000100a00 */
[----:B------:R1:W-:Y:S04]  /*14560*/  STL.64 [R1+0xe10], R10 ;  /* 0x000e100a01007387 */ /* 0x0003e80000100a00 */
[----:B------:R-:W3:Y:S01]  /*14570*/  LDL.64 R218, [R1+0x470] ;  /* 0x0004700001da7983 */ /* 0x000ee20000100a00 */
[----:B------:R-:W-:-:S04]  /*14580*/  @!UP1 UIADD3 UR16, UPT, UPT, -UR10, 0x100000, URZ ;  /* 0x001000000a109890 */ /* 0x000fc8000fffe1ff */
[----:B------:R-:W-:Y:S02]  /*14590*/  @!UP1 USHF.L.U32 UR17, UR16, 0xb, URZ ;  /* 0x0000000b10119899 */ /* 0x000fe400080006ff */
[----:B------:R-:W-:Y:S02]  /*145a0*/  @!UP1 USHF.L.U32 UR16, UR16, 0x1, URZ ;  /* 0x0000000110109899 */ /* 0x000fe400080006ff */
[----:B------:R-:W-:-:S04]  /*145b0*/  @!UP1 UIADD3 UR4, UPT, UPT, -UR10, 0x100000, URZ ;  /* 0x001000000a049890 */ /* 0x000fc8000fffe1ff */
[----:B------:R-:W-:Y:S02]  /*145c0*/  @!UP1 USHF.L.U32 UR5, UR4, 0xb, URZ ;  /* 0x0000000b04059899 */ /* 0x000fe400080006ff */
[----:B------:R-:W-:Y:S01]  /*145d0*/  @!UP1 USHF.L.U32 UR4, UR4, 0x1, URZ ;  /* 0x0000000104049899 */ /* 0x000fe200080006ff */
[----:B------:R-:W3:Y:S01]  /*145e0*/  LDL.64 R170, [R1+0x480] ;  /* 0x0004800001aa7983 */ /* 0x000ee20000100a00 */
[----:B-1----:R-:W-:-:S03]  /*145f0*/  SEL R6, R4, RZ, !P0 ;  /* 0x000000ff04067207 */ /* 0x002fc60004000000 */
[----:B------:R-:W3:Y:S01]  /*14600*/  LDL.64 R202, [R1+0x488] ;  /* 0x0004880001ca7983 */ /* 0x000ee20000100a00 */
[----:B------:R-:W-:Y:S01]  /*14610*/  STTM.16dp32bit_t0_t15.x128 tmem[UR19], RZ ;  /* 0x000000ff000079ed */ /* 0x000fe20008b80013 */
[----:B------:R-:W-:Y:S01]  /*14620*/  STTM.16dp32bit_t16_t31.x128 tmem[UR19+0x80], RZ ;  /* 0x000080ff000079ed */ /* 0x000fe20008ba0013 */
[----:B------:R-:W1:Y:S02]  /*14630*/  FENCE.VIEW.ASYNC.T ;  /* 0x00000000000073c6 */ /* 0x000e640000000200 */
[----:B-1----:R-:W-:Y:S01]  /*14640*/  BAR.SYNC.DEFER_BLOCKING 0x0 ;  /* 0x0000000000007b1d */ /* 0x002fe20000010000 */
[----:B------:R-:W-:-:S05]  /*14650*/  ISETP.GE.AND P0, PT, R244, R5, PT ;  /* 0x00000005f400720c */ /* 0x000fca0003f06270 */
[----:B------:R-:W-:Y:S01]  /*14660*/  VOTEU.ALL UP1, P2 ;  /* 0x0000000000ff7886 */ /* 0x000fe20001020000 */
[----:B------:R-:W3:Y:S04]  /*14670*/  LDL.64 R246, [R1+0x490] ;  /* 0x0004900001f67983 */ /* 0x000ee80000100a00 */
[----:B------:R-:W1:Y:S02]  /*14680*/  FENCE.VIEW.ASYNC.S ;  /* 0x00000000000073c6 */ /* 0x000e640000000000 */
[----:B-1----:R-:W1:Y:S02]  /*14690*/  @!UP1 SYNCS.EXCH.64 URZ, [UR9], UR16 ;  /* 0x0000001009ff95b2 */ /* 0x002e640008000100 */
[----:B-1----:R-:W-:Y:S06]  /*146a0*/  BAR.SYNC.DEFER_BLOCKING 0x0 ;  /* 0x0000000000007b1d */ /* 0x002fec0000010000 */
[----:B------:R1:W4:Y:S02]  /*146b0*/  @!UP2 SYNCS.EXCH.64 URZ, [UR7+0x78008], UR4 ;  /* 0x0780080407ffa5b2 */ /* 0x0003240008000100 */
[----:B------:R-:W-:Y:S01]  /*146c0*/  @!PT LDS RZ, [RZ] ;  /* 0x00000000fffff984 */ /* 0x000fe20000000800 */
[----:B------:R-:W-:Y:S01]  /*146d0*/  @!PT LDS RZ, [RZ] ;  /* 0x00000000fffff984 */ /* 0x000fe20000000800 */
[----:B------:R-:W-:Y:S01]  /*146e0*/  @!PT LDS RZ, [RZ] ;  /* 0x00000000fffff984 */ /* 0x000fe20000000800 */
[----:B----4-:R-:W-:Y:S04]  /*146f0*/  LDGSTS.E [R252+0x60000], desc[UR20][R154.64], P1 ;  /* 0x600000009afc7fae */ /* 0x010fe800089a1014 */
[----:B--2---:R-:W-:Y:S04]  /*14700*/  LDGSTS.E [R252+0x60008], desc[UR20][R186.64], P4 ;  /* 0x60008000bafc7fae */ /* 0x004fe8000a1a1014 */
[----:B------:R-:W2:Y:S04]  /*14710*/  LDL.64 R154, [R1+0x4b0] ;  /* 0x0004b000019a7983 */ /* 0x000ea80000100a00 */
[----:B------:R-:W4:Y:S04]  /*14720*/  LDL.64 R186, [R1+0x498] ;  /* 0x0004980001ba7983 */ /* 0x000f280000100a00 */
[----:B---3--:R-:W-:Y:S01]  /*14730*/  LDGSTS.E [R252+0x62000], desc[UR20][R218.64], P3 ;  /* 0x62000000dafc7fae */ /* 0x008fe200099a1014 */
[----:B------:R-:W-:-:S03]  /*14740*/  ISETP.NE.U32.AND P1, PT, R6, RZ, PT ;  /* 0x000000ff0600720c */ /* 0x000fc60003f25070 */
[----:B------:R-:W-:Y:S04]  /*14750*/  LDGSTS.E [R252+0x62008], desc[UR20][R170.64], P5 ;  /* 0x62008000aafc7fae */ /* 0x000fe8000a9a1014 */
[----:B------:R-:W3:Y:S06]  /*14760*/  LDL.64 R218, [R1+0x4a0] ;  /* 0x0004a00001da7983 */ /* 0x000eec0000100a00 */
[----:B------:R-:W-:Y:S01]  /*14770*/  LDGSTS.E [R252+0x64000], desc[UR20][R202.64], P1 ;  /* 0x64000000cafc7fae */ /* 0x000fe200089a1014 */
[----:B------:R-:W-:-:S02]  /*14780*/  SEL R244, R4, RZ, !P6 ;  /* 0x000000ff04f47207 */ /* 0x000fc40007000000 */
[----:B------:R-:W-:Y:S01]  /*14790*/  LOP3.LUT R26, R3, 0x4, RZ, 0xfc, !PT ;  /* 0x00000004031a7812 */ /* 0x000fe200078efcff */
[----:B------:R-:W2:Y:S04]  /*147a0*/  LDL.64 R170, [R1+0x4d8] ;  /* 0x0004d80001aa7983 */ /* 0x000ea80000100a00 */
[----:B------:R-:W2:Y:S01]  /*147b0*/  LDL.64 R202, [R1+0x4b8] ;  /* 0x0004b80001ca7983 */ /* 0x000ea20000100a00 */
[----:B------:R-:W-:Y:S02]  /*147c0*/  ISETP.GE.AND P6, PT, R7, R5, PT ;  /* 0x000000050700720c */ /* 0x000fe40003fc6270 */
[----:B------:R-:W-:Y:S02]  /*147d0*/  SEL R7, R4, RZ, !P0 ;  /* 0x000000ff04077207 */ /* 0x000fe40004000000 */
[----:B------:R-:W-:-:S02]  /*147e0*/  LOP3.LUT R11, R3, 0x6, RZ, 0xfc, !PT ;  /* 0x00000006030b7812 */ /* 0x000fc400078efcff */
[----:B------:R-:W-:Y:S02]  /*147f0*/  ISETP.NE.U32.AND P0, PT, R244, RZ, PT ;  /* 0x000000fff400720c */ /* 0x000fe40003f05070 */
[----:B------:R-:W-:Y:S02]  /*14800*/  SEL R6, R4, RZ, !P6 ;  /* 0x000000ff04067207 */ /* 0x000fe40007000000 */
[----:B------:R-:W-:Y:S02]  /*14810*/  ISETP.NE.U32.AND P4, PT, R7, RZ, PT ;  /* 0x000000ff0700720c */ /* 0x000fe40003f85070 */
[-C--:B------:R-:W-:Y:S02]  /*14820*/  ISETP.GE.AND P3, PT, R26, R5.reuse, PT ;  /* 0x000000051a00720c */ /* 0x080fe40003f66270 */
[----:B------:R-:W-:Y:S02]  /*14830*/  ISETP.GE.AND P5, PT, R11, R5, PT ;  /* 0x000000050b00720c */ /* 0x000fe40003fa6270 */
[----:B------:R-:W-:-:S02]  /*14840*/  LOP3.LUT R7, R3, 0x26, RZ, 0xfc, !PT ;  /* 0x0000002603077812 */ /* 0x000fc400078efcff */
[----:B------:R-:W-:Y:S01]  /*14850*/  ISETP.NE.U32.AND P6, PT, R6, RZ, PT ;  /* 0x000000ff0600720c */ /* 0x000fe20003fc5070 */
[----:B------:R-:W-:Y:S01]  /*14860*/  LDGSTS.E [R252+0x64008], desc[UR20][R246.64], P0 ;  /* 0x64008000f6fc7fae */ /* 0x000fe200081a1014 */
[C---:B------:R-:W-:Y:S02]  /*14870*/  SEL R6, R4.reuse, RZ, !P3 ;  /* 0x000000ff04067207 */ /* 0x040fe40005800000 */
[----:B------:R-:W-:Y:S02]  /*14880*/  SEL R244, R4, RZ, !P5 ;  /* 0x000000ff04f47207 */ /* 0x000fe40006800000 */
[----:B------:R-:W-:Y:S02]  /*14890*/  ISETP.GE.AND P5, PT, R7, R5, PT ;  /* 0x000000050700720c */ /* 0x000fe40003fa6270 */
[----:B------:R-:W-:Y:S02]  /*148a0*/  ISETP.NE.U32.AND P1, PT, R6, RZ, PT ;  /* 0x000000ff0600720c */ /* 0x000fe40003f25070 */
[----:B------:R-:W-:Y:S01]  /*148b0*/  SEL R6, R4, RZ, !P5 ;  /* 0x000000ff04067207 */ /* 0x000fe20006800000 */
[----:B------:R-:W2:Y:S03]  /*148c0*/  LDL.64 R246, [R1+0x4c8] ;  /* 0x0004c80001f67983 */ /* 0x000ea60000100a00 */
[----:B------:R-:W-:-:S02]  /*148d0*/  ISETP.NE.U32.AND P5, PT, R6, RZ, PT ;  /* 0x000000ff0600720c */ /* 0x000fc40003fa5070 */
[----:B------:R-:W-:Y:S02]  /*148e0*/  LOP3.LUT R6, R2, 0x10, RZ, 0x3c, !PT ;  /* 0x0000001002067812 */ /* 0x000fe400078e3cff */
[----:B------:R-:W-:-:S04]  /*148f0*/  LOP3.LUT R10, R3, 0x24, RZ, 0xfc, !PT ;  /* 0x00000024030a7812 */ /* 0x000fc800078efcff */
[----:B------:R-:W-:-:S04]  /*14900*/  ISETP.GE.AND P3, PT, R10, R5, PT ;  /* 0x000000050a00720c */ /* 0x000fc80003f66270 */
[----:B------:R-:W-:Y:S02]  /*14910*/  SEL R7, R4, RZ, !P3 ;  /* 0x000000ff04077207 */ /* 0x000fe40005800000 */
[----:B------:R-:W-:Y:S01]  /*14920*/  ISETP.NE.U32.AND P3, PT, R244, RZ, PT ;  /* 0x000000fff400720c */ /* 0x000fe20003f65070 */
[----:B------:R-:W-:Y:S01]  /*14930*/  VIADD R248, R6, UR7 ;  /* 0x0000000706f87c36 */ /* 0x000fe20008000000 */
[----:B----4-:R-:W-:Y:S04]  /*14940*/  LDGSTS.E [R252+0x66000], desc[UR20][R186.64], P4 ;  /* 0x66000000bafc7fae */ /* 0x010fe8000a1a1014 */
[----:B------:R-:W4:Y:S04]  /*14950*/  LDL.64 R186, [R1+0x4e0] ;  /* 0x0004e00001ba7983 */ /* 0x000f280000100a00 */
[----:B------:R1:W-:Y:S01]  /*14960*/  STL [R1+0xb98], R6 ;  /* 0x000b980601007387 */ /* 0x0003e20000100800 */
[----:B------:R-:W-:-:S02]  /*14970*/  LOP3.LUT R27, R3, 0x44, RZ, 0xfc, !PT ;  /* 0x00000044031b7812 */ /* 0x000fc400078efcff */
[----:B------:R-:W-:Y:S01]  /*14980*/  LOP3.LUT R26, R3, 0x46, RZ, 0xfc, !PT ;  /* 0x00000046031a7812 */ /* 0x000fe200078efcff */
[----:B------:R-:W4:Y:S04]  /*14990*/  LDL.64 R138, [R1+0x510] ;  /* 0x00051000018a7983 */ /* 0x000f280000100a00 */
[----:B---3--:R-:W-:Y:S04]  /*149a0*/  LDGSTS.E [R252+0x66008], desc[UR20][R218.64], P6 ;  /* 0x66008000dafc7fae */ /* 0x008fe8000b1a1014 */
[----:B--2---:R-:W-:Y:S04]  /*149b0*/  LDGSTS.E [R248+0x60000], desc[UR20][R154.64], P1 ;  /* 0x600000009af87fae */ /* 0x004fe800089a1014 */
[----:B------:R-:W2:Y:S04]  /*149c0*/  LDL.64 R218, [R1+0x4f0] ;  /* 0x0004f00001da7983 */ /* 0x000ea80000100a00 */
[----:B------:R-:W-:Y:S01]  /*149d0*/  LDGSTS.E [R248+0x60008], desc[UR20][R202.64], P3 ;  /* 0x60008000caf87fae */ /* 0x000fe200099a1014 */
[----:B------:R-:W-:-:S02]  /*149e0*/  ISETP.GE.AND P4, PT, R27, R5, PT ;  /* 0x000000051b00720c */ /* 0x000fc40003f86270 */
[----:B------:R-:W-:Y:S01]  /*149f0*/  LOP3.LUT R11, R3, 0x64, RZ, 0xfc, !PT ;  /* 0x00000064030b7812 */ /* 0x000fe200078efcff */
[----:B------:R-:W3:Y:S04]  /*14a00*/  LDL.64 R154, [R1+0x530] ;  /* 0x00053000019a7983 */ /* 0x000ee80000100a00 */
[----:B------:R-:W3:Y:S01]  /*14a10*/  LDL.64 R202, [R1+0x4f8] ;  /* 0x0004f80001ca7983 */ /* 0x000ee20000100a00 */
[----:B------:R-:W-:Y:S02]  /*14a20*/  ISETP.NE.U32.AND P0, PT, R7, RZ, PT ;  /* 0x000000ff0700720c */ /* 0x000fe40003f05070 */
[----:B------:R-:W-:Y:S02]  /*14a30*/  ISETP.GE.AND P6, PT, R26, R5, PT ;  /* 0x000000051a00720c */ /* 0x000fe40003fc6270 */
[----:B-1----:R-:W-:-:S02]  /*14a40*/  SEL R6, R4, RZ, !P4 ;  /* 0x000000ff04067207 */ /* 0x002fc40006000000 */
[----:B------:R-:W-:Y:S02]  /*14a50*/  ISETP.GE.AND P4, PT, R11, R5, PT ;  /* 0x000000050b00720c */ /* 0x000fe40003f86270 */
[----:B------:R-:W-:Y:S02]  /*14a60*/  SEL R244, R4, RZ, !P6 ;  /* 0x000000ff04f47207 */ /* 0x000fe40007000000 */
[----:B------:R-:W-:Y:S02]  /*14a70*/  ISETP.NE.U32.AND P1, PT, R6, RZ, PT ;  /* 0x000000ff0600720c */ /* 0x000fe40003f25070 */
[----:B------:R-:W-:Y:S02]  /*14a80*/  SEL R7, R4, RZ, !P4 ;  /* 0x000000ff04077207 */ /* 0x000fe40006000000 */
[----:B------:R-:W-:Y:S01]  /*14a90*/  ISETP.NE.U32.AND P4, PT, R244, RZ, PT ;  /* 0x000000fff400720c */ /* 0x000fe20003f85070 */
[----:B------:R-:W-:Y:S04]  /*14aa0*/  LDGSTS.E [R248+0x62000], desc[UR20][R246.64], P0 ;  /* 0x62000000f6f87fae */ /* 0x000fe800081a1014 */
[----:B------:R-:W-:Y:S04]  /*14ab0*/  LDGSTS.E [R248+0x62008], desc[UR20][R170.64], P5 ;  /* 0x62008000aaf87fae */ /* 0x000fe8000a9a1014 */
[----:B------:R-:W3:Y:S01]  /*14ac0*/  LDL.64 R246, [R1+0x500] ;  /* 0x0005000001f67983 */ /* 0x000ee20000100a00 */
[----:B------:R-:W-:-:S03]  /*14ad0*/  ISETP.NE.U32.AND P3, PT, R7, RZ, PT ;  /* 0x000000ff0700720c */ /* 0x000fc60003f65070 */
[----:B----4-:R-:W-:Y:S04]  /*14ae0*/  LDGSTS.E [R248+0x64000], desc[UR20][R186.64], P1 ;  /* 0x64000000baf87fae */ /* 0x010fe800089a1014 */
[----:B------:R-:W4:Y:S04]  /*14af0*/  LDL.64 R186, [R1+0x518] ;  /* 0x0005180001ba7983 */ /* 0x000f280000100a00 */
[----:B--2---:R-:W-:Y:S04]  /*14b00*/  LDGSTS.E [R248+0x64008], desc[UR20][R218.64], P4 ;  /* 0x64008000daf87fae */ /* 0x004fe8000a1a1014 */
[----:B------:R-:W2:Y:S04]  /*14b10*/  LDL.64 R218, [R1+0x528] ;  /* 0x0005280001da7983 */ /* 0x000ea80000100a00 */
[----:B---3--:R-:W-:Y:S04]  /*14b20*/  LDGSTS.E [R248+0x66000], desc[UR20][R202.64], P3 ;  /* 0x66000000caf87fae */ /* 0x008fe800099a1014 */
[----:B------:R-:W3:Y:S01]  /*14b30*/  LDL.64 R202, [R1+0x540] ;  /* 0x0005400001ca7983 */ /* 0x000ee20000100a00 */
[----:B------:R-:W-:-:S02]  /*14b40*/  LOP3.LUT R10, R3, 0x66, RZ, 0xfc, !PT ;  /* 0x00000066030a7812 */ /* 0x000fc400078efcff */
[C---:B------:R-:W-:Y:S02]  /*14b50*/  LOP3.LUT R26, R3.reuse, 0x8, RZ, 0xfc, !PT ;  /* 0x00000008031a7812 */ /* 0x040fe400078efcff */
[-C--:B------:R-:W-:Y:S02]  /*14b60*/  ISETP.GE.AND P6, PT, R10, R5.reuse, PT ;  /* 0x000000050a00720c */ /* 0x080fe40003fc6270 */
[----:B------:R-:W-:Y:S02]  /*14b70*/  LOP3.LUT R11, R3, 0xa, RZ, 0xfc, !PT ;  /* 0x0000000a030b7812 */ /* 0x000fe400078efcff */
[----:B------:R-:W-:Y:S02]  /*14b80*/  SEL R6, R4, RZ, !P6 ;  /* 0x000000ff04067207 */ /* 0x000fe40007000000 */
[-C--:B------:R-:W-:Y:S02]  /*14b90*/  ISETP.GE.AND P0, PT, R26, R5.reuse, PT ;  /* 0x000000051a00720c */ /* 0x080fe40003f06270 */
[----:B------:R-:W-:-:S02]  /*14ba0*/  ISETP.GE.AND P5, PT, R11, R5, PT ;  /* 0x000000050b00720c */ /* 0x000fc40003fa6270 */
[C---:B------:R-:W-:Y:S02]  /*14bb0*/  LOP3.LUT R10, R3.reuse, 0x28, RZ, 0xfc, !PT ;  /* 0x00000028030a7812 */ /* 0x040fe400078efcff */
[----:B------:R-:W-:Y:S02]  /*14bc0*/  LOP3.LUT R7, R3, 0x2a, RZ, 0xfc, !PT ;  /* 0x0000002a03077812 */ /* 0x000fe400078efcff */
[----:B------:R-:W-:Y:S02]  /*14bd0*/  ISETP.NE.U32.AND P6, PT, R6, RZ, PT ;  /* 0x000000ff0600720c */ /* 0x000fe40003fc5070 */
[C---:B------:R-:W-:Y:S02]  /*14be0*/  SEL R6, R4.reuse, RZ, !P0 ;  /* 0x000000ff04067207 */ /* 0x040fe40004000000 */
[----:B------:R-:W-:Y:S02]  /*14bf0*/  SEL R244, R4, RZ, !P5 ;  /* 0x000000ff04f47207 */ /* 0x000fe40006800000 */
[----:B------:R-:W-:-:S02]  /*14c00*/  ISETP.GE.AND P0, PT, R10, R5, PT ;  /* 0x000000050a00720c */ /* 0x000fc40003f06270 */
[----:B------:R-:W-:Y:S02]  /*14c10*/  ISETP.GE.AND P5, PT, R7, R5, PT ;  /* 0x000000050700720c */ /* 0x000fe40003fa6270 */
[----:B------:R-:W-:Y:S02]  /*14c20*/  ISETP.NE.U32.AND P1, PT, R6, RZ, PT ;  /* 0x000000ff0600720c */ /* 0x000fe40003f25070 */
[C---:B------:R-:W-:Y:S01]  /*14c30*/  SEL R7, R4.reuse, RZ, !P0 ;  /* 0x000000ff04077207 */ /* 0x040fe20004000000 */
[----:B------:R1:W-:Y:S01]  /*14c40*/  LDGSTS.E [R248+0x66008], desc[UR20][R246.64], P6 ;  /* 0x66008000f6f87fae */ /* 0x0003e2000b1a1014 */
[----:B------:R-:W-:Y:S02]  /*14c50*/  SEL R6, R4, RZ, !P5 ;  /* 0x000000ff04067207 */ /* 0x000fe40006800000 */
[----:B------:R-:W-:Y:S02]  /*14c60*/  ISETP.NE.U32.AND P0, PT, R244, RZ, PT ;  /* 0x000000fff400720c */ /* 0x000fe40003f05070 */
[----:B------:R-:W-:-:S02]  /*14c70*/  ISETP.NE.U32.AND P5, PT, R7, RZ, PT ;  /* 0x000000ff0700720c */ /* 0x000fc40003fa5070 */
[----:B------:R-:W-:Y:S02]  /*14c80*/  ISETP.NE.U32.AND P4, PT, R6, RZ, PT ;  /* 0x000000ff0600720c */ /* 0x000fe40003f85070 */
[----:B------:R-:W-:-:S05]  /*14c90*/  LOP3.LUT R6, R2, 0x20, RZ, 0x3c, !PT ;  /* 0x0000002002067812 */ /* 0x000fca00078e3cff */
[----:B-1----:R-:W-:Y:S01]  /*14ca0*/  VIADD R247, R6, UR7 ;  /* 0x0000000706f77c36 */ /* 0x002fe20008000000 */
[----:B------:R1:W-:Y:S04]  /*14cb0*/  STL [R1+0xb94], R6 ;  /* 0x000b940601007387 */ /* 0x0003e80000100800 */
[----:B------:R-:W-:Y:S04]  /*14cc0*/  LDGSTS.E [R247+0x60000], desc[UR20][R138.64], P1 ;  /* 0x600000008af77fae */ /* 0x000fe800089a1014 */
[----:B------:R-:W3:Y:S01]  /*14cd0*/  LDL.64 R170, [R1+0x550] ;  /* 0x0005500001aa7983 */ /* 0x000ee20000100a00 */
[----:B------:R-:W-:-:S04]  /*14ce0*/  LOP3.LUT R27, R3, 0x48, RZ, 0xfc, !PT ;  /* 0x00000048031b7812 */ /* 0x000fc800078efcff */
[----:B------:R-:W-:Y:S01]  /*14cf0*/  ISETP.GE.AND P3, PT, R27, R5, PT ;  /* 0x000000051b00720c */ /* 0x000fe20003f66270 */
[----:B------:R-:W3:Y:S03]  /*14d00*/  LDL.64 R138, [R1+0x570] ;  /* 0x00057000018a7983 */ /* 0x000ee60000100a00 */
[----:B-1----:R-:W-:-:S04]  /*14d10*/  SEL R6, R4, RZ, !P3 ;  /* 0x000000ff04067207 */ /* 0x002fc80005800000 */
[----:B------:R-:W-:Y:S01]  /*14d20*/  ISETP.NE.U32.AND P1, PT, R6, RZ, PT ;  /* 0x000000ff0600720c */ /* 0x000fe20003f25070 */
[----:B----4-:R-:W-:Y:S04]  /*14d30*/  LDGSTS.E [R247+0x60008], desc[UR20][R186.64], P0 ;  /* 0x60008000baf77fae */ /* 0x010fe800081a1014 */
[----:B------:R-:W4:Y:S04]  /*14d40*/  LDL.64 R186, [R1+0x560] ;  /* 0x0005600001ba7983 */ /* 0x000f280000100a00 */
[----:B--2---:R-:W-:Y:S04]  /*14d50*/  LDGSTS.E [R247+0x62000], desc[UR20][R218.64], P5 ;  /* 0x62000000daf77fae */ /* 0x004fe8000a9a1014 */
[----:B------:R-:W-:Y:S04]  /*14d60*/  LDGSTS.E [R247+0x62008], desc[UR20][R154.64], P4 ;  /* 0x620080009af77fae */ /* 0x000fe8000a1a1014 */
[----:B------:R-:W2:Y:S04]  /*14d70*/  LDL.64 R218, [R1+0x568] ;  /* 0x0005680001da7983 */ /* 0x000ea80000100a00 */
[----:B---3--:R-:W-:Y:S01]  /*14d80*/  LDGSTS.E [R247+0x64000], desc[UR20][R202.64], P1 ;  /* 0x64000000caf77fae */ /* 0x008fe200089a1014 */
[----:B------:R-:W-:-:S02]  /*14d90*/  LOP3.LUT R26, R3, 0x4a, RZ, 0xfc, !PT ;  /* 0x0000004a031a7812 */ /* 0x000fc400078efcff */
[C---:B------:R-:W-:Y:S01]  /*14da0*/  LOP3.LUT R11, R3.reuse, 0x68, RZ, 0xfc, !PT ;  /* 0x00000068030b7812 */ /* 0x040fe200078efcff */
[----:B------:R-:W3:Y:S04]  /*14db0*/  LDL.64 R154, [R1+0x588] ;  /* 0x00058800019a7983 */ /* 0x000ee80000100a00 */
[----:B------:R-:W3:Y:S01]  /*14dc0*/  LDL.64 R202, [R1+0x580] ;  /* 0x0005800001ca7983 */ /* 0x000ee20000100a00 */
[-C--:B------:R-:W-:Y:S02]  /*14dd0*/  ISETP.GE.AND P6, PT, R26, R5.reuse, PT ;  /* 0x000000051a00720c */ /* 0x080fe40003fc6270 */
[----:B------:R-:W-:Y:S02]  /*14de0*/  LOP3.LUT R10, R3, 0x6a, RZ, 0xfc, !PT ;  /* 0x0000006a030a7812 */ /* 0x000fe400078efcff */
[----:B------:R-:W-:-:S02]  /*14df0*/  ISETP.GE.AND P3, PT, R11, R5, PT ;  /* 0x000000050b00720c */ /* 0x000fc40003f66270 */
[----:B------:R-:W-:Y:S02]  /*14e00*/  SEL R244, R4, RZ, !P6 ;  /* 0x000000ff04f47207 */ /* 0x000fe40007000000 */
[----:B------:R-:W-:Y:S02]  /*14e10*/  ISETP.GE.AND P6, PT, R10, R5, PT ;  /* 0x000000050a00720c */ /* 0x000fe40003fc6270 */
[C---:B------:R-:W-:Y:S02]  /*14e20*/  SEL R7, R4.reuse, RZ, !P3 ;  /* 0x000000ff04077207 */ /* 0x040fe40005800000 */
[----:B------:R-:W-:Y:S02]  /*14e30*/  SEL R6, R4, RZ, !P6 ;  /* 0x000000ff04067207 */ /* 0x000fe40007000000 */
[----:B------:R-:W-:Y:S02]  /*14e40*/  ISETP.NE.U32.AND P3, PT, R244, RZ, PT ;  /* 0x000000fff400720c */ /* 0x000fe40003f65070 */
[----:B------:R-:W-:-:S02]  /*14e50*/  ISETP.NE.U32.AND P0, PT, R7, RZ, PT ;  /* 0x000000ff0700720c */ /* 0x000fc40003f05070 */
[----:B------:R-:W-:-:S09]  /*14e60*/  ISETP.NE.U32.AND P6, PT, R6, RZ, PT ;  /* 0x000000ff0600720c */ /* 0x000fd20003fc5070 */
[----:B------:R-:W-:Y:S04]  /*14e70*/  LDGSTS.E [R247+0x64008], desc[UR20][R170.64], P3 ;  /* 0x64008000aaf77fae */ /* 0x000fe800099a1014 */
[----:B------:R-:W3:Y:S01]  /*14e80*/  LDL.64 R170, [R1+0x598] ;  /* 0x0005980001aa7983 */ /* 0x000ee20000100a00 */
[C---:B------:R-:W-:Y:S02]  /*14e90*/  LOP3.LUT R26, R3.reuse, 0xc, RZ, 0xfc, !PT ;  /* 0x0000000c031a7812 */ /* 0x040fe400078efcff */
[----:B------:R-:W-:Y:S02]  /*14ea0*/  LOP3.LUT R11, R3, 0xe, RZ, 0xfc, !PT ;  /* 0x0000000e030b7812 */ /* 0x000fe400078efcff */
[-C--:B------:R-:W-:Y:S02]  /*14eb0*/  ISETP.GE.AND P5, PT, R26, R5.reuse, PT ;  /* 0x000000051a00720c */ /* 0x080fe40003fa6270 */
[----:B------:R-:W-:-:S02]  /*14ec0*/  ISETP.GE.AND P4, PT, R11, R5, PT ;  /* 0x000000050b00720c */ /* 0x000fc40003f86270 */
[C---:B------:R-:W-:Y:S02]  /*14ed0*/  LOP3.LUT R7, R3.reuse, 0x2e, RZ, 0xfc, !PT ;  /* 0x0000002e03077812 */ /* 0x040fe400078efcff */
[C---:B------:R-:W-:Y:S02]  /*14ee0*/  SEL R6, R4.reuse, RZ, !P5 ;  /* 0x000000ff04067207 */ /* 0x040fe40006800000 */
[----:B------:R-:W-:Y:S02]  /*14ef0*/  SEL R244, R4, RZ, !P4 ;  /* 0x000000ff04f47207 */ /* 0x000fe40006000000 */
[----:B------:R-:W-:Y:S02]  /*14f00*/  LOP3.LUT R10, R3, 0x2c, RZ, 0xfc, !PT ;  /* 0x0000002c030a7812 */ /* 0x000fe400078efcff */
[----:B------:R-:W-:Y:S02]  /*14f10*/  ISETP.GE.AND P4, PT, R7, R5, PT ;  /* 0x000000050700720c */ /* 0x000fe40003f86270 */
[----:B------:R-:W-:-:S02]  /*14f20*/  ISETP.NE.U32.AND P1, PT, R6, RZ, PT ;  /* 0x000000ff0600720c */ /* 0x000fc40003f25070 */
[----:B------:R-:W-:Y:S02]  /*14f30*/  ISETP.GE.AND P5, PT, R10, R5, PT ;  /* 0x000000050a00720c */ /* 0x000fe40003fa6270 */
[C---:B------:R-:W-:Y:S02]  /*14f40*/  SEL R6, R4.reuse, RZ, !P4 ;  /* 0x000000ff04067207 */ /* 0x040fe40006000000 */
[----:B------:R-:W-:Y:S02]  /*14f50*/  SEL R7, R4, RZ, !P5 ;  /* 0x000000ff04077207 */ /* 0x000fe40006800000 */
[----:B------:R-:W-:Y:S02]  /*14f60*/  ISETP.NE.U32.AND P4, PT, R6, RZ, PT ;  /* 0x000000ff0600720c */ /* 0x000fe40003f85070 */
[----:B------:R-:W-:Y:S02]  /*14f70*/  ISETP.NE.U32.AND P5, PT, R244, RZ, PT ;  /* 0x000000fff400720c */ /* 0x000fe40003fa5070 */
[----:B------:R-:W-:-:S05]  /*14f80*/  LOP3.LUT R6, R2, 0x30, RZ, 0x3c, !PT ;  /* 0x0000003002067812 */ /* 0x000fca00078e3cff */
[----:B------:R-:W-:Y:S01]  /*14f90*/  VIADD R246, R6, UR7 ;  /* 0x0000000706f67c36 */ /* 0x000fe20008000000 */
[----:B----4-:R-:W-:Y:S04]  /*14fa0*/  LDGSTS.E [R247+0x66000], desc[UR20][R186.64], P0 ;  /* 0x66000000baf77fae */ /* 0x010fe800081a1014 */
[----:B--2---:R-:W-:Y:S04]  /*14fb0*/  LDGSTS.E [R247+0x66008], desc[UR20][R218.64], P6 ;  /* 0x66008000daf77fae */ /* 0x004fe8000b1a1014 */
[----:B------:R-:W-:Y:S04]  /*14fc0*/  LDGSTS.E [R246+0x60000], desc[UR20][R138.64], P1 ;  /* 0x600000008af67fae */ /* 0x000fe800089a1014 */
[----:B------:R-:W2:Y:S04]  /*14fd0*/  LDL.64 R218, [R1+0x5a0] ;  /* 0x0005a00001da7983 */ /* 0x000ea80000100a00 */
[----:B------:R1:W-:Y:S04]  /*14fe0*/  STL [R1+0xb90], R6 ;  /* 0x000b900601007387 */ /* 0x0003e80000100800 */
[----:B------:R-:W4:Y:S04]  /*14ff0*/  LDL.64 R186, [R1+0x5a8] ;  /* 0x0005a80001ba7983 */ /* 0x000f280000100a00 */
[----:B---3--:R-:W-:Y:S04]  /*15000*/  LDGSTS.E [R246+0x60008], desc[UR20][R202.64], P5 ;  /* 0x60008000caf67fae */ /* 0x008fe8000a9a1014 */
[----:B------:R-:W3:Y:S04]  /*15010*/  LDL.64 R138, [R1+0x5b8] ;  /* 0x0005b800018a7983 */ /* 0x000ee80000100a00 */
[----:B------:R-:W3:Y:S01]  /*15020*/  LDL.64 R202, [R1+0x5c8] ;  /* 0x0005c80001ca7983 */ /* 0x000ee20000100a00 */
[----:B------:R-:W-:-:S04]  /*15030*/  LOP3.LUT R27, R3, 0x4c, RZ, 0xfc, !PT ;  /* 0x0000004c031b7812 */ /* 0x000fc800078efcff */
[----:B------:R-:W-:Y:S02]  /*15040*/  ISETP.GE.AND P0, PT, R27, R5, PT ;  /* 0x000000051b00720c */ /* 0x000fe40003f06270 */
[----:B------:R-:W-:Y:S02]  /*15050*/  ISETP.NE.U32.AND P3, PT, R7, RZ, PT ;  /* 0x000000ff0700720c */ /* 0x000fe40003f65070 */
[----:B-1----:R-:W-:-:S04]  /*15060*/  SEL R6, R4, RZ, !P0 ;  /* 0x000000ff04067207 */ /* 0x002fc80004000000 */
[----:B------:R-:W-:-:S07]  /*15070*/  ISETP.NE.U32.AND P1, PT, R6, RZ, PT ;  /* 0x000000ff0600720c */ /* 0x000fce0003f25070 */
[----:B------:R-:W-:Y:S04]  /*15080*/  LDGSTS.E [R246+0x62000], desc[UR20][R154.64], P3 ;  /* 0x620000009af67fae */ /* 0x000fe800099a1014 */
[----:B------:R-:W3:Y:S04]  /*15090*/  LDL.64 R154, [R1+0x5d0] ;  /* 0x0005d000019a7983 */ /* 0x000ee80000100a00 */
[----:B------:R-:W-:Y:S04]  /*150a0*/  LDGSTS.E [R246+0x62008], desc[UR20][R170.64], P4 ;  /* 0x62008000aaf67fae */ /* 0x000fe8000a1a1014 */
[----:B------:R-:W3:Y:S01]  /*150b0*/  LDL.64 R170, [R1+0x5f0] ;  /* 0x0005f00001aa7983 */ /* 0x000ee20000100a00 */
[----:B------:R-:W-:-:S02]  /*150c0*/  LOP3.LUT R26, R3, 0x4e, RZ, 0xfc, !PT ;  /* 0x0000004e031a7812 */ /* 0x000fc400078efcff */
[C---:B------:R-:W-:Y:S02]  /*150d0*/  LOP3.LUT R11, R3.reuse, 0x6c, RZ, 0xfc, !PT ;  /* 0x0000006c030b7812 */ /* 0x040fe400078efcff */
[-C--:B------:R-:W-:Y:S02]  /*150e0*/  ISETP.GE.AND P6, PT, R26, R5.reuse, PT ;  /* 0x000000051a00720c */ /* 0x080fe40003fc6270 */
[----:B------:R-:W-:Y:S02]  /*150f0*/  LOP3.LUT R10, R3, 0x6e, RZ, 0xfc, !PT ;  /* 0x0000006e030a7812 */ /* 0x000fe400078efcff */
[-C--:B------:R-:W-:Y:S02]  /*15100*/  ISETP.GE.AND P0, PT, R11, R5.reuse, PT ;  /* 0x000000050b00720c */ /* 0x080fe40003f06270 */
[----:B------:R-:W-:Y:S02]  /*15110*/  SEL R244, R4, RZ, !P6 ;  /* 0x000000ff04f47207 */ /* 0x000fe40007000000 */
[----:B------:R-:W-:-:S02]  /*15120*/  ISETP.GE.AND P6, PT, R10, R5, PT ;  /* 0x000000050a00720c */ /* 0x000fc40003fc6270 */
[C---:B------:R-:W-:Y:S02]  /*15130*/  LOP3.LUT R26, R3.reuse, 0x10, RZ, 0xfc, !PT ;  /* 0x00000010031a7812 */ /* 0x040fe400078efcff */
[----:B------:R-:W-:Y:S02]  /*15140*/  SEL R7, R4, RZ, !P0 ;  /* 0x000000ff04077207 */ /* 0x000fe40004000000 */
[----:B------:R-:W-:Y:S02]  /*15150*/  ISETP.NE.U32.AND P0, PT, R244, RZ, PT ;  /* 0x000000fff400720c */ /* 0x000fe40003f05070 */
[----:B------:R-:W-:Y:S02]  /*15160*/  SEL R6, R4, RZ, !P6 ;  /* 0x000000ff04067207 */ /* 0x000fe40007000000 */
[----:B------:R-:W-:Y:S02]  /*15170*/  ISETP.GE.AND P3, PT, R26, R5, PT ;  /* 0x000000051a00720c */ /* 0x000fe40003f66270 */
[----:B------:R-:W-:-:S02]  /*15180*/  LOP3.LUT R10, R3, 0x30, RZ, 0xfc, !PT ;  /* 0x00000030030a7812 */ /* 0x000fc400078efcff */
[----:B------:R-:W-:Y:S02]  /*15190*/  ISETP.NE.U32.AND P5, PT, R7, RZ, PT ;  /* 0x000000ff0700720c */ /* 0x000fe40003fa5070 */
[----:B------:R-:W-:Y:S02]  /*151a0*/  ISETP.NE.U32.AND P6, PT, R6, RZ, PT ;  /* 0x000000ff0600720c */ /* 0x000fe40003fc5070 */
[----:B------:R-:W-:Y:S02]  /*151b0*/  LOP3.LUT R7, R3, 0x32, RZ, 0xfc, !PT ;  /* 0x0000003203077812 */ /* 0x000fe400078efcff */
[----:B------:R-:W-:Y:S02]  /*151c0*/  SEL R6, R4, RZ, !P3 ;  /* 0x000000ff04067207 */ /* 0x000fe40005800000 */
[-C--:B------:R-:W-:Y:S01]  /*151d0*/  ISETP.GE.AND P3, PT, R10, R5.reuse, PT ;  /* 0x000000050a00720c */ /* 0x080fe20003f66270 */
[----:B--2---:R-:W-:Y:S04]  /*151e0*/  LDGSTS.E [R246+0x64000], desc[UR20][R218.64], P1 ;  /* 0x64000000daf67fae */ /* 0x004fe800089a1014 */
[----:B------:R-:W2:Y:S01]  /*151f0*/  LDL.64 R218, [R1+0x5e0] ;  /* 0x0005e00001da7983 */ /* 0x000ea20000100a00 */
[----:B------:R-:W-:-:S02]  /*15200*/  ISETP.GE.AND P1, PT, R7, R5, PT ;  /* 0x000000050700720c */ /* 0x000fc40003f26270 */
[----:B------:R-:W-:Y:S01]  /*15210*/  SEL R7, R4, RZ, !P3 ;  /* 0x000000ff04077207 */ /* 0x000fe20005800000 */
[----:B----4-:R-:W-:Y:S03]  /*15220*/  LDGSTS.E [R246+0x64008], desc[UR20][R186.64], P0 ;  /* 0x64008000baf67fae */ /* 0x010fe600081a1014 */
[----:B------:R-:W-:Y:S01]  /*15230*/  ISETP.NE.U32.AND P0, PT, R7, RZ, PT ;  /* 0x000000ff0700720c */ /* 0x000fe20003f05070 */
[----:B---3--:R-:W-:Y:S01]  /*15240*/  LDGSTS.E [R246+0x66000], desc[UR20][R138.64], P5 ;  /* 0x660000008af67fae */ /* 0x008fe2000a9a1014 */
[----:B------:R-:W-:-:S03]  /*15250*/  LOP3.LUT R7, R2, 0x40, RZ, 0x3c, !PT ;  /* 0x0000004002077812 */ /* 0x000fc600078e3cff */
[----:B------:R-:W-:Y:S04]  /*15260*/  LDGSTS.E [R246+0x66008], desc[UR20][R202.64], P6 ;  /* 0x66008000caf67fae */ /* 0x000fe8000b1a1014 */
[----:B------:R-:W3:Y:S04]  /*15270*/  LDL.64 R186, [R1+0x5f8] ;  /* 0x0005f80001ba7983 */ /* 0x000ee80000100a00 */
[----:B------:R-:W-:Y:S04]  /*15280*/  STL.64 [R1+0xd98], R246 ;  /* 0x000d98f601007387 */ /* 0x000fe80000100a00 */
[----:B------:R1:W-:Y:S04]  /*15290*/  STL [R1+0xb8c], R7 ;  /* 0x000b8c0701007387 */ /* 0x0003e80000100800 */
[----:B------:R-:W4:Y:S04]  /*152a0*/  LDL.64 R138, [R1+0x608] ;  /* 0x00060800018a7983 */ /* 0x000f280000100a00 */
[----:B------:R-:W4:Y:S01]  /*152b0*/  LDL.64 R202, [R1+0x610] ;  /* 0x0006100001ca7983 */ /* 0x000f220000100a00 */
[----:B------:R-:W-:-:S04]  /*152c0*/  LOP3.LUT R11, R3, 0x12, RZ, 0xfc, !PT ;  /* 0x00000012030b7812 */ /* 0x000fc800078efcff */
[----:B------:R-:W-:-:S04]  /*152d0*/  ISETP.GE.AND P4, PT, R11, R5, PT ;  /* 0x000000050b00720c */ /* 0x000fc80003f86270 */
[----:B------:R-:W-:Y:S02]  /*152e0*/  SEL R244, R4, RZ, !P4 ;  /* 0x000000ff04f47207 */ /* 0x000fe40006000000 */
[----:B------:R-:W-:Y:S02]  /*152f0*/  ISETP.NE.U32.AND P4, PT, R6, RZ, PT ;  /* 0x000000ff0600720c */ /* 0x000fe40003f85070 */
[----:B------:R-:W-:Y:S01]  /*15300*/  ISETP.NE.U32.AND P3, PT, R244, RZ, PT ;  /* 0x000000fff400720c */ /* 0x000fe20003f65070 */
[----:B------:R-:W-:-:S10]  /*15310*/  VIADD R245, R7, UR7 ;  /* 0x0000000707f57c36 */ /* 0x000fd40008000000 */
[----:B------:R-:W-:Y:S04]  /*15320*/  LDGSTS.E [R245+0x60000], desc[UR20][R154.64], P4 ;  /* 0x600000009af57fae */ /* 0x000fe8000a1a1014 */
[----:B------:R-:W4:Y:S01]  /*15330*/  LDL.64 R154, [R1+0x618] ;  /* 0x00061800019a7983 */ /* 0x000f220000100a00 */
[C---:B------:R-:W-:Y:S02]  /*15340*/  LOP3.LUT R26, R3.reuse, 0x50, RZ, 0xfc, !PT ;  /* 0x00000050031a7812 */ /* 0x040fe400078efcff */
[----:B------:R-:W-:Y:S02]  /*15350*/  LOP3.LUT R11, R3, 0x52, RZ, 0xfc, !PT ;  /* 0x00000052030b7812 */ /* 0x000fe400078efcff */
[----:B------:R-:W-:Y:S02]  /*15360*/  SEL R6, R4, RZ, !P1 ;  /* 0x000000ff04067207 */ /* 0x000fe40004800000 */
[----:B------:R-:W-:-:S02]  /*15370*/  ISETP.GE.AND P5, PT, R26, R5, PT ;  /* 0x000000051a00720c */ /* 0x000fc40003fa6270 */
[----:B------:R-:W-:Y:S02]  /*15380*/  ISETP.GE.AND P6, PT, R11, R5, PT ;  /* 0x000000050b00720c */ /* 0x000fe40003fc6270 */
[----:B------:R-:W-:Y:S02]  /*15390*/  ISETP.NE.U32.AND P1, PT, R6, RZ, PT ;  /* 0x000000ff0600720c */ /* 0x000fe40003f25070 */
[C---:B------:R-:W-:Y:S02]  /*153a0*/  SEL R6, R4.reuse, RZ, !P5 ;  /* 0x000000ff04067207 */ /* 0x040fe40006800000 */
[----:B-1----:R-:W-:Y:S02]  /*153b0*/  SEL R7, R4, RZ, !P6 ;  /* 0x000000ff04077207 */ /* 0x002fe40007000000 */
[----:B------:R-:W-:Y:S02]  /*153c0*/  ISETP.NE.U32.AND P6, PT, R6, RZ, PT ;  /* 0x000000ff0600720c */ /* 0x000fe40003fc5070 */
[----:B------:R-:W-:Y:S01]  /*153d0*/  ISETP.NE.U32.AND P4, PT, R7, RZ, PT ;  /* 0x000000ff0700720c */ /* 0x000fe20003f85070 */
[----:B--2---:R-:W-:Y:S04]  /*153e0*/  LDGSTS.E [R245+0x60008], desc[UR20][R218.64], P3 ;  /* 0x60008000daf57fae */ /* 0x004fe800099a1014 */
[----:B------:R-:W-:Y:S04]  /*153f0*/  LDGSTS.E [R245+0x62000], desc[UR20][R170.64], P0 ;  /* 0x62000000aaf57fae */ /* 0x000fe800081a1014 */
[----:B------:R-:W2:Y:S04]  /*15400*/  LDL.64 R218, [R1+0x620] ;  /* 0x0006200001da7983 */ /* 0x000ea80000100a00 */
[----:B------:R-:W2:Y:S04]  /*15410*/  LDL.64 R170, [R1+0x630] ;  /* 0x0006300001aa7983 */ /* 0x000ea80000100a00 */
[----:B---3--:R-:W-:Y:S04]  /*15420*/  LDGSTS.E [R245+0x62008], desc[UR20][R186.64], P1 ;  /* 0x62008000baf57fae */ /* 0x008fe800089a1014 */
[----:B----4-:R-:W-:Y:S04]  /*15430*/  LDGSTS.E [R245+0x64000], desc[UR20][R138.64], P6 ;  /* 0x640000008af57fae */ /* 0x010fe8000b1a1014 */
[----:B------:R-:W3:Y:S04]  /*15440*/  LDL.64 R186, [R1+0x640] ;  /* 0x0006400001ba7983 */ /* 0x000ee80000100a00 */
[----:B------:R-:W-:Y:S04]  /*15450*/  LDGSTS.E [R245+0x64008], desc[UR20][R202.64], P4 ;  /* 0x64008000caf57fae */ /* 0x000fe8000a1a1014 */
[----:B------:R-:W4:Y:S04]  /*15460*/  LDL.64 R138, [R1+0x648] ;  /* 0x00064800018a7983 */ /* 0x000f280000100a00 */
[----:B------:R-:W4:Y:S01]  /*15470*/  LDL.64 R202, [R1+0x650] ;  /* 0x0006500001ca7983 */ /* 0x000f220000100a00 */
[----:B------:R-:W-:-:S02]  /*15480*/  LOP3.LUT R10, R3, 0x70, RZ, 0xfc, !PT ;  /* 0x00000070030a7812 */ /* 0x000fc400078efcff */
[C---:B------:R-:W-:Y:S02]  /*15490*/  LOP3.LUT R26, R3.reuse, 0x72, RZ, 0xfc, !PT ;  /* 0x00000072031a7812 */ /* 0x040fe400078efcff */
[-C--:B------:R-:W-:Y:S02]  /*154a0*/  ISETP.GE.AND P5, PT, R10, R5.reuse, PT ;  /* 0x000000050a00720c */ /* 0x080fe40003fa6270 */
[----:B------:R-:W-:Y:S02]  /*154b0*/  LOP3.LUT R11, R3, 0x14, RZ, 0xfc, !PT ;  /* 0x00000014030b7812 */ /* 0x000fe400078efcff */
[----:B------:R-:W-:Y:S02]  /*154c0*/  SEL R6, R4, RZ, !P5 ;  /* 0x000000ff04067207 */ /* 0x000fe40006800000 */
[----:B------:R-:W-:Y:S02]  /*154d0*/  ISETP.GE.AND P3, PT, R26, R5, PT ;  /* 0x000000051a00720c */ /* 0x000fe40003f66270 */
[----:B------:R-:W-:-:S02]  /*154e0*/  ISETP.NE.U32.AND P5, PT, R6, RZ, PT ;  /* 0x000000ff0600720c */ /* 0x000fc40003fa5070 */
[----:B------:R-:W-:Y:S02]  /*154f0*/  ISETP.GE.AND P0, PT, R11, R5, PT ;  /* 0x000000050b00720c */ /* 0x000fe40003f06270 */
[C---:B------:R-:W-:Y:S02]  /*15500*/  SEL R6, R4.reuse, RZ, !P3 ;  /* 0x000000ff04067207 */ /* 0x040fe40005800000 */
[----:B------:R-:W-:Y:S02]  /*15510*/  SEL R7, R4, RZ, !P0 ;  /* 0x000000ff04077207 */ /* 0x000fe40004000000 */
[----:B------:R-:W-:-:S05]  /*15520*/  ISETP.NE.U32.AND P0, PT, R6, RZ, PT ;  /* 0x000000ff0600720c */ /* 0x000fca0003f05070 */
[----:B------:R-:W-:Y:S01]  /*15530*/  LDGSTS.E [R245+0x66000], desc[UR20][R154.64], P5 ;  /* 0x660000009af57fae */ /* 0x000fe2000a9a1014 */
[----:B------:R-:W-:-:S04]  /*15540*/  ISETP.GE.AND P1, PT, R249, R5, PT ;  /* 0x00000005f900720c */ /* 0x000fc80003f26270 */
[----:B------:R-:W-:Y:S02]  /*15550*/  SEL R249, R4, RZ, !P1 ;  /* 0x000000ff04f97207 */ /* 0x000fe40004800000 */
[----:B------:R-:W-:Y:S02]  /*15560*/  ISETP.NE.U32.AND P1, PT, R7, RZ, PT ;  /* 0x000000ff0700720c */ /* 0x000fe40003f25070 */
[----:B------:R-:W-:Y:S01]  /*15570*/  LOP3.LUT R7, R3, 0x54, RZ, 0xfc, !PT ;  /* 0x0000005403077812 */ /* 0x000fe200078efcff */
[----:B------:R-:W4:Y:S03]  /*15580*/  LDL.64 R154, [R1+0x670] ;  /* 0x00067000019a7983 */ /* 0x000f260000100a00 */
[----:B------:R-:W-:Y:S02]  /*15590*/  ISETP.GE.AND P5, PT, R7, R5, PT ;  /* 0x000000050700720c */ /* 0x000fe40003fa6270 */
[----:B------:R-:W-:-:S05]  /*155a0*/  LOP3.LUT R7, R2, 0x50, RZ, 0x3c, !PT ;  /* 0x0000005002077812 */ /* 0x000fca00078e3cff */
[----:B------:R-:W-:Y:S01]  /*155b0*/  VIADD R244, R7, UR7 ;  /* 0x0000000707f47c36 */ /* 0x000fe20008000000 */
[----:B------:R-:W-:-:S04]  /*155c0*/  LOP3.LUT R10, R3, 0x16, RZ, 0xfc, !PT ;  /* 0x00000016030a7812 */ /* 0x000fc800078efcff */
[-C--:B------:R-:W-:Y:S02]  /*155d0*/  ISETP.GE.AND P3, PT, R10, R5.reuse, PT ;  /* 0x000000050a00720c */ /* 0x080fe40003f66270 */
[C---:B------:R-:W-:Y:S02]  /*155e0*/  LOP3.LUT R10, R3.reuse, 0x34, RZ, 0xfc, !PT ;  /* 0x00000034030a7812 */ /* 0x040fe400078efcff */
[----:B------:R-:W-:Y:S02]  /*155f0*/  SEL R6, R4, RZ, !P3 ;  /* 0x000000ff04067207 */ /* 0x000fe40005800000 */
[----:B------:R-:W-:Y:S02]  /*15600*/  ISETP.GE.AND P6, PT, R10, R5, PT ;  /* 0x000000050a00720c */ /* 0x000fe40003fc6270 */
[----:B------:R-:W-:Y:S02]  /*15610*/  ISETP.NE.U32.AND P3, PT, R6, RZ, PT ;  /* 0x000000ff0600720c */ /* 0x000fe40003f65070 */
[----:B------:R-:W-:-:S04]  /*15620*/  LOP3.LUT R6, R3, 0x36, RZ, 0xfc, !PT ;  /* 0x0000003603067812 */ /* 0x000fc800078efcff */
[----:B------:R-:W-:Y:S02]  /*15630*/  ISETP.GE.AND P4, PT, R6, R5, PT ;  /* 0x000000050600720c */ /* 0x000fe40003f86270 */
[----:B------:R-:W-:-:S04]  /*15640*/  SEL R6, R4, RZ, !P6 ;  /* 0x000000ff04067207 */ /* 0x000fc80007000000 */
[----:B------:R-:W-:Y:S02]  /*15650*/  ISETP.NE.U32.AND P6, PT, R6, RZ, PT ;  /* 0x000000ff0600720c */ /* 0x000fe40003fc5070 */
[----:B------:R-:W-:-:S04]  /*15660*/  SEL R6, R4, RZ, !P4 ;  /* 0x000000ff04067207 */ /* 0x000fc80006000000 */
[----:B------:R-:W-:Y:S01]  /*15670*/  ISETP.NE.U32.AND P4, PT, R6, RZ, PT ;  /* 0x000000ff0600720c */ /* 0x000fe20003f85070 */
[----:B--2---:R-:W-:Y:S04]  /*15680*/  LDGSTS.E [R245+0x66008], desc[UR20][R218.64], P0 ;  /* 0x66008000daf57fae */ /* 0x004fe800081a1014 */
[----:B------:R-:W-:Y:S04]  /*15690*/  LDGSTS.E [R244+0x60000], desc[UR20][R170.64], P1 ;  /* 0x60000000aaf47fae */ /* 0x000fe800089a1014 */
[----:B------:R-:W2:Y:S04]  /*156a0*/  LDL.64 R218, [R1+0x660] ;  /* 0x0006600001da7983 */ /* 0x000ea80000100a00 */
[----:B------:R1:W-:Y:S04]  /*156b0*/  STL [R1+0xb88], R7 ;  /* 0x000b880701007387 */ /* 0x0003e80000100800 */
[----:B------:R-:W2:Y:S04]  /*156c0*/  LDL.64 R170, [R1+0x678] ;  /* 0x0006780001aa7983 */ /* 0x000ea80000100a00 */
[----:B---3--:R-:W-:Y:S04]  /*156d0*/  LDGSTS.E [R244+0x60008], desc[UR20][R186.64], P3 ;  /* 0x60008000baf47fae */ /* 0x008fe800099a1014 */
[----:B----4-:R-:W-:Y:S01]  /*156e0*/  LDGSTS.E [R244+0x62000], desc[UR20][R138.64], P6 ;  /* 0x620000008af47fae */ /* 0x010fe2000b1a1014 */
[----:B------:R-:W-:-:S03]  /*156f0*/  LOP3.LUT R6, R3, 0x56, RZ, 0xfc, !PT ;  /* 0x0000005603067812 */ /* 0x000fc600078efcff */
[----:B------:R-:W3:Y:S04]  /*15700*/  LDL.64 R106, [R1+0x6a0] ;  /* 0x0006a000016a7983 */ /* 0x000ee80000100a00 */
[----:B------:R-:W4:Y:S04]  /*15710*/  LDL.64 R186, [R1+0x680] ;  /* 0x0006800001ba7983 */ /* 0x000f280000100a00 */
[----:B------:R-:W-:Y:S01]  /*15720*/  LDGSTS.E [R244+0x62008], desc[UR20][R202.64], P4 ;  /* 0x62008000caf47fae */ /* 0x000fe2000a1a1014 */
[----:B-1----:R-:W-:-:S03]  /*15730*/  LOP3.LUT R7, R3, 0x18, RZ, 0xfc, !PT ;  /* 0x0000001803077812 */ /* 0x002fc600078efcff */
[----:B------:R-:W3:Y:S04]  /*15740*/  LDL.64 R122, [R1+0x6a8] ;  /* 0x0006a800017a7983 */ /* 0x000ee80000100a00 */
[----:B------:R-:W3:Y:S01]  /*15750*/  LDL.64 R202, [R1+0x688] ;  /* 0x0006880001ca7983 */ /* 0x000ee20000100a00 */
[----:B------:R-:W-:Y:S02]  /*15760*/  ISETP.GE.AND P0, PT, R6, R5, PT ;  /* 0x000000050600720c */ /* 0x000fe40003f06270 */
[----:B------:R-:W-:-:S04]  /*15770*/  SEL R6, R4, RZ, !P5 ;  /* 0x000000ff04067207 */ /* 0x000fc80006800000 */
[----:B------:R-:W-:Y:S02]  /*15780*/  ISETP.NE.U32.AND P5, PT, R6, RZ, PT ;  /* 0x000000ff0600720c */ /* 0x000fe40003fa5070 */
[----:B------:R-:W-:-:S04]  /*15790*/  SEL R6, R4, RZ, !P0 ;  /* 0x000000ff04067207 */ /* 0x000fc80004000000 */
[----:B------:R-:W-:Y:S02]  /*157a0*/  ISETP.NE.U32.AND P0, PT, R6, RZ, PT ;  /* 0x000000ff0600720c */ /* 0x000fe40003f05070 */
[----:B------:R-:W-:-:S04]  /*157b0*/  LOP3.LUT R6, R3, 0x74, RZ, 0xfc, !PT ;  /* 0x0000007403067812 */ /* 0x000fc800078efcff */
[----:B------:R-:W-:Y:S02]  /*157c0*/  ISETP.GE.AND P1, PT, R6, R5, PT ;  /* 0x000000050600720c */ /* 0x000fe40003f26270 */
[----:B------:R-:W-:-:S04]  /*157d0*/  LOP3.LUT R6, R3, 0x76, RZ, 0xfc, !PT ;  /* 0x0000007603067812 */ /* 0x000fc800078efcff */
[----:B------:R-:W-:Y:S02]  /*157e0*/  ISETP.GE.AND P3, PT, R6, R5, PT ;  /* 0x000000050600720c */ /* 0x000fe40003f66270 */
[----:B------:R-:W-:-:S04]  /*157f0*/  SEL R6, R4, RZ, !P1 ;  /* 0x000000ff04067207 */ /* 0x000fc80004800000 */
[----:B------:R-:W-:Y:S02]  /*15800*/  ISETP.NE.U32.AND P1, PT, R6, RZ, PT ;  /* 0x000000ff0600720c */ /* 0x000fe40003f25070 */
[----:B------:R-:W-:Y:S02]  /*15810*/  ISETP.GE.AND P6, PT, R7, R5, PT ;  /* 0x000000050700720c */ /* 0x000fe40003fc6270 */
[----:B------:R-:W-:Y:S02]  /*15820*/  LOP3.LUT R7, R3, 0x38, RZ, 0xfc, !PT ;  /* 0x0000003803077812 */ /* 0x000fe400078efcff */
[----:B------:R-:W-:-:S04]  /*15830*/  SEL R6, R4, RZ, !P3 ;  /* 0x000000ff04067207 */ /* 0x000fc80005800000 */
[----:B------:R-:W-:Y:S02]  /*15840*/  ISETP.NE.U32.AND P3, PT, R6, RZ, PT ;  /* 0x000000ff0600720c */ /* 0x000fe40003f65070 */
[----:B------:R-:W-:-:S04]  /*15850*/  LOP3.LUT R6, R3, 0x1a, RZ, 0xfc, !PT ;  /* 0x0000001a03067812 */ /* 0x000fc800078efcff */
[----:B------:R-:W-:Y:S02]  /*15860*/  ISETP.GE.AND P4, PT, R6, R5, PT ;  /* 0x000000050600720c */ /* 0x000fe40003f86270 */
[----:B------:R-:W-:-:S04]  /*15870*/  SEL R6, R4, RZ, !P6 ;  /* 0x000000ff04067207 */ /* 0x000fc80007000000 */
[----:B------:R-:W-:Y:S01]  /*15880*/  ISETP.NE.U32.AND P6, PT, R6, RZ, PT ;  /* 0x000000ff0600720c */ /* 0x000fe20003fc5070 */
[----:B--2---:R-:W-:Y:S04]  /*15890*/  LDGSTS.E [R244+0x64000], desc[UR20][R218.64], P5 ;  /* 0x64000000daf47fae */ /* 0x004fe8000a9a1014 */
[----:B------:R-:W2:Y:S01]  /*158a0*/  LDL.64 R218, [R1+0x698] ;  /* 0x0006980001da7983 */ /* 0x000ea20000100a00 */
[-C--:B------:R-:W-:Y:S02]  /*158b0*/  ISETP.GE.AND P5, PT, R7, R5.reuse, PT ;  /* 0x000000050700720c */ /* 0x080fe40003fa6270 */
[----:B------:R-:W-:Y:S01]  /*158c0*/  LOP3.LUT R7, R3, 0x58, RZ, 0xfc, !PT ;  /* 0x0000005803077812 */ /* 0x000fe200078efcff */
[----:B------:R-:W-:Y:S04]  /*158d0*/  LDGSTS.E [R244+0x64008], desc[UR20][R154.64], P0 ;  /* 0x640080009af47fae */ /* 0x000fe800081a1014 */
[----:B------:R-:W-:Y:S01]  /*158e0*/  LDGSTS.E [R244+0x66000], desc[UR20][R170.64], P1 ;  /* 0x66000000aaf47fae */ /* 0x000fe200089a1014 */
[----:B------:R-:W-:-:S02]  /*158f0*/  ISETP.GE.AND P1, PT, R7, R5, PT ;  /* 0x000000050700720c */ /* 0x000fc40003f26270 */
[----:B------:R-:W-:Y:S01]  /*15900*/  LOP3.LUT R7, R2, 0x60, RZ, 0x3c, !PT ;  /* 0x0000006002077812 */ /* 0x000fe200078e3cff */
[----:B------:R-:W-:Y:S04]  /*15910*/  STL.64 [R1+0xda0], R244 ;  /* 0x000da0f401007387 */ /* 0x000fe80000100a00 */
[----:B------:R-:W2:Y:S04]  /*15920*/  LDL.64 R138, [R1+0x6b8] ;  /* 0x0006b800018a7983 */ /* 0x000ea80000100a00 */
[----:B------:R-:W2:Y:S04]  /*15930*/  LDL.64 R154, [R1+0x6c0] ;  /* 0x0006c000019a7983 */ /* 0x000ea80000100a00 */
[----:B------:R1:W-:Y:S04]  /*15940*/  STL [R1+0xb84], R7 ;  /* 0x000b840701007387 */ /* 0x0003e80000100800 */
[----:B------:R-:W2:Y:S04]  /*15950*/  LDL.64 R170, [R1+0x6d0] ;  /* 0x0006d00001aa7983 */ /* 0x000ea80000100a00 */
[----:B----4-:R-:W-:Y:S01]  /*15960*/  LDGSTS.E [R244+0x66008], desc[UR20][R186.64], P3 ;  /* 0x66008000baf47fae */ /* 0x010fe200099a1014 */
[----:B-1----:R-:W-:-:S05]  /*15970*/  VIADD R7, R7, UR7 ;  /* 0x0000000707077c36 */ /* 0x002fca0008000000 */
[----:B---3--:R-:W-:Y:S04]  /*15980*/  LDGSTS.E [R7+0x60000], desc[UR20][R202.64], P6 ;  /* 0x60000000ca077fae */ /* 0x008fe8000b1a1014 */
[----:B------:R-:W3:Y:S04]  /*15990*/  LDL.64 R186, [R1+0x6c8] ;  /* 0x0006c80001ba7983 */ /* 0x000ee80000100a00 */
[----:B------:R-:W4:Y:S01]  /*159a0*/  LDL.64 R202, [R1+0x6f8] ;  /* 0x0006f80001ca7983 */ /* 0x000f220000100a00 */
[----:B------:R-:W-:-:S04]  /*159b0*/  SEL R6, R4, RZ, !P4 ;  /* 0x000000ff04067207 */ /* 0x000fc80006000000 */
[----:B------:R-:W-:Y:S02]  /*159c0*/  ISETP.NE.U32.AND P4, PT, R6, RZ, PT ;  /* 0x000000ff0600720c */ /* 0x000fe40003f85070 */
[----:B------:R-:W-:-:S04]  /*159d0*/  LOP3.LUT R6, R3, 0x3a, RZ, 0xfc, !PT ;  /* 0x0000003a03067812 */ /* 0x000fc800078efcff */
[----:B------:R-:W-:Y:S02]  /*159e0*/  ISETP.GE.AND P0, PT, R6, R5, PT ;  /* 0x000000050600720c */ /* 0x000fe40003f06270 */
[----:B------:R-:W-:-:S04]  /*159f0*/  SEL R6, R4, RZ, !P5 ;  /* 0x000000ff04067207 */ /* 0x000fc80006800000 */
[----:B------:R-:W-:Y:S02]  /*15a00*/  ISETP.NE.U32.AND P5, PT, R6, RZ, PT ;  /* 0x000000ff0600720c */ /* 0x000fe40003fa5070 */
        /* <DEDUP_REMOVED lines=9> */
[-C--:B------:R-:W-:Y:S02]  /*15aa0*/  ISETP.GE.AND P6, PT, R6, R5.reuse, PT ;  /* 0x000000050600720c */ /* 0x080fe40003fc6270 */
[C---:B------:R-:W-:Y:S02]  /*15ab0*/  LOP3.LUT R6, R3.reuse, 0x7a, RZ, 0xfc, !PT ;  /* 0x0000007a03067812 */ /* 0x040fe400078efcff */
[----:B------:R-:W-:Y:S01]  /*15ac0*/  LOP3.LUT R10, R3, 0x1c, RZ, 0xfc, !PT ;  /* 0x0000001c030a7812 */ /* 0x000fe200078efcff */
[----:B--2---:R-:W-:Y:S01]  /*15ad0*/  LDGSTS.E [R7+0x60008], desc[UR20][R218.64], P4 ;  /* 0x60008000da077fae */ /* 0x004fe2000a1a1014 */
[----:B------:R-:W-:Y:S02]  /*15ae0*/  ISETP.GE.AND P4, PT, R6, R5, PT ;  /* 0x000000050600720c */ /* 0x000fe40003f86270 */
[----:B------:R-:W-:Y:S01]  /*15af0*/  SEL R6, R4, RZ, !P6 ;  /* 0x000000ff04067207 */ /* 0x000fe20007000000 */
[----:B------:R-:W-:Y:S03]  /*15b00*/  LDGSTS.E [R7+0x62000], desc[UR20][R106.64], P5 ;  /* 0x620000006a077fae */ /* 0x000fe6000a9a1014 */
[----:B------:R-:W-:Y:S01]  /*15b10*/  ISETP.NE.U32.AND P6, PT, R6, RZ, PT ;  /* 0x000000ff0600720c */ /* 0x000fe20003fc5070 */
[----:B------:R-:W-:Y:S01]  /*15b20*/  LDGSTS.E [R7+0x62008], desc[UR20][R122.64], P0 ;  /* 0x620080007a077fae */ /* 0x000fe200081a1014 */
[----:B------:R-:W-:-:S02]  /*15b30*/  SEL R6, R4, RZ, !P4 ;  /* 0x000000ff04067207 */ /* 0x000fc40006000000 */
[-C--:B------:R-:W-:Y:S01]  /*15b40*/  ISETP.GE.AND P5, PT, R10, R5.reuse, PT ;  /* 0x000000050a00720c */ /* 0x080fe20003fa6270 */
[----:B------:R-:W2:Y:S01]  /*15b50*/  LDL.64 R218, [R1+0x700] ;  /* 0x0007000001da7983 */ /* 0x000ea20000100a00 */
[----:B------:R-:W-:Y:S02]  /*15b60*/  ISETP.NE.U32.AND P4, PT, R6, RZ, PT ;  /* 0x000000ff0600720c */ /* 0x000fe40003f85070 */
[----:B------:R-:W-:Y:S01]  /*15b70*/  LOP3.LUT R6, R3, 0x1e, RZ, 0xfc, !PT ;  /* 0x0000001e03067812 */ /* 0x000fe200078efcff */
[----:B------:R-:W-:Y:S03]  /*15b80*/  LDGSTS.E [R7+0x64000], desc[UR20][R138.64], P1 ;  /* 0x640000008a077fae */ /* 0x000fe600089a1014 */
[----:B------:R-:W-:Y:S01]  /*15b90*/  ISETP.GE.AND P0, PT, R6, R5, PT ;  /* 0x000000050600720c */ /* 0x000fe20003f06270 */
[----:B------:R-:W-:Y:S01]  /*15ba0*/  LDGSTS.E [R7+0x64008], desc[UR20][R154.64], P3 ;  /* 0x640080009a077fae */ /* 0x000fe200099a1014 */
[----:B------:R-:W-:-:S04]  /*15bb0*/  SEL R6, R4, RZ, !P5 ;  /* 0x000000ff04067207 */ /* 0x000fc80006800000 */
[----:B------:R-:W-:Y:S02]  /*15bc0*/  ISETP.NE.U32.AND P5, PT, R6, RZ, PT ;  /* 0x000000ff0600720c */ /* 0x000fe40003fa5070 */
[----:B------:R-:W-:Y:S01]  /*15bd0*/  SEL R6, R4, RZ, !P0 ;  /* 0x000000ff04067207 */ /* 0x000fe20004000000 */
[----:B------:R-:W-:Y:S03]  /*15be0*/  LDGSTS.E [R7+0x66000], desc[UR20][R170.64], P6 ;  /* 0x66000000aa077fae */ /* 0x000fe6000b1a1014 */
[----:B------:R-:W-:Y:S02]  /*15bf0*/  ISETP.NE.U32.AND P0, PT, R6, RZ, PT ;  /* 0x000000ff0600720c */ /* 0x000fe40003f05070 */
[----:B------:R-:W-:-:S04]  /*15c00*/  LOP3.LUT R6, R3, 0x3e, RZ, 0xfc, !PT ;  /* 0x0000003e03067812 */ /* 0x000fc800078efcff */
[----:B------:R-:W-:Y:S02]  /*15c10*/  ISETP.GE.AND P3, PT, R6, R5, PT ;  /* 0x000000050600720c */ /* 0x000fe40003f66270 */
[----:B------:R-:W-:-:S04]  /*15c20*/  LOP3.LUT R6, R3, 0x5c, RZ, 0xfc, !PT ;  /* 0x0000005c03067812 */ /* 0x000fc800078efcff */
[----:B------:R-:W-:Y:S01]  /*15c30*/  ISETP.GE.AND P6, PT, R6, R5, PT ;  /* 0x000000050600720c */ /* 0x000fe20003fc6270 */
[----:B---3--:R-:W-:Y:S01]  /*15c40*/  LDGSTS.E [R7+0x66008], desc[UR20][R186.64], P4 ;  /* 0x66008000ba077fae */ /* 0x008fe2000a1a1014 */
[----:B------:R-:W-:-:S05]  /*15c50*/  LOP3.LUT R6, R2, 0x70, RZ, 0x3c, !PT ;  /* 0x0000007002067812 */ /* 0x000fca00078e3cff */
[----:B------:R1:W-:Y:S04]  /*15c60*/  STL [R1+0xb80], R6 ;  /* 0x000b800601007387 */ /* 0x0003e80000100800 */
[----:B------:R-:W3:Y:S04]  /*15c70*/  LDL.64 R246, [R1+0x708] ;  /* 0x0007080001f67983 */ /* 0x000ee80000100a00 */
[----:B------:R1:W-:Y:S04]  /*15c80*/  STL.64 [R1+0xda8], R2 ;  /* 0x000da80201007387 */ /* 0x0003e80000100a00 */
[----:B------:R-:W3:Y:S04]  /*15c90*/  LDL.64 R42, [R1+0x718] ;  /* 0x00071800012a7983 */ /* 0x000ee80000100a00 */
[----:B------:R-:W3:Y:S04]  /*15ca0*/  LDL.64 R58, [R1+0x720] ;  /* 0x00072000013a7983 */ /* 0x000ee80000100a00 */
[----:B------:R-:W3:Y:S04]  /*15cb0*/  LDL.64 R74, [R1+0x738] ;  /* 0x00073800014a7983 */ /* 0x000ee80000100a00 */
[----:B------:R-:W3:Y:S04]  /*15cc0*/  LDL.64 R90, [R1+0x730] ;  /* 0x00073000015a7983 */ /* 0x000ee80000100a00 */
[----:B------:R-:W3:Y:S04]  /*15cd0*/  LDL.64 R122, [R1+0x728] ;  /* 0x00072800017a7983 */ /* 0x000ee80000100a00 */
[----:B------:R-:W3:Y:S01]  /*15ce0*/  LDL.64 R106, [R1+0x1c0] ;  /* 0x0001c000016a7983 */ /* 0x000ee20000100a00 */
[----:B-1----:R-:W-:-:S03]  /*15cf0*/  VIADD R6, R6, UR7 ;  /* 0x0000000706067c36 */ /* 0x002fc60008000000 */
[----:B------:R-:W3:Y:S04]  /*15d00*/  LDL.64 R154, [R1+0x180] ;  /* 0x00018000019a7983 */ /* 0x000ee80000100a00 */
[----:B------:R-:W3:Y:S04]  /*15d10*/  LDL.64 R170, [R1+0x140] ;  /* 0x0001400001aa7983 */ /* 0x000ee80000100a00 */
[----:B------:R-:W3:Y:S04]  /*15d20*/  LDL.64 R186, [R1+0x100] ;  /* 0x0001000001ba7983 */ /* 0x000ee80000100a00 */
[----:B----4-:R-:W-:Y:S04]  /*15d30*/  LDGSTS.E [R6+0x60000], desc[UR20][R202.64], P5 ;  /* 0x60000000ca067fae */ /* 0x010fe8000a9a1014 */
[----:B------:R-:W4:Y:S01]  /*15d40*/  LDL.64 R202, [R1+0xc0] ;  /* 0x0000c00001ca7983 */ /* 0x000f220000100a00 */
[----:B------:R-:W-:-:S04]  /*15d50*/  LOP3.LUT R10, R3, 0x3c, RZ, 0xfc, !PT ;  /* 0x0000003c030a7812 */ /* 0x000fc800078efcff */
[----:B------:R-:W-:Y:S02]  /*15d60*/  ISETP.GE.AND P1, PT, R10, R5, PT ;  /* 0x000000050a00720c */ /* 0x000fe40003f26270 */
[----:B------:R-:W-:-:S04]  /*15d70*/  LOP3.LUT R10, R3, 0x5e, RZ, 0xfc, !PT ;  /* 0x0000005e030a7812 */ /* 0x000fc800078efcff */
[-C--:B------:R-:W-:Y:S02]  /*15d80*/  ISETP.GE.AND P4, PT, R10, R5.reuse, PT ;  /* 0x000000050a00720c */ /* 0x080fe40003f86270 */
[C---:B------:R-:W-:Y:S01]  /*15d90*/  LOP3.LUT R10, R3.reuse, 0x7c, RZ, 0xfc, !PT ;  /* 0x0000007c030a7812 */ /* 0x040fe200078efcff */
[----:B------:R-:W1:Y:S03]  /*15da0*/  S2R R27, SR_TID.X ;  /* 0x00000000001b7919 */ /* 0x000e660000002100 */
[-C--:B------:R-:W-:Y:S02]  /*15db0*/  ISETP.GE.AND P5, PT, R10, R5.reuse, PT ;  /* 0x000000050a00720c */ /* 0x080fe40003fa6270 */
[----:B------:R-:W-:Y:S01]  /*15dc0*/  LOP3.LUT R10, R3, 0x7e, RZ, 0xfc, !PT ;  /* 0x0000007e030a7812 */ /* 0x000fe200078efcff */
[----:B------:R-:W-:Y:S01]  /*15dd0*/  USHF.L.U32 UR13, UR13, 0x7, URZ ;  /* 0x000000070d0d7899 */ /* 0x000fe200080006ff */
[----:B--2---:R-:W-:Y:S02]  /*15de0*/  LDGSTS.E [R6+0x60008], desc[UR20][R218.64], P0 ;  /* 0x60008000da067fae */ /* 0x004fe400081a1014 */
[----:B------:R-:W-:-:S02]  /*15df0*/  ISETP.GE.AND P0, PT, R10, R5, PT ;  /* 0x000000050a00720c */ /* 0x000fc40003f06270 */
[----:B------:R-:W2:Y:S04]  /*15e00*/  LDL.64 R218, [R1+0x80] ;  /* 0x0000800001da7983 */ /* 0x000ea80000100a00 */
[----:B------:R-:W2:Y:S04]  /*15e10*/  LDL.LU.64 R138, [R1+0x40] ;  /* 0x00004000018a7983 */ /* 0x000ea80000300a00 */
[----:B------:R-:W2:Y:S01]  /*15e20*/  LDL.LU.64 R10, [R1] ;  /* 0x00000000010a7983 */ /* 0x000ea20000300a00 */
[----:B------:R-:W-:-:S04]  /*15e30*/  SEL R5, R4, RZ, !P1 ;  /* 0x000000ff04057207 */ /* 0x000fc80004800000 */
[----:B------:R-:W-:Y:S02]  /*15e40*/  ISETP.NE.U32.AND P1, PT, R5, RZ, PT ;  /* 0x000000ff0500720c */ /* 0x000fe40003f25070 */
[C---:B------:R-:W-:Y:S02]  /*15e50*/  SEL R5, R4.reuse, RZ, !P3 ;  /* 0x000000ff04057207 */ /* 0x040fe40005800000 */
[----:B------:R-:W-:Y:S02]  /*15e60*/  ISETP.NE.U32.AND P3, PT, R249, RZ, PT ;  /* 0x000000fff900720c */ /* 0x000fe40003f65070 */
[C---:B------:R-:W-:Y:S02]  /*15e70*/  SEL R249, R4.reuse, RZ, !P6 ;  /* 0x000000ff04f97207 */ /* 0x040fe40007000000 */
[----:B------:R-:W-:Y:S02]  /*15e80*/  ISETP.NE.U32.AND P6, PT, R5, RZ, PT ;  /* 0x000000ff0500720c */ /* 0x000fe40003fc5070 */
[----:B------:R-:W-:-:S02]  /*15e90*/  SEL R5, R4, RZ, !P4 ;  /* 0x000000ff04057207 */ /* 0x000fc40006000000 */
[----:B------:R-:W-:Y:S02]  /*15ea0*/  ISETP.NE.U32.AND P4, PT, R249, RZ, PT ;  /* 0x000000fff900720c */ /* 0x000fe40003f85070 */
[C---:B------:R-:W-:Y:S02]  /*15eb0*/  SEL R249, R4.reuse, RZ, !P5 ;  /* 0x000000ff04f97207 */ /* 0x040fe40006800000 */
[----:B------:R-:W-:Y:S01]  /*15ec0*/  SEL R4, R4, RZ, !P0 ;  /* 0x000000ff04047207 */ /* 0x000fe20004000000 */
[----:B---3--:R-:W-:Y:S01]  /*15ed0*/  LDGSTS.E [R6+0x62000], desc[UR20][R246.64], P1 ;  /* 0x62000000f6067fae */ /* 0x008fe200089a1014 */
[----:B------:R-:W-:Y:S02]  /*15ee0*/  ISETP.NE.U32.AND P5, PT, R5, RZ, PT ;  /* 0x000000ff0500720c */ /* 0x000fe40003fa5070 */
[----:B------:R-:W-:Y:S02]  /*15ef0*/  ISETP.NE.U32.AND P0, PT, R249, RZ, PT ;  /* 0x000000fff900720c */ /* 0x000fe40003f05070 */
[----:B------:R-:W-:Y:S01]  /*15f00*/  ISETP.NE.U32.AND P1, PT, R4, RZ, PT ;  /* 0x000000ff0400720c */ /* 0x000fe20003f25070 */
[C---:B-1----:R-:W-:Y:S01]  /*15f10*/  IMAD.SHL.U32 R4, R27.reuse, 0x4, RZ ;  /* 0x000000041b047824 */ /* 0x042fe200078e00ff */
[----:B------:R-:W-:Y:S01]  /*15f20*/  LOP3.LUT R5, R27, 0x60, RZ, 0xc0, !PT ;  /* 0x000000601b057812 */ /* 0x000fe200078ec0ff */
[----:B------:R-:W-:Y:S01]  /*15f30*/  IMAD.U32 R249, RZ, RZ, UR13 ;  /* 0x0000000dfff97e24 */ /* 0x000fe2000f8e00ff */
[----:B------:R-:W-:Y:S02]  /*15f40*/  LDGSTS.E [R6+0x62008], desc[UR20][R42.64], P6 ;  /* 0x620080002a067fae */ /* 0x000fe4000b1a1014 */
[----:B------:R-:W-:Y:S01]  /*15f50*/  LOP3.LUT R4, R4, 0x7c, RZ, 0xc0, !PT ;  /* 0x0000007c04047812 */ /* 0x000fe200078ec0ff */
[----:B------:R-:W-:Y:S01]  /*15f60*/  IMAD.WIDE R2, R249, 0x4, R242 ;  /* 0x00000004f9027825 */ /* 0x000fe200078e02f2 */
[----:B------:R-:W-:Y:S03]  /*15f70*/  LDGSTS.E [R6+0x64000], desc[UR20][R58.64], P4 ;  /* 0x640000003a067fae */ /* 0x000fe6000a1a1014 */
[----:B------:R-:W-:Y:S01]  /*15f80*/  IMAD R4, R5, 0x400, R4 ;  /* 0x0000040005047824 */ /* 0x000fe200078e0204 */
[----:B------:R-:W-:Y:S04]  /*15f90*/  LDGSTS.E [R6+0x64008], desc[UR20][R74.64], P5 ;  /* 0x640080004a067fae */ /* 0x000fe8000a9a1014 */
[----:B------:R-:W-:Y:S01]  /*15fa0*/  LDGSTS.E [R6+0x66000], desc[UR20][R90.64], P0 ;  /* 0x660000005a067fae */ /* 0x000fe200081a1014 */
[----:B------:R-:W-:-:S03]  /*15fb0*/  VIADD R5, R4, UR7 ;  /* 0x0000000704057c36 */ /* 0x000fc60008000000 */
[----:B------:R-:W-:Y:S04]  /*15fc0*/  LDGSTS.E [R6+0x66008], desc[UR20][R122.64], P1 ;  /* 0x660080007a067fae */ /* 0x000fe800089a1014 */
[----:B------:R-:W-:Y:S04]  /*15fd0*/  STL.64 [R1+0xdb0], R6 ;  /* 0x000db00601007387 */ /* 0x000fe80000100a00 */
[----:B------:R-:W0:Y:S04]  /*15fe0*/  LDGDEPBAR ;  /* 0x00000000000079af */ /* 0x000e280000000000 */
[----:B------:R-:W3:Y:S04]  /*15ff0*/  LDL.LU.64 R122, [R1+0x38] ;  /* 0x00003800017a7983 */ /* 0x000ee80000300a00 */
[----:B------:R1:W-:Y:S04]  /*16000*/  STL.64 [R1+0x8b8], R2 ;  /* 0x0008b80201007387 */ /* 0x0003e80000100a00 */
[----:B------:R-:W3:Y:S04]  /*16010*/  LDL.64 R244, [R1+0x1f0] ;  /* 0x0001f00001f47983 */ /* 0x000ee80000100a00 */
[----:B------:R-:W3:Y:S04]  /*16020*/  LDL.64 R246, [R1+0x238] ;  /* 0x0002380001f67983 */ /* 0x000ee80000100a00 */
[----:B------:R-:W3:Y:S04]  /*16030*/  LDL.64 R26, [R1+0x288] ;  /* 0x00028800011a7983 */ /* 0x000ee80000100a00 */
[----:B------:R-:W3:Y:S04]  /*16040*/  LDL.64 R42, [R1+0x2c8] ;  /* 0x0002c800012a7983 */ /* 0x000ee80000100a00 */
[----:B------:R-:W3:Y:S04]  /*16050*/  LDL.64 R58, [R1+0x308] ;  /* 0x00030800013a7983 */ /* 0x000ee80000100a00 */
[----:B------:R1:W-:Y:S04]  /*16060*/  LDGSTS.E [R5], desc[UR20][R242.64], P3 ;  /* 0x00000000f2057fae */ /* 0x0003e800099a1014 */
[----:B------:R-:W3:Y:S04]  /*16070*/  LDL.64 R74, [R1+0x348] ;  /* 0x00034800014a7983 */ /* 0x000ee80000100a00 */
[----:B------:R-:W-:Y:S04]  /*16080*/  LDGSTS.E [R5+0x400], desc[UR20][R106.64], P3 ;  /* 0x004000006a057fae */ /* 0x000fe800099a1014 */
[----:B------:R-:W3:Y:S04]  /*16090*/  LDL.64 R90, [R1+0x388] ;  /* 0x00038800015a7983 */ /* 0x000ee80000100a00 */
[----:B------:R-:W-:Y:S04]  /*160a0*/  LDGSTS.E [R5+0x800], desc[UR20][R154.64], P3 ;  /* 0x008000009a057fae */ /* 0x000fe800099a1014 */
[----:B------:R-:W3:Y:S04]  /*160b0*/  LDL.64 R106, [R1+0x3c8] ;  /* 0x0003c800016a7983 */ /* 0x000ee80000100a00 */
[----:B------:R-:W-:Y:S04]  /*160c0*/  LDGSTS.E [R5+0xc00], desc[UR20][R170.64], P3 ;  /* 0x00c00000aa057fae */ /* 0x000fe800099a1014 */
[----:B------:R-:W3:Y:S04]  /*160d0*/  LDL.64 R154, [R1+0x408] ;  /* 0x00040800019a7983 */ /* 0x000ee80000100a00 */
[----:B------:R-:W-:Y:S04]  /*160e0*/  LDGSTS.E [R5+0x1000], desc[UR20][R186.64], P3 ;  /* 0x01000000ba057fae */ /* 0x000fe800099a1014 */
[----:B------:R-:W3:Y:S04]  /*160f0*/  LDL.64 R170, [R1+0x1b8] ;  /* 0x0001b80001aa7983 */ /* 0x000ee80000100a00 */
[----:B----4-:R-:W-:Y:S04]  /*16100*/  LDGSTS.E [R5+0x1400], desc[UR20][R202.64], P3 ;  /* 0x01400000ca057fae */ /* 0x010fe800099a1014 */
[----:B------:R-:W4:Y:S04]  /*16110*/  LDL.64 R186, [R1+0x178] ;  /* 0x0001780001ba7983 */ /* 0x000f280000100a00 */
[----:B------:R-:W4:Y:S01]  /*16120*/  LDL.64 R202, [R1+0x138] ;  /* 0x0001380001ca7983 */ /* 0x000f220000100a00 */
[----:B-1----:R-:W-:-:S05]  /*16130*/  LOP3.LUT R2, R4, 0x10, RZ, 0x3c, !PT ;  /* 0x0000001004027812 */ /* 0x002fca00078e3cff */
[----:B------:R-:W-:Y:S02]  /*16140*/  VIADD R242, R2, UR7 ;  /* 0x0000000702f27c36 */ /* 0x000fe40008000000 */
[C---:B------:R-:W-:Y:S01]  /*16150*/  IMAD.WIDE R2, R249.reuse, 0x4, R240 ;  /* 0x00000004f9027825 */ /* 0x040fe200078e02f0 */
[----:B--2---:R-:W-:Y:S04]  /*16160*/  LDGSTS.E [R5+0x1800], desc[UR20][R218.64], P3 ;  /* 0x01800000da057fae */ /* 0x004fe800099a1014 */
[----:B------:R-:W-:Y:S04]  /*16170*/  LDGSTS.E [R5+0x1c00], desc[UR20][R138.64], P3 ;  /* 0x01c000008a057fae */ /* 0x000fe800099a1014 */
[----:B------:R-:W-:Y:S04]  /*16180*/  LDGSTS.E [R5+0x2000], desc[UR20][R10.64], P3 ;  /* 0x020000000a057fae */ /* 0x000fe800099a1014 */
[----:B------:R-:W2:Y:S04]  /*16190*/  LDL.64 R218, [R1+0xf8] ;  /* 0x0000f80001da7983 */ /* 0x000ea80000100a00 */
[----:B------:R-:W-:Y:S04]  /*161a0*/  STL.64 [R1+0xe80], R138 ;  /* 0x000e808a01007387 */ /* 0x000fe80000100a00 */
[----:B------:R1:W-:Y:S04]  /*161b0*/  STL.64 [R1+0xe88], R10 ;  /* 0x000e880a01007387 */ /* 0x0003e80000100a00 */
[----:B------:R-:W-:Y:S04]  /*161c0*/  LDGSTS.E [R5+0x2400], desc[UR20][R216.64], P3 ;  /* 0x02400000d8057fae */ /* 0x000fe800099a1014 */
[----:B------:R-:W-:Y:S04]  /*161d0*/  LDGSTS.E [R5+0x2800], desc[UR20][R200.64], P3 ;  /* 0x02800000c8057fae */ /* 0x000fe800099a1014 */
[----:B-1----:R-:W2:Y:S04]  /*161e0*/  LDL.LU.64 R10, [R1+0x78] ;  /* 0x00007800010a7983 */ /* 0x002ea80000300a00 */
[----:B------:R-:W-:Y:S04]  /*161f0*/  STL.64 [R1+0xe90], R216 ;  /* 0x000e90d801007387 */ /* 0x000fe80000100a00 */
[----:B------:R-:W-:Y:S04]  /*16200*/  STL.64 [R1+0xe98], R200 ;  /* 0x000e98c801007387 */ /* 0x000fe80000100a00 */
[----:B------:R-:W-:Y:S04]  /*16210*/  LDGSTS.E [R5+0x2c00], desc[UR20][R184.64], P3 ;  /* 0x02c00000b8057fae */ /* 0x000fe800099a1014 */
        /* <DEDUP_REMOVED lines=10> */
[----:B------:R1:W-:Y:S04]  /*162c0*/  STL.64 [R1+0xec8], R104 ;  /* 0x000ec86801007387 */ /* 0x0003e80000100a00 */
[----:B------:R-:W-:Y:S04]  /*162d0*/  LDGSTS.E [R5+0x4400], desc[UR20][R88.64], P3 ;  /* 0x0440000058057fae */ /* 0x000fe800099a1014 */
[----:B------:R-:W-:Y:S04]  /*162e0*/  LDGSTS.E [R5+0x4800], desc[UR20][R72.64], P3 ;  /* 0x0480000048057fae */ /* 0x000fe800099a1014 */
[----:B-1----:R-:W2:Y:S04]  /*162f0*/  LDL.LU.64 R104, [R1+0xb8] ;  /* 0x0000b80001687983 */ /* 0x002ea80000300a00 */
[----:B------:R-:W-:Y:S04]  /*16300*/  LDGSTS.E [R5+0x4c00], desc[UR20][R56.64], P3 ;  /* 0x04c0000038057fae */ /* 0x000fe800099a1014 */
[----:B------:R-:W-:Y:S04]  /*16310*/  LDGSTS.E [R5+0x5000], desc[UR20][R40.64], P3 ;  /* 0x0500000028057fae */ /* 0x000fe800099a1014 */
[----:B------:R-:W-:Y:S04]  /*16320*/  STL.64 [R1+0xed0], R88 ;  /* 0x000ed05801007387 */ /* 0x000fe80000100a00 */
[----:B------:R-:W-:Y:S04]  /*16330*/  LDGSTS.E [R5+0x5400], desc[UR20][R24.64], P3 ;  /* 0x0540000018057fae */ /* 0x000fe800099a1014 */
[----:B------:R-:W-:Y:S04]  /*16340*/  STL.64 [R1+0xed8], R72 ;  /* 0x000ed84801007387 */ /* 0x000fe80000100a00 */
[----:B------:R-:W-:Y:S04]  /*16350*/  LDGSTS.E [R5+0x5800], desc[UR20][R8.64], P3 ;  /* 0x0580000008057fae */ /* 0x000fe800099a1014 */
[----:B------:R-:W-:Y:S04]  /*16360*/  STL.64 [R1+0xee0], R56 ;  /* 0x000ee03801007387 */ /* 0x000fe80000100a00 */
[----:B---3--:R-:W-:Y:S04]  /*16370*/  LDGSTS.E [R5+0x5c00], desc[UR20][R244.64], P3 ;  /* 0x05c00000f4057fae */ /* 0x008fe800099a1014 */
[----:B------:R-:W-:Y:S04]  /*16380*/  STL.64 [R1+0xee8], R40 ;  /* 0x000ee82801007387 */ /* 0x000fe80000100a00 */
[----:B------:R-:W-:Y:S04]  /*16390*/  LDGSTS.E [R5+0x6000], desc[UR20][R246.64], P3 ;  /* 0x06000000f6057fae */ /* 0x000fe800099a1014 */
[----:B------:R-:W-:Y:S04]  /*163a0*/  STL.64 [R1+0xef0], R24 ;  /* 0x000ef01801007387 */ /* 0x000fe80000100a00 */
[----:B------:R-:W-:Y:S04]  /*163b0*/  LDGSTS.E [R5+0x6400], desc[UR20][R26.64], P3 ;  /* 0x064000001a057fae */ /* 0x000fe800099a1014 */
[----:B------:R1:W-:Y:S04]  /*163c0*/  STL.64 [R1+0xef8], R8 ;  /* 0x000ef80801007387 */ /* 0x0003e80000100a00 */
[----:B------:R-:W-:Y:S04]  /*163d0*/  LDGSTS.E [R5+0x6800], desc[UR20][R42.64], P3 ;  /* 0x068000002a057fae */ /* 0x000fe800099a1014 */
[----:B------:R-:W-:Y:S04]  /*163e0*/  LDGSTS.E [R5+0x6c00], desc[UR20][R58.64], P3 ;  /* 0x06c000003a057fae */ /* 0x000fe800099a1014 */
[----:B-1----:R-:W3:Y:S04]  /*163f0*/  LDL.LU.64 R8, [R1+0xf0] ;  /* 0x0000f00001087983 */ /* 0x002ee80000300a00 */
[----:B------:R-:W-:Y:S04]  /*16400*/  LDGSTS.E [R5+0x7000], desc[UR20][R74.64], P3 ;  /* 0x070000004a057fae */ /* 0x000fe800099a1014 */
[----:B------:R-:W3:Y:S04]  /*16410*/  LDL.LU.64 R120, [R1+0xb0] ;  /* 0x0000b00001787983 */ /* 0x000ee80000300a00 */
[----:B------:R-:W-:Y:S04]  /*16420*/  LDGSTS.E [R5+0x7400], desc[UR20][R90.64], P3 ;  /* 0x074000005a057fae */ /* 0x000fe800099a1014 */
[----:B------:R1:W-:Y:S04]  /*16430*/  STL.64 [R1+0x920], R2 ;  /* 0x0009200201007387 */ /* 0x0003e80000100a00 */
[----:B------:R-:W-:Y:S04]  /*16440*/  LDGSTS.E [R5+0x7800], desc[UR20][R106.64], P3 ;  /* 0x078000006a057fae */ /* 0x000fe800099a1014 */
[----:B------:R-:W3:Y:S04]  /*16450*/  LDL.LU.64 R138, [R1+0x70] ;  /* 0x00007000018a7983 */ /* 0x000ee80000300a00 */
[----:B------:R-:W-:Y:S04]  /*16460*/  LDGSTS.E [R5+0x7c00], desc[UR20][R154.64], P3 ;  /* 0x07c000009a057fae */ /* 0x000fe800099a1014 */
[----:B------:R-:W3:Y:S04]  /*16470*/  LDL.LU.64 R106, [R1+0x30] ;  /* 0x00003000016a7983 */ /* 0x000ee80000300a00 */
[----:B------:R-:W3:Y:S04]  /*16480*/  LDL.64 R26, [R1+0x1d0] ;  /* 0x0001d000011a7983 */ /* 0x000ee80000100a00 */
[----:B------:R-:W3:Y:S04]  /*16490*/  LDL.64 R42, [R1+0x210] ;  /* 0x00021000012a7983 */ /* 0x000ee80000100a00 */
[----:B------:R-:W3:Y:S04]  /*164a0*/  LDL.64 R58, [R1+0x250] ;  /* 0x00025000013a7983 */ /* 0x000ee80000100a00 */
[----:B------:R-:W3:Y:S04]  /*164b0*/  LDL.64 R74, [R1+0x290] ;  /* 0x00029000014a7983 */ /* 0x000ee80000100a00 */
[----:B------:R1:W-:Y:S04]  /*164c0*/  LDGSTS.E [R242+0x80], desc[UR20][R240.64], P3 ;  /* 0x00080000f0f27fae */ /* 0x0003e800099a1014 */
[----:B------:R-:W3:Y:S04]  /*164d0*/  LDL.64 R90, [R1+0x2d0] ;  /* 0x0002d000015a7983 */ /* 0x000ee80000100a00 */
[----:B------:R-:W-:Y:S04]  /*164e0*/  LDGSTS.E [R242+0x480], desc[UR20][R170.64], P3 ;  /* 0x00480000aaf27fae */ /* 0x000fe800099a1014 */
[----:B------:R-:W3:Y:S04]  /*164f0*/  LDL.64 R154, [R1+0x310] ;  /* 0x00031000019a7983 */ /* 0x000ee80000100a00 */
[----:B----4-:R-:W-:Y:S04]  /*16500*/  LDGSTS.E [R242+0x880], desc[UR20][R186.64], P3 ;  /* 0x00880000baf27fae */ /* 0x010fe800099a1014 */
[----:B------:R-:W4:Y:S04]  /*16510*/  LDL.64 R170, [R1+0x350] ;  /* 0x0003500001aa7983 */ /* 0x000f280000100a00 */
[----:B------:R-:W-:Y:S04]  /*16520*/  LDGSTS.E [R242+0xc80], desc[UR20][R202.64], P3 ;  /* 0x00c80000caf27fae */ /* 0x000fe800099a1014 */
[----:B------:R-:W3:Y:S04]  /*16530*/  LDL.64 R186, [R1+0x390] ;  /* 0x0003900001ba7983 */ /* 0x000ee80000100a00 */
[----:B------:R-:W3:Y:S01]  /*16540*/  LDL.64 R202, [R1+0x3d0] ;  /* 0x0003d00001ca7983 */ /* 0x000ee20000100a00 */
[----:B-1----:R-:W-:Y:S01]  /*16550*/  LOP3.LUT R2, R4, 0x20, RZ, 0x3c, !PT ;  /* 0x0000002004027812 */ /* 0x002fe200078e3cff */
[----:B------:R-:W-:-:S04]  /*16560*/  IMAD.WIDE R6, R249, 0x4, R238 ;  /* 0x00000004f9067825 */ /* 0x000fc800078e02ee */
[----:B------:R-:W-:Y:S01]  /*16570*/  VIADD R240, R2, UR7 ;  /* 0x0000000702f07c36 */ /* 0x000fe20008000000 */
[----:B--2---:R-:W-:Y:S04]  /*16580*/  LDGSTS.E [R242+0x1080], desc[UR20][R218.64], P3 ;  /* 0x01080000daf27fae */ /* 0x004fe800099a1014 */
[----:B------:R-:W2:Y:S04]  /*16590*/  LDL.64 R218, [R1+0x410] ;  /* 0x0004100001da7983 */ /* 0x000ea80000100a00 */
[----:B------:R-:W-:Y:S04]  /*165a0*/  LDGSTS.E [R242+0x1480], desc[UR20][R104.64], P3 ;  /* 0x0148000068f27fae */ /* 0x000fe800099a1014 */
        /* <DEDUP_REMOVED lines=32> */
[----:B------:R-:W-:Y:S04]  /*167b0*/  STL.64 [R1+0xf78], R38 ;  /* 0x000f782601007387 */ /* 0x000fe80000100a00 */
[----:B------:R-:W-:Y:S04]  /*167c0*/  STL.64 [R1+0xf80], R22 ;  /* 0x000f801601007387 */ /* 0x000fe80000100a00 */
[----:B------:R-:W-:Y:S04]  /*167d0*/  STL [R1+0xdb8], R242 ;  /* 0x000db8f201007387 */ /* 0x000fe80000100800 */
[----:B------:R-:W2:Y:S04]  /*167e0*/  LDL.64 R2, [R1+0x1d8] ;  /* 0x0001d80001027983 */ /* 0x000ea80000100a00 */
[----:B------:R-:W-:Y:S04]  /*167f0*/  LDGSTS.E [R242+0x5080], desc[UR20][R38.64], P3 ;  /* 0x0508000026f27fae */ /* 0x000fe800099a1014 */
[----:B------:R-:W-:Y:S04]  /*16800*/  LDGSTS.E [R242+0x5480], desc[UR20][R22.64], P3 ;  /* 0x0548000016f27fae */ /* 0x000fe800099a1014 */
[----:B---3--:R-:W-:Y:S04]  /*16810*/  LDGSTS.E [R242+0x5880], desc[UR20][R26.64], P3 ;  /* 0x058800001af27fae */ /* 0x008fe800099a1014 */
[----:B------:R-:W3:Y:S04]  /*16820*/  LDL.64 R244, [R1+0x218] ;  /* 0x0002180001f47983 */ /* 0x000ee80000100a00 */
[----:B------:R-:W-:Y:S04]  /*16830*/  LDGSTS.E [R242+0x5c80], desc[UR20][R42.64], P3 ;  /* 0x05c800002af27fae */ /* 0x000fe800099a1014 */
[----:B------:R-:W-:Y:S04]  /*16840*/  STL.64 [R1+0x980], R6 ;  /* 0x0009800601007387 */ /* 0x000fe80000100a00 */
        /* <DEDUP_REMOVED lines=10> */
[----:B------:R-:W-:Y:S04]  /*168f0*/  LDGSTS.E [R242+0x7480], desc[UR20][R186.64], P3 ;  /* 0x07480000baf27fae */ /* 0x000fe800099a1014 */
[----:B------:R-:W4:Y:S04]  /*16900*/  LDL.64 R170, [R1+0x398] ;  /* 0x0003980001aa7983 */ /* 0x000f280000100a00 */
[----:B------:R-:W-:Y:S04]  /*16910*/  LDGSTS.E [R242+0x7880], desc[UR20][R202.64], P3 ;  /* 0x07880000caf27fae */ /* 0x000fe800099a1014 */
[----:B------:R-:W4:Y:S04]  /*16920*/  LDL.64 R186, [R1+0x3d8] ;  /* 0x0003d80001ba7983 */ /* 0x000f280000100a00 */
[----:B--2---:R-:W-:Y:S04]  /*16930*/  LDGSTS.E [R242+0x7c80], desc[UR20][R218.64], P3 ;  /* 0x07c80000daf27fae */ /* 0x004fe800099a1014 */
[----:B------:R-:W2:Y:S04]  /*16940*/  LDL.64 R202, [R1+0x420] ;  /* 0x0004200001ca7983 */ /* 0x000ea80000100a00 */
[----:B------:R-:W-:Y:S04]  /*16950*/  LDGSTS.E [R240+0x100], desc[UR20][R238.64], P3 ;  /* 0x00100000eef07fae */ /* 0x000fe800099a1014 */
[----:B------:R-:W2:Y:S04]  /*16960*/  LDL.LU.64 R102, [R1+0x168] ;  /* 0x0001680001667983 */ /* 0x000ea80000300a00 */
[----:B------:R-:W2:Y:S04]  /*16970*/  LDL.LU.64 R198, [R1+0x128] ;  /* 0x0001280001c67983 */ /* 0x000ea80000300a00 */
[----:B------:R-:W2:Y:S04]  /*16980*/  LDL.LU.64 R26, [R1+0xe8] ;  /* 0x0000e800011a7983 */ /* 0x000ea80000300a00 */
[----:B------:R-:W2:Y:S04]  /*16990*/  LDL.LU.64 R136, [R1+0xa8] ;  /* 0x0000a80001887983 */ /* 0x000ea80000300a00 */
[----:B------:R-:W2:Y:S04]  /*169a0*/  LDL.LU.64 R218, [R1+0x68] ;  /* 0x0000680001da7983 */ /* 0x000ea80000300a00 */
[----:B------:R-:W2:Y:S04]  /*169b0*/  LDL.LU.64 R90, [R1+0x28] ;  /* 0x00002800015a7983 */ /* 0x000ea80000300a00 */
[----:B------:R-:W-:Y:S04]  /*169c0*/  LDGSTS.E [R240+0x500], desc[UR20][R104.64], P3 ;  /* 0x0050000068f07fae */ /* 0x000fe800099a1014 */
[----:B------:R-:W-:Y:S04]  /*169d0*/  STL.64 [R1+0xf90], R104 ;  /* 0x000f906801007387 */ /* 0x000fe80000100a00 */
[----:B------:R-:W-:Y:S04]  /*169e0*/  LDGSTS.E [R240+0x900], desc[UR20][R86.64], P3 ;  /* 0x0090000056f07fae */ /* 0x000fe800099a1014 */
        /* <DEDUP_REMOVED lines=8> */
[----:B------:R1:W-:Y:S04]  /*16a70*/  STL.64 [R1+0xf88], R86 ;  /* 0x000f885601007387 */ /* 0x0003e80000100a00 */
[----:B------:R-:W-:Y:S04]  /*16a80*/  LDGSTS.E [R240+0x2d00], desc[UR20][R180.64], P3 ;  /* 0x02d00000b4f07fae */ /* 0x000fe800099a1014 */
[----:B------:R-:W-:Y:S04]  /*16a90*/  LDGSTS.E [R240+0x3100], desc[UR20][R164.64], P3 ;  /* 0x03100000a4f07fae */ /* 0x000fe800099a1014 */
[----:B-1----:R-:W2:Y:S04]  /*16aa0*/  LDL.LU.64 R86, [R1+0x1a8] ;  /* 0x0001a80001567983 */ /* 0x002ea80000300a00 */
        /* <DEDUP_REMOVED lines=9> */
[----:B------:R1:W-:Y:S04]  /*16b40*/  LDGSTS.E [R240+0x5900], desc[UR20][R2.64], P3 ;  /* 0x0590000002f07fae */ /* 0x0003e800099a1014 */
[----:B---3--:R-:W-:Y:S04]  /*16b50*/  LDGSTS.E [R240+0x5d00], desc[UR20][R244.64], P3 ;  /* 0x05d00000f4f07fae */ /* 0x008fe800099a1014 */
[----:B------:R-:W-:Y:S01]  /*16b60*/  LDGSTS.E [R240+0x6100], desc[UR20][R246.64], P3 ;  /* 0x06100000f6f07fae */ /* 0x000fe200099a1014 */
[----:B-1----:R-:W-:-:S03]  /*16b70*/  LOP3.LUT R2, R4, 0x30, RZ, 0x3c, !PT ;  /* 0x0000003004027812 */ /* 0x002fc600078e3cff */
[----:B------:R-:W-:Y:S02]  /*16b80*/  LDGSTS.E [R240+0x6500], desc[UR20][R42.64], P3 ;  /* 0x065000002af07fae */ /* 0x000fe400099a1014 */
[----:B------:R-:W-:Y:S02]  /*16b90*/  VIADD R238, R2, UR7 ;  /* 0x0000000702ee7c36 */ /* 0x000fe40008000000 */
[----:B------:R-:W-:Y:S01]  /*16ba0*/  LDGSTS.E [R240+0x6900], desc[UR20][R58.64], P3 ;  /* 0x069000003af07fae */ /* 0x000fe200099a1014 */
[----:B------:R-:W-:-:S03]  /*16bb0*/  IMAD.WIDE R2, R249, 0x4, R236 ;  /* 0x00000004f9027825 */ /* 0x000fc600078e02ec */
[----:B------:R-:W-:Y:S04]  /*16bc0*/  STL [R1+0xdbc], R240 ;  /* 0x000dbcf001007387 */ /* 0x000fe80000100800 */
[----:B------:R-:W-:Y:S04]  /*16bd0*/  LDGSTS.E [R240+0x6d00], desc[UR20][R74.64], P3 ;  /* 0x06d000004af07fae */ /* 0x000fe800099a1014 */
[----:B------:R-:W3:Y:S04]  /*16be0*/  LDL.64 R200, [R1+0x1e0] ;  /* 0x0001e00001c87983 */ /* 0x000ee80000100a00 */
[----:B------:R-:W3:Y:S04]  /*16bf0*/  LDL.64 R216, [R1+0x220] ;  /* 0x0002200001d87983 */ /* 0x000ee80000100a00 */
[----:B----4-:R-:W-:Y:S04]  /*16c00*/  LDGSTS.E [R240+0x7100], desc[UR20][R154.64], P3 ;  /* 0x071000009af07fae */ /* 0x010fe800099a1014 */
[----:B------:R1:W-:Y:S04]  /*16c10*/  STL.64 [R1+0x9f8], R2 ;  /* 0x0009f80201007387 */ /* 0x0003e80000100a00 */
[----:B------:R-:W-:Y:S04]  /*16c20*/  LDGSTS.E [R240+0x7500], desc[UR20][R170.64], P3 ;  /* 0x07500000aaf07fae */ /* 0x000fe800099a1014 */
[----:B------:R-:W-:Y:S04]  /*16c30*/  LDGSTS.E [R240+0x7900], desc[UR20][R186.64], P3 ;  /* 0x07900000baf07fae */ /* 0x000fe800099a1014 */
[----:B-1----:R-:W4:Y:S04]  /*16c40*/  LDL.64 R2, [R1+0x260] ;  /* 0x0002600001027983 */ /* 0x002f280000100a00 */
[----:B------:R-:W4:Y:S04]  /*16c50*/  LDL.64 R244, [R1+0x2a0] ;  /* 0x0002a00001f47983 */ /* 0x000f280000100a00 */
[----:B------:R-:W4:Y:S04]  /*16c60*/  LDL.64 R246, [R1+0x2e0] ;  /* 0x0002e00001f67983 */ /* 0x000f280000100a00 */
[----:B------:R-:W4:Y:S04]  /*16c70*/  LDL.64 R42, [R1+0x320] ;  /* 0x00032000012a7983 */ /* 0x000f280000100a00 */
[----:B------:R-:W4:Y:S04]  /*16c80*/  LDL.64 R58, [R1+0x360] ;  /* 0x00036000013a7983 */ /* 0x000f280000100a00 */
[----:B------:R-:W4:Y:S04]  /*16c90*/  LDL.64 R170, [R1+0x3a0] ;  /* 0x0003a00001aa7983 */ /* 0x000f280000100a00 */
[----:B------:R-:W4:Y:S04]  /*16ca0*/  LDL.64 R186, [R1+0x3e0] ;  /* 0x0003e00001ba7983 */ /* 0x000f280000100a00 */
[----:B------:R-:W4:Y:S04]  /*16cb0*/  LDL.LU.64 R22, [R1+0x1a0] ;  /* 0x0001a00001167983 */ /* 0x000f280000300a00 */
[----:B------:R-:W4:Y:S04]  /*16cc0*/  LDL.LU.64 R118, [R1+0x160] ;  /* 0x0001600001767983 */ /* 0x000f280000300a00 */
[----:B------:R-:W4:Y:S04]  /*16cd0*/  LDL.LU.64 R154, [R1+0x120] ;  /* 0x00012000019a7983 */ /* 0x000f280000300a00 */
[----:B------:R-:W4:Y:S04]  /*16ce0*/  LDL.LU.64 R24, [R1+0xe0] ;  /* 0x0000e00001187983 */ /* 0x000f280000300a00 */
[----:B--2---:R-:W-:Y:S04]  /*16cf0*/  LDGSTS.E [R240+0x7d00], desc[UR20][R202.64], P3 ;  /* 0x07d00000caf07fae */ /* 0x004fe800099a1014 */
[----:B------:R-:W2:Y:S04]  /*16d00*/  LDL.LU.64 R152, [R1+0xa0] ;  /* 0x0000a00001987983 */ /* 0x000ea80000300a00 */
[----:B------:R-:W-:Y:S04]  /*16d10*/  LDGSTS.E [R238+0x180], desc[UR20][R236.64], P3 ;  /* 0x00180000ecee7fae */ /* 0x000fe800099a1014 */
[----:B------:R-:W2:Y:S04]  /*16d20*/  LDL.LU.64 R202, [R1+0x60] ;  /* 0x0000600001ca7983 */ /* 0x000ea80000300a00 */
[----:B------:R-:W2:Y:S04]  /*16d30*/  LDL.LU.64 R74, [R1+0x20] ;  /* 0x00002000014a7983 */ /* 0x000ea80000300a00 */
[----:B------:R-:W2:Y:S04]  /*16d40*/  LDL.LU.64 R6, [R1+0x430] ;  /* 0x0004300001067983 */ /* 0x000ea80000300a00 */
[----:B------:R-:W-:Y:S04]  /*16d50*/  STL [R1+0xdc8], R238 ;  /* 0x000dc8ee01007387 */ /* 0x000fe80000100800 */
        /* <DEDUP_REMOVED lines=21> */
[----:B---3--:R-:W-:Y:S04]  /*16eb0*/  LDGSTS.E [R238+0x5980], desc[UR20][R200.64], P3 ;  /* 0x05980000c8ee7fae */ /* 0x008fe800099a1014 */
[----:B------:R-:W-:Y:S04]  /*16ec0*/  LDGSTS.E [R238+0x5d80], desc[UR20][R216.64], P3 ;  /* 0x05d80000d8ee7fae */ /* 0x000fe800099a1014 */
[----:B----4-:R1:W-:Y:S04]  /*16ed0*/  LDGSTS.E [R238+0x6180], desc[UR20][R2.64], P3 ;  /* 0x0618000002ee7fae */ /* 0x0103e800099a1014 */
[----:B------:R-:W-:Y:S04]  /*16ee0*/  LDGSTS.E [R238+0x6580], desc[UR20][R244.64], P3 ;  /* 0x06580000f4ee7fae */ /* 0x000fe800099a1014 */
[----:B------:R-:W-:Y:S01]  /*16ef0*/  LDGSTS.E [R238+0x6980], desc[UR20][R246.64], P3 ;  /* 0x06980000f6ee7fae */ /* 0x000fe200099a1014 */
[----:B-1----:R-:W-:-:S03]  /*16f00*/  LOP3.LUT R2, R4, 0x40, RZ, 0x3c, !PT ;  /* 0x0000004004027812 */ /* 0x002fc600078e3cff */
[----:B------:R-:W-:Y:S02]  /*16f10*/  LDGSTS.E [R238+0x6d80], desc[UR20][R42.64], P3 ;  /* 0x06d800002aee7fae */ /* 0x000fe400099a1014 */
[----:B------:R-:W-:Y:S02]  /*16f20*/  VIADD R236, R2, UR7 ;  /* 0x0000000702ec7c36 */ /* 0x000fe40008000000 */
[----:B------:R-:W-:Y:S01]  /*16f30*/  LDGSTS.E [R238+0x7180], desc[UR20][R58.64], P3 ;  /* 0x071800003aee7fae */ /* 0x000fe200099a1014 */
[----:B------:R-:W-:-:S03]  /*16f40*/  IMAD.WIDE R2, R249, 0x4, R234 ;  /* 0x00000004f9027825 */ /* 0x000fc600078e02ea */
[----:B------:R-:W-:Y:S04]  /*16f50*/  LDGSTS.E [R238+0x7580], desc[UR20][R170.64], P3 ;  /* 0x07580000aaee7fae */ /* 0x000fe800099a1014 */
[----:B------:R-:W-:Y:S04]  /*16f60*/  LDGSTS.E [R238+0x7980], desc[UR20][R186.64], P3 ;  /* 0x07980000baee7fae */ /* 0x000fe800099a1014 */
[----:B--2---:R1:W-:Y:S04]  /*16f70*/  STL.64 [R1+0xdc0], R6 ;  /* 0x000dc00601007387 */ /* 0x0043e80000100a00 */
[----:B------:R-:W2:Y:S04]  /*16f80*/  LDL.64 R72, [R1+0x1e8] ;  /* 0x0001e80001487983 */ /* 0x000ea80000100a00 */
[----:B------:R-:W3:Y:S04]  /*16f90*/  LDL.64 R88, [R1+0x228] ;  /* 0x0002280001587983 */ /* 0x000ee80000100a00 */
[----:B------:R4:W-:Y:S04]  /*16fa0*/  STL.64 [R1+0xa58], R2 ;  /* 0x000a580201007387 */ /* 0x0009e80000100a00 */
[----:B------:R-:W3:Y:S04]  /*16fb0*/  LDL.64 R184, [R1+0x268] ;  /* 0x0002680001b87983 */ /* 0x000ee80000100a00 */
[----:B------:R-:W3:Y:S04]  /*16fc0*/  LDL.64 R216, [R1+0x2a8] ;  /* 0x0002a80001d87983 */ /* 0x000ee80000100a00 */
[----:B------:R-:W3:Y:S04]  /*16fd0*/  LDL.64 R244, [R1+0x2e8] ;  /* 0x0002e80001f47983 */ /* 0x000ee80000100a00 */
[----:B------:R-:W3:Y:S04]  /*16fe0*/  LDL.64 R246, [R1+0x328] ;  /* 0x0003280001f67983 */ /* 0x000ee80000100a00 */
[----:B------:R-:W3:Y:S04]  /*16ff0*/  LDL.64 R42, [R1+0x368] ;  /* 0x00036800012a7983 */ /* 0x000ee80000100a00 */
[----:B------:R-:W3:Y:S04]  /*17000*/  LDL.64 R170, [R1+0x3a8] ;  /* 0x0003a80001aa7983 */ /* 0x000ee80000100a00 */
[----:B------:R-:W3:Y:S04]  /*17010*/  LDL.LU.64 R38, [R1+0x198] ;  /* 0x0001980001267983 */ /* 0x000ee80000300a00 */
[----:B------:R-:W3:Y:S04]  /*17020*/  LDL.LU.64 R200, [R1+0x158] ;  /* 0x0001580001c87983 */ /* 0x000ee80000300a00 */
[----:B------:R-:W3:Y:S04]  /*17030*/  LDL.LU.64 R214, [R1+0x118] ;  /* 0x0001180001d67983 */ /* 0x000ee80000300a00 */
[----:B------:R-:W3:Y:S04]  /*17040*/  LDL.LU.64 R40, [R1+0xd8] ;  /* 0x0000d80001287983 */ /* 0x000ee80000300a00 */
[----:B------:R-:W3:Y:S04]  /*17050*/  LDL.LU.64 R168, [R1+0x98] ;  /* 0x0000980001a87983 */ /* 0x000ee80000300a00 */
[----:B------:R-:W3:Y:S04]  /*17060*/  LDL.LU.64 R186, [R1+0x58] ;  /* 0x0000580001ba7983 */ /* 0x000ee80000300a00 */
[----:B------:R-:W-:Y:S04]  /*17070*/  LDGSTS.E [R238+0x7d80], desc[UR20][R6.64], P3 ;  /* 0x07d8000006ee7fae */ /* 0x000fe800099a1014 */
[----:B------:R-:W3:Y:S04]  /*17080*/  LDL.LU.64 R58, [R1+0x18] ;  /* 0x00001800013a7983 */ /* 0x000ee80000300a00 */
[----:B------:R-:W-:Y:S04]  /*17090*/  LDGSTS.E [R236+0x200], desc[UR20][R234.64], P3 ;  /* 0x00200000eaec7fae */ /* 0x000fe800099a1014 */
[----:B-1----:R-:W3:Y:S04]  /*170a0*/  LDL.LU.64 R6, [R1+0x3e8] ;  /* 0x0003e80001067983 */ /* 0x002ee80000300a00 */
[----:B----4-:R-:W4:Y:S04]  /*170b0*/  LDL.LU.64 R2, [R1+0x440] ;  /* 0x0004400001027983 */ /* 0x010f280000300a00 */
        /* <DEDUP_REMOVED lines=21> */
[----:B--2---:R-:W-:Y:S04]  /*17210*/  LDGSTS.E [R236+0x5a00], desc[UR20][R72.64], P3 ;  /* 0x05a0000048ec7fae */ /* 0x004fe800099a1014 */
[----:B---3--:R-:W-:Y:S04]  /*17220*/  LDGSTS.E [R236+0x5e00], desc[UR20][R88.64], P3 ;  /* 0x05e0000058ec7fae */ /* 0x008fe800099a1014 */
[----:B------:R-:W-:Y:S04]  /*17230*/  LDGSTS.E [R236+0x6200], desc[UR20][R184.64], P3 ;  /* 0x06200000b8ec7fae */ /* 0x000fe800099a1014 */
[----:B------:R-:W-:Y:S04]  /*17240*/  LDGSTS.E [R236+0x6600], desc[UR20][R216.64], P3 ;  /* 0x06600000d8ec7fae */ /* 0x000fe800099a1014 */
[----:B------:R-:W-:Y:S04]  /*17250*/  LDGSTS.E [R236+0x6a00], desc[UR20][R244.64], P3 ;  /* 0x06a00000f4ec7fae */ /* 0x000fe800099a1014 */
[----:B------:R-:W-:Y:S04]  /*17260*/  LDGSTS.E [R236+0x6e00], desc[UR20][R246.64], P3 ;  /* 0x06e00000f6ec7fae */ /* 0x000fe800099a1014 */
[----:B------:R-:W-:Y:S04]  /*17270*/  LDGSTS.E [R236+0x7200], desc[UR20][R42.64], P3 ;  /* 0x072000002aec7fae */ /* 0x000fe800099a1014 */
[----:B------:R-:W-:Y:S04]  /*17280*/  LDGSTS.E [R236+0x7600], desc[UR20][R170.64], P3 ;  /* 0x07600000aaec7fae */ /* 0x000fe800099a1014 */
[----:B------:R-:W-:Y:S04]  /*17290*/  STL.64 [R1+0xdd0], R6 ;  /* 0x000dd00601007387 */ /* 0x000fe80000100a00 */
[----:B------:R-:W-:Y:S04]  /*172a0*/  LDGSTS.E [R236+0x7a00], desc[UR20][R6.64], P3 ;  /* 0x07a0000006ec7fae */ /* 0x000fe800099a1014 */
[----:B------:R-:W-:Y:S04]  /*172b0*/  STL [R1+0xde0], R236 ;  /* 0x000de0ec01007387 */ /* 0x000fe80000100800 */
[----:B----4-:R1:W-:Y:S04]  /*172c0*/  LDGSTS.E [R236+0x7e00], desc[UR20][R2.64], P3 ;  /* 0x07e0000002ec7fae */ /* 0x0103e800099a1014 */
[----:B------:R1:W-:Y:S04]  /*172d0*/  STL.64 [R1+0xdd8], R2 ;  /* 0x000dd80201007387 */ /* 0x0003e80000100a00 */
[----:B------:R-:W2:Y:S04]  /*172e0*/  LDL.64 R184, [R1+0x208] ;  /* 0x0002080001b87983 */ /* 0x000ea80000100a00 */
[----:B------:R-:W3:Y:S01]  /*172f0*/  LDL.64 R216, [R1+0x230] ;  /* 0x0002300001d87983 */ /* 0x000ee20000100a00 */
[----:B-1----:R-:W-:-:S05]  /*17300*/  IMAD.WIDE R2, R249, 0x4, R232 ;  /* 0x00000004f9027825 */ /* 0x002fca00078e02e8 */
[----:B------:R1:W-:Y:S04]  /*17310*/  STL.64 [R1+0xac8], R2 ;  /* 0x000ac80201007387 */ /* 0x0003e80000100a00 */
[----:B------:R-:W4:Y:S04]  /*17320*/  LDL.64 R42, [R1+0x270] ;  /* 0x00027000012a7983 */ /* 0x000f280000100a00 */
[----:B------:R-:W4:Y:S04]  /*17330*/  LDL.64 R170, [R1+0x2b0] ;  /* 0x0002b00001aa7983 */ /* 0x000f280000100a00 */
[----:B------:R-:W4:Y:S04]  /*17340*/  LDL.64 R88, [R1+0x2f0] ;  /* 0x0002f00001587983 */ /* 0x000f280000100a00 */
[----:B------:R-:W4:Y:S04]  /*17350*/  LDL.64 R246, [R1+0x330] ;  /* 0x0003300001f67983 */ /* 0x000f280000100a00 */
[----:B------:R-:W4:Y:S04]  /*17360*/  LDL.LU.64 R236, [R1+0x370] ;  /* 0x0003700001ec7983 */ /* 0x000f280000300a00 */
[----:B------:R-:W4:Y:S04]  /*17370*/  LDL.LU.64 R6, [R1+0x3b0] ;  /* 0x0003b00001067983 */ /* 0x000f280000300a00 */
[----:B------:R-:W4:Y:S04]  /*17380*/  LDL.LU.64 R240, [R1+0x3f0] ;  /* 0x0003f00001f07983 */ /* 0x000f280000300a00 */
[----:B------:R-:W4:Y:S01]  /*17390*/  LDL.LU.64 R244, [R1+0x450] ;  /* 0x0004500001f47983 */ /* 0x000f220000300a00 */
[----:B------:R-:W-:-:S03]  /*173a0*/  LOP3.LUT R10, R4, 0x50, RZ, 0x3c, !PT ;  /* 0x00000050040a7812 */ /* 0x000fc600078e3cff */
[----:B------:R-:W4:Y:S02]  /*173b0*/  LDL.LU.64 R54, [R1+0x190] ;  /* 0x0001900001367983 */ /* 0x000f240000300a00 */
[----:B------:R-:W-:-:S05]  /*173c0*/  VIADD R234, R10, UR7 ;  /* 0x000000070aea7c36 */ /* 0x000fca0008000000 */
[----:B------:R1:W-:Y:S04]  /*173d0*/  LDGSTS.E [R234+0x280], desc[UR20][R232.64], P3 ;  /* 0x00280000e8ea7fae */ /* 0x0003e800099a1014 */
        /* <DEDUP_REMOVED lines=20> */
[----:B------:R-:W-:Y:S01]  /*17520*/  LDGSTS.E [R234+0x5680], desc[UR20][R14.64], P3 ;  /* 0x056800000eea7fae */ /* 0x000fe200099a1014 */
[----:B-1----:R-:W-:-:S05]  /*17530*/  LOP3.LUT R2, R4, 0x60, RZ, 0x3c, !PT ;  /* 0x0000006004027812 */ /* 0x002fca00078e3cff */
[----:B------:R-:W-:Y:S02]  /*17540*/  VIADD R232, R2, UR7 ;  /* 0x0000000702e87c36 */ /* 0x000fe40008000000 */
[----:B------:R-:W-:Y:S01]  /*17550*/  IMAD.WIDE R2, R249, 0x4, R230 ;  /* 0x00000004f9027825 */ /* 0x000fe200078e02e6 */
[----:B--2---:R-:W-:Y:S04]  /*17560*/  LDGSTS.E [R234+0x5a80], desc[UR20][R184.64], P3 ;  /* 0x05a80000b8ea7fae */ /* 0x004fe800099a1014 */
[----:B---3--:R-:W-:Y:S04]  /*17570*/  LDGSTS.E [R234+0x5e80], desc[UR20][R216.64], P3 ;  /* 0x05e80000d8ea7fae */ /* 0x008fe800099a1014 */
[----:B------:R-:W2:Y:S04]  /*17580*/  LDL.LU.64 R216, [R1+0x150] ;  /* 0x0001500001d87983 */ /* 0x000ea80000300a00 */
[----:B------:R-:W3:Y:S04]  /*17590*/  LDL.LU.64 R250, [R1+0x110] ;  /* 0x0001100001fa7983 */ /* 0x000ee80000300a00 */
[----:B----4-:R-:W-:Y:S04]  /*175a0*/  LDGSTS.E [R234+0x6280], desc[UR20][R42.64], P3 ;  /* 0x062800002aea7fae */ /* 0x010fe800099a1014 */
[----:B------:R-:W4:Y:S04]  /*175b0*/  LDL.LU.64 R56, [R1+0xd0] ;  /* 0x0000d00001387983 */ /* 0x000f280000300a00 */
[----:B------:R-:W-:Y:S04]  /*175c0*/  LDGSTS.E [R234+0x6680], desc[UR20][R170.64], P3 ;  /* 0x06680000aaea7fae */ /* 0x000fe800099a1014 */
[----:B------:R-:W4:Y:S04]  /*175d0*/  LDL.LU.64 R184, [R1+0x90] ;  /* 0x0000900001b87983 */ /* 0x000f280000300a00 */
[----:B------:R-:W-:Y:S04]  /*175e0*/  LDGSTS.E [R234+0x6a80], desc[UR20][R88.64], P3 ;  /* 0x06a8000058ea7fae */ /* 0x000fe800099a1014 */
[----:B------:R-:W4:Y:S04]  /*175f0*/  LDL.LU.64 R170, [R1+0x50] ;  /* 0x0000500001aa7983 */ /* 0x000f280000300a00 */
[----:B------:R-:W4:Y:S04]  /*17600*/  LDL.LU.64 R42, [R1+0x10] ;  /* 0x00001000012a7983 */ /* 0x000f280000300a00 */
[----:B------:R-:W-:Y:S04]  /*17610*/  STL.64 [R1+0xde8], R236 ;  /* 0x000de8ec01007387 */ /* 0x000fe80000100a00 */
[----:B------:R-:W-:Y:S04]  /*17620*/  STL.64 [R1+0xdf0], R6 ;  /* 0x000df00601007387 */ /* 0x000fe80000100a00 */
[----:B------:R-:W-:Y:S04]  /*17630*/  STL.64 [R1+0xdf8], R240 ;  /* 0x000df8f001007387 */ /* 0x000fe80000100a00 */
[----:B------:R1:W-:Y:S04]  /*17640*/  STL [R1+0xe08], R234 ;  /* 0x000e08ea01007387 */ /* 0x0003e80000100800 */
[----:B------:R1:W-:Y:S04]  /*17650*/  STL.64 [R1+0xe00], R244 ;  /* 0x000e00f401007387 */ /* 0x0003e80000100a00 */
[----:B------:R-:W4:Y:S04]  /*17660*/  LDL.64 R88, [R1+0x200] ;  /* 0x0002000001587983 */ /* 0x000f280000100a00 */
[----:B------:R-:W-:Y:S04]  /*17670*/  LDGSTS.E [R234+0x6e80], desc[UR20][R246.64], P3 ;  /* 0x06e80000f6ea7fae */ /* 0x000fe800099a1014 */
[----:B------:R-:W4:Y:S04]  /*17680*/  LDL.LU.64 R104, [R1+0x1c8] ;  /* 0x0001c80001687983 */ /* 0x000f280000300a00 */
[----:B------:R-:W-:Y:S04]  /*17690*/  LDGSTS.E [R234+0x7280], desc[UR20][R236.64], P3 ;  /* 0x07280000ecea7fae */ /* 0x000fe800099a1014 */
[----:B------:R1:W-:Y:S04]  /*176a0*/  STL.64 [R1+0xb10], R2 ;  /* 0x000b100201007387 */ /* 0x0003e80000100a00 */
[----:B------:R-:W-:Y:S04]  /*176b0*/  LDGSTS.E [R234+0x7680], desc[UR20][R6.64], P3 ;  /* 0x0768000006ea7fae */ /* 0x000fe800099a1014 */
[----:B------:R-:W4:Y:S04]  /*176c0*/  LDL.LU.64 R122, [R1+0x1c0] ;  /* 0x0001c000017a7983 */ /* 0x000f280000300a00 */
[----:B------:R-:W-:Y:S04]  /*176d0*/  LDGSTS.E [R234+0x7a80], desc[UR20][R240.64], P3 ;  /* 0x07a80000f0ea7fae */ /* 0x000fe800099a1014 */
[----:B------:R-:W4:Y:S04]  /*176e0*/  LDL.LU.64 R10, [R1+0x1b8] ;  /* 0x0001b800010a7983 */ /* 0x000f280000300a00 */
[----:B------:R-:W-:Y:S04]  /*176f0*/  LDGSTS.E [R234+0x7e80], desc[UR20][R244.64], P3 ;  /* 0x07e80000f4ea7fae */ /* 0x000fe800099a1014 */
[----:B------:R-:W4:Y:S04]  /*17700*/  LDL.LU.64 R72, [R1+0x188] ;  /* 0x0001880001487983 */ /* 0x000f280000300a00 */
[----:B------:R1:W-:Y:S04]  /*17710*/  LDGSTS.E [R232+0x300], desc[UR20][R230.64], P3 ;  /* 0x00300000e6e87fae */ /* 0x0003e800099a1014 */
[----:B-1----:R-:W4:Y:S04]  /*17720*/  LDL.LU.64 R234, [R1+0x248] ;  /* 0x0002480001ea7983 */ /* 0x002f280000300a00 */
[----:B------:R-:W4:Y:S04]  /*17730*/  LDL.LU.64 R244, [R1+0x278] ;  /* 0x0002780001f47983 */ /* 0x000f280000300a00 */
[----:B------:R-:W4:Y:S04]  /*17740*/  LDL.LU.64 R240, [R1+0x2b8] ;  /* 0x0002b80001f07983 */ /* 0x000f280000300a00 */
[----:B------:R-:W4:Y:S04]  /*17750*/  LDL.LU.64 R6, [R1+0x2f8] ;  /* 0x0002f80001067983 */ /* 0x000f280000300a00 */
[----:B------:R-:W4:Y:S04]  /*17760*/  LDL.LU.64 R236, [R1+0x338] ;  /* 0x0003380001ec7983 */ /* 0x000f280000300a00 */
[----:B------:R-:W4:Y:S04]  /*17770*/  LDL.LU.64 R2, [R1+0x378] ;  /* 0x0003780001027983 */ /* 0x000f280000300a00 */
[----:B------:R-:W4:Y:S04]  /*17780*/  LDL.LU.64 R238, [R1+0x3b8] ;  /* 0x0003b80001ee7983 */ /* 0x000f280000300a00 */
[----:B------:R-:W4:Y:S04]  /*17790*/  LDL.LU.64 R242, [R1+0x3f8] ;  /* 0x0003f80001f27983 */ /* 0x000f280000300a00 */
[----:B------:R-:W4:Y:S04]  /*177a0*/  LDL.LU.64 R246, [R1+0x448] ;  /* 0x0004480001f67983 */ /* 0x000f280000300a00 */
[----:B------:R-:W-:Y:S01]  /*177b0*/  LDGSTS.E [R232+0x700], desc[UR20][R54.64], P3 ;  /* 0x0070000036e87fae */ /* 0x000fe200099a1014 */
[----:B------:R-:W-:-:S05]  /*177c0*/  LOP3.LUT R134, R4, 0x70, RZ, 0x3c, !PT ;  /* 0x0000007004867812 */ /* 0x000fca00078e3cff */
[----:B------:R-:W-:Y:S01]  /*177d0*/  VIADD R230, R134, UR7 ;  /* 0x0000000786e67c36 */ /* 0x000fe20008000000 */
[----:B--2---:R-:W-:Y:S04]  /*177e0*/  LDGSTS.E [R232+0xb00], desc[UR20][R216.64], P3 ;  /* 0x00b00000d8e87fae */ /* 0x004fe800099a1014 */
[----:B---3--:R-:W-:Y:S04]  /*177f0*/  LDGSTS.E [R232+0xf00], desc[UR20][R250.64], P3 ;  /* 0x00f00000fae87fae */ /* 0x008fe800099a1014 */
[----:B----4-:R-:W-:Y:S04]  /*17800*/  LDGSTS.E [R232+0x1300], desc[UR20][R56.64], P3 ;  /* 0x0130000038e87fae */ /* 0x010fe800099a1014 */
        /* <DEDUP_REMOVED lines=28> */
[----:B------:R-:W2:Y:S04]  /*179d0*/  LDL.LU.64 R88, [R1+0x180] ;  /* 0x0001800001587983 */ /* 0x000ea80000300a00 */
[----:B------:R-:W3:Y:S01]  /*179e0*/  LDL.LU.64 R70, [R1+0x178] ;  /* 0x0001780001467983 */ /* 0x000ee20000300a00 */
[----:B-1----:R-:W-:-:S03]  /*179f0*/  IMAD.WIDE R104, R249, 0x4, R104 ;  /* 0x00000004f9687825 */ /* 0x002fc600078e0268 */
[----:B------:R-:W4:Y:S04]  /*17a00*/  LDL.LU.64 R134, [R1+0x148] ;  /* 0x0001480001867983 */ /* 0x000f280000300a00 */
[----:B------:R-:W4:Y:S04]  /*17a10*/  LDL.LU.64 R150, [R1+0x140] ;  /* 0x0001400001967983 */ /* 0x000f280000300a00 */
[----:B------:R-:W4:Y:S04]  /*17a20*/  LDL.LU.64 R166, [R1+0x138] ;  /* 0x0001380001a67983 */ /* 0x000f280000300a00 */
[----:B------:R1:W-:Y:S01]  /*17a30*/  STL.64 [R1+0xb50], R104 ;  /* 0x000b506801007387 */ /* 0x0003e20000100a00 */
[----:B------:R-:W-:-:S03]  /*17a40*/  IMAD.WIDE R122, R249, 0x4, R122 ;  /* 0x00000004f97a7825 */ /* 0x000fc600078e027a */
[----:B------:R1:W-:Y:S04]  /*17a50*/  LDGSTS.E [R230+0x780], desc[UR20][R72.64], P3 ;  /* 0x0078000048e67fae */ /* 0x0003e800099a1014 */
[----:B-1----:R-:W4:Y:S01]  /*17a60*/  LDL.LU.64 R104, [R1+0xf90] ;  /* 0x000f900001687983 */ /* 0x002f220000300a00 */
[----:B------:R-:W-:-:S03]  /*17a70*/  IMAD.WIDE R10, R249, 0x4, R10 ;  /* 0x00000004f90a7825 */ /* 0x000fc600078e020a */
[----:B------:R1:W-:Y:S01]  /*17a80*/  STL.64 [R1+0x880], R122 ;  /* 0x0008807a01007387 */ /* 0x0003e20000100a00 */
[----:B------:R-:W-:-:S03]  /*17a90*/  IMAD.WIDE R86, R249, 0x4, R86 ;  /* 0x00000004f9567825 */ /* 0x000fc600078e0256 */
[----:B-1----:R-:W4:Y:S04]  /*17aa0*/  LDL.LU.64 R122, [R1+0x108] ;  /* 0x00010800017a7983 */ /* 0x002f280000300a00 */
[----:B------:R1:W-:Y:S04]  /*17ab0*/  STL.64 [R1+0x8f8], R10 ;  /* 0x0008f80a01007387 */ /* 0x0003e80000100a00 */
[----:B-1----:R-:W4:Y:S01]  /*17ac0*/  LDL.LU.64 R10, [R1+0x100] ;  /* 0x00010000010a7983 */ /* 0x002f220000300a00 */
[----:B------:R-:W-:-:S04]  /*17ad0*/  IMAD.WIDE R22, R249, 0x4, R22 ;  /* 0x00000004f9167825 */ /* 0x000fc800078e0216 */
        /* <DEDUP_REMOVED lines=12> */
[----:B--2---:R-:W-:-:S04]  /*17ba0*/  IMAD.WIDE R88, R249, 0x4, R88 ;  /* 0x00000004f9587825 */ /* 0x004fc800078e0258 */
[C---:B---3--:R-:W-:Y:S01]  /*17bb0*/  IMAD.WIDE R70, R249.reuse, 0x4, R70 ;  /* 0x00000004f9467825 */ /* 0x048fe200078e0246 */
[----:B----4-:R1:W-:Y:S03]  /*17bc0*/  LDGSTS.E [R230+0xb80], desc[UR20][R134.64], P3 ;  /* 0x00b8000086e67fae */ /* 0x0103e600099a1014 */
[----:B------:R-:W-:-:S05]  /*17bd0*/  IMAD.WIDE R104, R249, 0x4, R104 ;  /* 0x00000004f9687825 */ /* 0x000fca00078e0268 */
[----:B------:R2:W-:Y:S01]  /*17be0*/  STL.64 [R1+0x960], R104 ;  /* 0x0009606801007387 */ /* 0x0005e20000100a00 */
[----:B-1----:R-:W-:-:S04]  /*17bf0*/  IMAD.WIDE R134, R249, 0x4, R134 ;  /* 0x00000004f9867825 */ /* 0x002fc800078e0286 */
[----:B------:R-:W-:-:S04]  /*17c00*/  IMAD.WIDE R150, R249, 0x4, R150 ;  /* 0x00000004f9967825 */ /* 0x000fc800078e0296 */
[C---:B------:R-:W-:Y:S01]  /*17c10*/  IMAD.WIDE R166, R249.reuse, 0x4, R166 ;  /* 0x00000004f9a67825 */ /* 0x040fe200078e02a6 */
[----:B------:R1:W-:Y:S04]  /*17c20*/  LDGSTS.E [R230+0xf80], desc[UR20][R122.64], P3 ;  /* 0x00f800007ae67fae */ /* 0x0003e800099a1014 */
[----:B--2---:R-:W2:Y:S04]  /*17c30*/  LDL.LU.64 R104, [R1+0xf8] ;  /* 0x0000f80001687983 */ /* 0x004ea80000300a00 */
[----:B------:R3:W-:Y:S04]  /*17c40*/  STL.64 [R1+0x9d0], R86 ;  /* 0x0009d05601007387 */ /* 0x0007e80000100a00 */
[----:B---3--:R-:W3:Y:S04]  /*17c50*/  LDL.LU.64 R86, [R1+0xf88] ;  /* 0x000f880001567983 */ /* 0x008ee80000300a00 */
[----:B------:R4:W-:Y:S04]  /*17c60*/  STL.64 [R1+0xa40], R22 ;  /* 0x000a401601007387 */ /* 0x0009e80000100a00 */
[----:B----4-:R-:W4:Y:S04]  /*17c70*/  LDL.LU.64 R22, [R1+0xf80] ;  /* 0x000f800001167983 */ /* 0x010f280000300a00 */
[----:B------:R1:W-:Y:S04]  /*17c80*/  STL.64 [R1+0xab0], R38 ;  /* 0x000ab02601007387 */ /* 0x0003e80000100a00 */
[----:B-1----:R-:W2:Y:S04]  /*17c90*/  LDL.LU.64 R38, [R1+0xf78] ;  /* 0x000f780001267983 */ /* 0x002ea80000300a00 */
[----:B------:R1:W-:Y:S04]  /*17ca0*/  STL.64 [R1+0xb00], R54 ;  /* 0x000b003601007387 */ /* 0x0003e80000100a00 */
[----:B-1----:R-:W2:Y:S04]  /*17cb0*/  LDL.LU.64 R54, [R1+0xf70] ;  /* 0x000f700001367983 */ /* 0x002ea80000300a00 */
[----:B------:R1:W-:Y:S04]  /*17cc0*/  STL.64 [R1+0xb40], R72 ;  /* 0x000b404801007387 */ /* 0x0003e80000100a00 */
[----:B-1----:R-:W4:Y:S04]  /*17cd0*/  LDL.LU.64 R72, [R1+0xc8] ;  /* 0x0000c80001487983 */ /* 0x002f280000300a00 */
[----:B------:R1:W-:Y:S04]  /*17ce0*/  STL.64 [R1+0x858], R88 ;  /* 0x0008585801007387 */ /* 0x0003e80000100a00 */
[----:B-1----:R-:W4:Y:S04]  /*17cf0*/  LDL.LU.64 R88, [R1+0xc0] ;  /* 0x0000c00001587983 */ /* 0x002f280000300a00 */
[----:B------:R1:W-:Y:S04]  /*17d00*/  STL.64 [R1+0x8c0], R70 ;  /* 0x0008c04601007387 */ /* 0x0003e80000100a00 */
[----:B-1----:R-:W4:Y:S01]  /*17d10*/  LDL.LU.64 R70, [R1+0xf68] ;  /* 0x000f680001467983 */ /* 0x002f220000300a00 */
[----:B------:R-:W-:-:S04]  /*17d20*/  IMAD.WIDE R122, R249, 0x4, R122 ;  /* 0x00000004f97a7825 */ /* 0x000fc800078e027a */
[----:B------:R-:W-:-:S04]  /*17d30*/  IMAD.WIDE R10, R249, 0x4, R10 ;  /* 0x00000004f90a7825 */ /* 0x000fc800078e020a */
[----:B---3--:R-:W-:-:S05]  /*17d40*/  IMAD.WIDE R86, R249, 0x4, R86 ;  /* 0x00000004f9567825 */ /* 0x008fca00078e0256 */
[----:B------:R1:W-:Y:S04]  /*17d50*/  STL.64 [R1+0x938], R86 ;  /* 0x0009385601007387 */ /* 0x0003e80000100a00 */
[----:B-1----:R-:W3:Y:S04]  /*17d60*/  LDL.LU.64 R86, [R1+0xf60] ;  /* 0x000f600001567983 */ /* 0x002ee80000300a00 */
[----:B------:R1:W-:Y:S04]  /*17d70*/  STL.64 [R1+0x9a8], R102 ;  /* 0x0009a86601007387 */ /* 0x0003e80000100a00 */
[----:B-1----:R-:W3:Y:S04]  /*17d80*/  LDL.LU.64 R102, [R1+0xf58] ;  /* 0x000f580001667983 */ /* 0x002ee80000300a00 */
[----:B------:R1:W-:Y:S04]  /*17d90*/  STL.64 [R1+0xa20], R118 ;  /* 0x000a207601007387 */ /* 0x0003e80000100a00 */
[----:B-1----:R-:W3:Y:S04]  /*17da0*/  LDL.LU.64 R118, [R1+0xf50] ;  /* 0x000f500001767983 */ /* 0x002ee80000300a00 */
[----:B------:R1:W-:Y:S01]  /*17db0*/  STL.64 [R1+0xa98], R200 ;  /* 0x000a98c801007387 */ /* 0x0003e20000100a00 */
[----:B--2---:R-:W-:-:S04]  /*17dc0*/  IMAD.WIDE R104, R249, 0x4, R104 ;  /* 0x00000004f9687825 */ /* 0x004fc800078e0268 */
[----:B------:R-:W-:-:S04]  /*17dd0*/  IMAD.WIDE R8, R249, 0x4, R8 ;  /* 0x00000004f9087825 */ /* 0x000fc800078e0208 */
[C---:B------:R-:W-:Y:S01]  /*17de0*/  IMAD.WIDE R26, R249.reuse, 0x4, R26 ;  /* 0x00000004f91a7825 */ /* 0x040fe200078e021a */
[----:B----4-:R2:W-:Y:S04]  /*17df0*/  LDGSTS.E [R230+0x1380], desc[UR20][R72.64], P3 ;  /* 0x0138000048e67fae */ /* 0x0105e800099a1014 */
[----:B-1----:R-:W4:Y:S04]  /*17e00*/  LDL.LU.64 R200, [R1+0x88] ;  /* 0x0000880001c87983 */ /* 0x002f280000300a00 */
[----:B------:R1:W-:Y:S04]  /*17e10*/  STL.64 [R1+0xaf0], R216 ;  /* 0x000af0d801007387 */ /* 0x0003e80000100a00 */
[----:B-1----:R-:W3:Y:S04]  /*17e20*/  LDL.LU.64 R216, [R1+0x80] ;  /* 0x0000800001d87983 */ /* 0x002ee80000300a00 */
        /* <DEDUP_REMOVED lines=21> */
[----:B-1----:R-:W3:Y:S01]  /*17f80*/  LDL.LU.64 R104, [R1+0xf00] ;  /* 0x000f000001687983 */ /* 0x002ee20000300a00 */
[----:B------:R-:W-:-:S03]  /*17f90*/  IMAD.WIDE R24, R249, 0x4, R24 ;  /* 0x00000004f9187825 */ /* 0x000fc600078e0218 */
[----:B------:R1:W-:Y:S01]  /*17fa0*/  STL.64 [R1+0x8e0], R8 ;  /* 0x0008e00801007387 */ /* 0x0003e20000100a00 */
[----:B------:R-:W-:-:S04]  /*17fb0*/  IMAD.WIDE R40, R249, 0x4, R40 ;  /* 0x00000004f9287825 */ /* 0x000fc800078e0228 */
[C---:B------:R-:W-:Y:S01]  /*17fc0*/  IMAD.WIDE R56, R249.reuse, 0x4, R56 ;  /* 0x00000004f9387825 */ /* 0x040fe200078e0238 */
[----:B-1----:R-:W3:Y:S03]  /*17fd0*/  LDL.LU.64 R8, [R1+0xef8] ;  /* 0x000ef80001087983 */ /* 0x002ee60000300a00 */
[C---:B--2---:R-:W-:Y:S01]  /*17fe0*/  IMAD.WIDE R72, R249.reuse, 0x4, R72 ;  /* 0x00000004f9487825 */ /* 0x044fe200078e0248 */
[----:B------:R1:W-:Y:S03]  /*17ff0*/  STL.64 [R1+0x968], R26 ;  /* 0x0009681a01007387 */ /* 0x0003e60000100a00 */
[C---:B------:R-:W-:Y:S01]  /*18000*/  IMAD.WIDE R88, R249.reuse, 0x4, R88 ;  /* 0x00000004f9587825 */ /* 0x040fe200078e0258 */
[----:B-1----:R-:W2:Y:S04]  /*18010*/  LDL.LU.64 R26, [R1+0x8] ;  /* 0x00000800011a7983 */ /* 0x002ea80000300a00 */
[----:B------:R1:W-:Y:S01]  /*18020*/  STL.64 [R1+0x9e8], R24 ;  /* 0x0009e81801007387 */ /* 0x0003e20000100a00 */
[----:B------:R-:W-:-:S03]  /*18030*/  IMAD.WIDE R120, R249, 0x4, R120 ;  /* 0x00000004f9787825 */ /* 0x000fc600078e0278 */
        /* <DEDUP_REMOVED lines=12> */
[----:B----4-:R4:W-:Y:S04]  /*18100*/  LDGSTS.E [R230+0x1780], desc[UR20][R200.64], P3 ;  /* 0x01780000c8e67fae */ /* 0x0109e800099a1014 */
[----:B-1----:R-:W2:Y:S01]  /*18110*/  LDL.LU.64 R88, [R1+0xed0] ;  /* 0x000ed00001587983 */ /* 0x002ea20000300a00 */
[----:B------:R-:W-:-:S04]  /*18120*/  IMAD.WIDE R138, R249, 0x4, R138 ;  /* 0x00000004f98a7825 */ /* 0x000fc800078e028a */
[----:B----4-:R-:W-:-:S04]  /*18130*/  IMAD.WIDE R200, R249, 0x4, R200 ;  /* 0x00000004f9c87825 */ /* 0x010fc800078e02c8 */
[----:B---3--:R-:W-:-:S04]  /*18140*/  IMAD.WIDE R216, R249, 0x4, R216 ;  /* 0x00000004f9d87825 */ /* 0x008fc800078e02d8 */
        /* <DEDUP_REMOVED lines=8> */
[C---:B------:R-:W-:Y:S01]  /*181d0*/  IMAD.WIDE R42, R249.reuse, 0x4, R42 ;  /* 0x00000004f92a7825 */ /* 0x040fe200078e022a */
[----:B------:R1:W-:Y:S03]  /*181e0*/  LDGSTS.E [R230+0x1b80], desc[UR20][R154.64], P3 ;  /* 0x01b800009ae67fae */ /* 0x0003e600099a1014 */
[----:B------:R-:W-:-:S04]  /*181f0*/  IMAD.WIDE R10, R249, 0x4, R10 ;  /* 0x00000004f90a7825 */ /* 0x000fc800078e020a */
[----:B------:R-:W-:-:S05]  /*18200*/  IMAD.WIDE R104, R249, 0x4, R104 ;  /* 0x00000004f9687825 */ /* 0x000fca00078e0268 */
[----:B------:R3:W-:Y:S04]  /*18210*/  STL.64 [R1+0x838], R104 ;  /* 0x0008386801007387 */ /* 0x0007e80000100a00 */
[----:B---3--:R-:W3:Y:S04]  /*18220*/  LDL.LU.64 R104, [R1+0xec8] ;  /* 0x000ec80001687983 */ /* 0x008ee80000300a00 */
[----:B------:R4:W-:Y:S01]  /*18230*/  STL.64 [R1+0x8b0], R120 ;  /* 0x0008b07801007387 */ /* 0x0009e20000100a00 */
[----:B-1----:R-:W-:-:S04]  /*18240*/  IMAD.WIDE R154, R249, 0x4, R154 ;  /* 0x00000004f99a7825 */ /* 0x002fc800078e029a */
[C---:B------:R-:W-:Y:S01]  /*18250*/  IMAD.WIDE R122, R249.reuse, 0x4, R122 ;  /* 0x00000004f97a7825 */ /* 0x040fe200078e027a */
[----:B--2---:R1:W-:Y:S04]  /*18260*/  LDGSTS.E [R230+0x1f80], desc[UR20][R26.64], P3 ;  /* 0x01f800001ae67fae */ /* 0x0043e800099a1014 */
[----:B----4-:R-:W2:Y:S04]  /*18270*/  LDL.LU.64 R120, [R1+0xec0] ;  /* 0x000ec00001787983 */ /* 0x010ea80000300a00 */
[----:B------:R4:W-:Y:S04]  /*18280*/  STL.64 [R1+0x930], R136 ;  /* 0x0009308801007387 */ /* 0x0009e80000100a00 */
[----:B----4-:R-:W4:Y:S04]  /*18290*/  LDL.LU.64 R136, [R1+0xeb8] ;  /* 0x000eb80001887983 */ /* 0x010f280000300a00 */
[----:B------:R1:W-:Y:S04]  /*182a0*/  STL.64 [R1+0x9c8], R152 ;  /* 0x0009c89801007387 */ /* 0x0003e80000100a00 */
[----:B-1----:R-:W2:Y:S04]  /*182b0*/  LDL.LU.64 R152, [R1+0xeb0] ;  /* 0x000eb00001987983 */ /* 0x002ea80000300a00 */
        /* <DEDUP_REMOVED lines=13> */
[----:B-1----:R-:W3:Y:S04]  /*18390*/  LDL.LU.64 R218, [R1+0xe78] ;  /* 0x000e780001da7983 */ /* 0x002ee80000300a00 */
[----:B------:R1:W-:Y:S04]  /*183a0*/  STL.64 [R1+0x9a0], R202 ;  /* 0x0009a0ca01007387 */ /* 0x0003e80000100a00 */
[----:B-1----:R-:W4:Y:S04]  /*183b0*/  LDL.LU.64 R202, [R1+0xe70] ;  /* 0x000e700001ca7983 */ /* 0x002f280000300a00 */
[----:B------:R1:W-:Y:S04]  /*183c0*/  STL.64 [R1+0xa28], R186 ;  /* 0x000a28ba01007387 */ /* 0x0003e80000100a00 */
[----:B-1----:R-:W4:Y:S04]  /*183d0*/  LDL.LU.64 R186, [R1+0xe68] ;  /* 0x000e680001ba7983 */ /* 0x002f280000300a00 */
[----:B------:R1:W-:Y:S04]  /*183e0*/  STL.64 [R1+0xaa0], R170 ;  /* 0x000aa0aa01007387 */ /* 0x0003e80000100a00 */
[----:B-1----:R-:W4:Y:S04]  /*183f0*/  LDL.LU.64 R170, [R1+0xe60] ;  /* 0x000e600001aa7983 */ /* 0x002f280000300a00 */
[----:B------:R1:W-:Y:S04]  /*18400*/  STL.64 [R1+0xaf8], R154 ;  /* 0x000af89a01007387 */ /* 0x0003e80000100a00 */
[----:B-1----:R-:W4:Y:S01]  /*18410*/  LDL.LU.64 R154, [R1+0xe58] ;  /* 0x000e5800019a7983 */ /* 0x002f220000300a00 */
[----:B--2---:R-:W-:-:S05]  /*18420*/  IMAD.WIDE R138, R249, 0x4, R138 ;  /* 0x00000004f98a7825 */ /* 0x004fca00078e028a */
[----:B------:R1:W-:Y:S01]  /*18430*/  STL.64 [R1+0x788], R138 ;  /* 0x0007888a01007387 */ /* 0x0003e20000100a00 */
[----:B------:R-:W-:-:S04]  /*18440*/  IMAD.WIDE R26, R249, 0x4, R26 ;  /* 0x00000004f91a7825 */ /* 0x000fc800078e021a */
[----:B------:R-:W-:-:S04]  /*18450*/  IMAD.WIDE R10, R249, 0x4, R10 ;  /* 0x00000004f90a7825 */ /* 0x000fc800078e020a */
[C---:B------:R-:W-:Y:S01]  /*18460*/  IMAD.WIDE R250, R249.reuse, 0x4, R250 ;  /* 0x00000004f9fa7825 */ /* 0x040fe200078e02fa */
[----:B---3--:R2:W-:Y:S04]  /*18470*/  LDGSTS.E [R230+0x2380], desc[UR20][R218.64], P3 ;  /* 0x02380000dae67fae */ /* 0x0085e800099a1014 */
[----:B-1----:R-:W3:Y:S04]  /*18480*/  LDL.LU.64 R138, [R1+0xe50] ;  /* 0x000e5000018a7983 */ /* 0x002ee80000300a00 */
[----:B------:R1:W-:Y:S01]  /*18490*/  STL.64 [R1+0x7e0], R122 ;  /* 0x0007e07a01007387 */ /* 0x0003e20000100a00 */
[----:B------:R-:W-:-:S04]  /*184a0*/  IMAD.WIDE R228, R249, 0x4, R228 ;  /* 0x00000004f9e47825 */ /* 0x000fc800078e02e4 */
[C---:B------:R-:W-:Y:S01]  /*184b0*/  IMAD.WIDE R226, R249.reuse, 0x4, R226 ;  /* 0x00000004f9e27825 */ /* 0x040fe200078e02e2 */
[----:B----4-:R4:W-:Y:S04]  /*184c0*/  LDGSTS.E [R230+0x2780], desc[UR20][R202.64], P3 ;  /* 0x02780000cae67fae */ /* 0x0109e800099a1014 */
[----:B-1----:R-:W3:Y:S04]  /*184d0*/  LDL.LU.64 R122, [R1+0xe48] ;  /* 0x000e4800017a7983 */ /* 0x002ee80000300a00 */
[----:B------:R1:W-:Y:S01]  /*184e0*/  STL.64 [R1+0x840], R106 ;  /* 0x0008406a01007387 */ /* 0x0003e20000100a00 */
[----:B------:R-:W-:-:S04]  /*184f0*/  IMAD.WIDE R224, R249, 0x4, R224 ;  /* 0x00000004f9e07825 */ /* 0x000fc800078e02e0 */
[C---:B------:R-:W-:Y:S01]  /*18500*/  IMAD.WIDE R222, R249.reuse, 0x4, R222 ;  /* 0x00000004f9de7825 */ /* 0x040fe200078e02de */
[----:B------:R2:W-:Y:S04]  /*18510*/  LDGSTS.E [R230+0x2b80], desc[UR20][R186.64], P3 ;  /* 0x02b80000bae67fae */ /* 0x0005e800099a1014 */
[----:B-1----:R-:W3:Y:S04]  /*18520*/  LDL.LU.64 R106, [R1+0xe40] ;  /* 0x000e4000016a7983 */ /* 0x002ee80000300a00 */
[----:B------:R1:W-:Y:S01]  /*18530*/  STL.64 [R1+0x8d8], R90 ;  /* 0x0008d85a01007387 */ /* 0x0003e20000100a00 */
[----:B------:R-:W-:-:S04]  /*18540*/  IMAD.WIDE R220, R249, 0x4, R220 ;  /* 0x00000004f9dc7825 */ /* 0x000fc800078e02dc */
[C---:B--2---:R-:W-:Y:S01]  /*18550*/  IMAD.WIDE R218, R249.reuse, 0x4, R218 ;  /* 0x00000004f9da7825 */ /* 0x044fe200078e02da */
[----:B------:R2:W-:Y:S04]  /*18560*/  LDGSTS.E [R230+0x2f80], desc[UR20][R170.64], P3 ;  /* 0x02f80000aae67fae */ /* 0x0005e800099a1014 */
[----:B-1----:R-:W3:Y:S04]  /*18570*/  LDL.LU.64 R90, [R1+0xe38] ;  /* 0x000e3800015a7983 */ /* 0x002ee80000300a00 */
[----:B------:R1:W-:Y:S01]  /*18580*/  STL.64 [R1+0x970], R74 ;  /* 0x0009704a01007387 */ /* 0x0003e20000100a00 */
[----:B------:R-:W-:-:S04]  /*18590*/  IMAD.WIDE R216, R249, 0x4, R216 ;  /* 0x00000004f9d87825 */ /* 0x000fc800078e02d8 */
[C---:B------:R-:W-:Y:S01]  /*185a0*/  IMAD.WIDE R214, R249.reuse, 0x4, R214 ;  /* 0x00000004f9d67825 */ /* 0x040fe200078e02d6 */
[----:B------:R2:W-:Y:S04]  /*185b0*/  LDGSTS.E [R230+0x3380], desc[UR20][R154.64], P3 ;  /* 0x033800009ae67fae */ /* 0x0005e800099a1014 */
[----:B-1----:R-:W3:Y:S04]  /*185c0*/  LDL.LU.64 R74, [R1+0xe30] ;  /* 0x000e3000014a7983 */ /* 0x002ee80000300a00 */
[----:B------:R1:W-:Y:S04]  /*185d0*/  STL.64 [R1+0xa00], R58 ;  /* 0x000a003a01007387 */ /* 0x0003e80000100a00 */
[----:B-1----:R-:W3:Y:S04]  /*185e0*/  LDL.LU.64 R58, [R1+0xe28] ;  /* 0x000e2800013a7983 */ /* 0x002ee80000300a00 */
[----:B------:R1:W-:Y:S04]  /*185f0*/  STL.64 [R1+0xa88], R42 ;  /* 0x000a882a01007387 */ /* 0x0003e80000100a00 */
[----:B-1----:R-:W3:Y:S04]  /*18600*/  LDL.LU.64 R42, [R1+0xe20] ;  /* 0x000e2000012a7983 */ /* 0x002ee80000300a00 */
[----:B------:R1:W-:Y:S01]  /*18610*/  STL.64 [R1+0xae8], R26 ;  /* 0x000ae81a01007387 */ /* 0x0003e20000100a00 */
[----:B------:R-:W-:-:S03]  /*18620*/  IMAD.WIDE R212, R249, 0x4, R212 ;  /* 0x00000004f9d47825 */ /* 0x000fc600078e02d4 */
[----:B-1----:R-:W3:Y:S04]  /*18630*/  LDL.LU.64 R26, [R1+0xe18] ;  /* 0x000e1800011a7983 */ /* 0x002ee80000300a00 */
[----:B------:R1:W-:Y:S01]  /*18640*/  STL.64 [R1+0x760], R10 ;  /* 0x0007600a01007387 */ /* 0x0003e20000100a00 */
[----:B------:R-:W-:-:S04]  /*18650*/  IMAD.WIDE R210, R249, 0x4, R210 ;  /* 0x00000004f9d27825 */ /* 0x000fc800078e02d2 */
[C---:B------:R-:W-:Y:S01]  /*18660*/  IMAD.WIDE R208, R249.reuse, 0x4, R208 ;  /* 0x00000004f9d07825 */ /* 0x040fe200078e02d0 */
[----:B-1----:R-:W3:Y:S04]  /*18670*/  LDL.LU.64 R10, [R1+0xe10] ;  /* 0x000e1000010a7983 */ /* 0x002ee80000300a00 */
[----:B------:R-:W-:Y:S04]  /*18680*/  STL.64 [R1+0x7b0], R250 ;  /* 0x0007b0fa01007387 */ /* 0x000fe80000100a00 */
[----:B------:R-:W-:Y:S04]  /*18690*/  STL.64 [R1+0x808], R228 ;  /* 0x000808e401007387 */ /* 0x000fe80000100a00 */
[----:B------:R-:W-:Y:S04]  /*186a0*/  STL.64 [R1+0x8a0], R226 ;  /* 0x0008a0e201007387 */ /* 0x000fe80000100a00 */
[----:B------:R-:W-:Y:S01]  /*186b0*/  STL.64 [R1+0x948], R224 ;  /* 0x000948e001007387 */ /* 0x000fe20000100a00 */
[----:B------:R-:W-:-:S03]  /*186c0*/  IMAD.WIDE R206, R249, 0x4, R206 ;  /* 0x00000004f9ce7825 */ /* 0x000fc600078e02ce */
[----:B------:R-:W-:Y:S01]  /*186d0*/  STL.64 [R1+0x9d8], R222 ;  /* 0x0009d8de01007387 */ /* 0x000fe20000100a00 */
[----:B------:R-:W-:-:S03]  /*186e0*/  IMAD.WIDE R204, R249, 0x4, R204 ;  /* 0x00000004f9cc7825 */ /* 0x000fc600078e02cc */
[----:B------:R-:W-:Y:S01]  /*186f0*/  STL.64 [R1+0xa70], R220 ;  /* 0x000a70dc01007387 */ /* 0x000fe20000100a00 */
[----:B----4-:R-:W-:-:S03]  /*18700*/  IMAD.WIDE R202, R249, 0x4, R202 ;  /* 0x00000004f9ca7825 */ /* 0x010fc600078e02ca */
[----:B------:R-:W-:Y:S01]  /*18710*/  STL.64 [R1+0xad8], R218 ;  /* 0x000ad8da01007387 */ /* 0x000fe20000100a00 */
[----:B------:R-:W-:-:S03]  /*18720*/  IMAD.WIDE R200, R249, 0x4, R200 ;  /* 0x00000004f9c87825 */ /* 0x000fc600078e02c8 */
        /* <DEDUP_REMOVED lines=29> */
[----:B--2---:R-:W-:-:S03]  /*18900*/  IMAD.WIDE R170, R249, 0x4, R170 ;  /* 0x00000004f9aa7825 */ /* 0x004fc600078e02aa */
        /* <DEDUP_REMOVED lines=18> */
[----:B------:R1:W-:Y:S01]  /*18a30*/  STL.64 [R1+0x600], R168 ;  /* 0x000600a801007387 */ /* 0x0003e20000100a00 */
[----:B------:R-:W-:-:S03]  /*18a40*/  IMAD.WIDE R150, R249, 0x4, R150 ;  /* 0x00000004f9967825 */ /* 0x000fc600078e0296 */
[----:B------:R-:W-:Y:S01]  /*18a50*/  STL.64 [R1+0x690], R166 ;  /* 0x000690a601007387 */ /* 0x000fe20000100a00 */
[----:B------:R-:W-:-:S03]  /*18a60*/  IMAD.WIDE R148, R249, 0x4, R148 ;  /* 0x00000004f9947825 */ /* 0x000fc600078e0294 */
[----:B------:R2:W-:Y:S01]  /*18a70*/  STL.64 [R1+0x748], R164 ;  /* 0x000748a401007387 */ /* 0x0005e20000100a00 */
[----:B------:R-:W-:-:S03]  /*18a80*/  IMAD.WIDE R146, R249, 0x4, R146 ;  /* 0x00000004f9927825 */ /* 0x000fc600078e0292 */
[----:B------:R-:W-:Y:S01]  /*18a90*/  STL.64 [R1+0x7c8], R162 ;  /* 0x0007c8a201007387 */ /* 0x000fe20000100a00 */
[C---:B------:R-:W-:Y:S01]  /*18aa0*/  IMAD.WIDE R144, R249.reuse, 0x4, R144 ;  /* 0x00000004f9907825 */ /* 0x040fe200078e0290 */
[----:B------:R-:W-:Y:S01]  /*18ab0*/  USHF.L.U32 UR11, UR12, 0x7, URZ ;  /* 0x000000070c0b7899 */ /* 0x000fe200080006ff */
[----:B-1----:R-:W1:Y:S01]  /*18ac0*/  LDC R169, c[0x0][0x3a0] ;  /* 0x0000e800ffa97b82 */ /* 0x002e620000000800 */
[----:B------:R4:W-:Y:S01]  /*18ad0*/  STL.64 [R1+0x850], R160 ;  /* 0x000850a001007387 */ /* 0x0009e20000100a00 */
[----:B------:R-:W-:-:S03]  /*18ae0*/  IMAD.WIDE R142, R249, 0x4, R142 ;  /* 0x00000004f98e7825 */ /* 0x000fc600078e028e */
[----:B------:R-:W-:Y:S01]  /*18af0*/  STL.64 [R1+0x928], R158 ;  /* 0x0009289e01007387 */ /* 0x000fe20000100a00 */
[----:B------:R-:W-:-:S03]  /*18b00*/  IMAD.WIDE R140, R249, 0x4, R140 ;  /* 0x00000004f98c7825 */ /* 0x000fc600078e028c */
[----:B------:R-:W-:Y:S04]  /*18b10*/  STL.64 [R1+0x9e0], R156 ;  /* 0x0009e09c01007387 */ /* 0x000fe80000100a00 */
[----:B------:R-:W-:Y:S01]  /*18b20*/  STL.64 [R1+0xa78], R154 ;  /* 0x000a789a01007387 */ /* 0x000fe20000100a00 */
[----:B------:R-:W-:-:S03]  /*18b30*/  IMAD.WIDE R136, R249, 0x4, R136 ;  /* 0x00000004f9887825 */ /* 0x000fc600078e0288 */
[----:B------:R-:W-:Y:S01]  /*18b40*/  STL.64 [R1+0x590], R152 ;  /* 0x0005909801007387 */ /* 0x000fe20000100a00 */
[----:B------:R-:W-:-:S03]  /*18b50*/  IMAD.WIDE R134, R249, 0x4, R134 ;  /* 0x00000004f9867825 */ /* 0x000fc600078e0286 */
[----:B------:R-:W-:Y:S01]  /*18b60*/  STL.64 [R1+0x628], R150 ;  /* 0x0006289601007387 */ /* 0x000fe20000100a00 */
[----:B------:R-:W-:-:S03]  /*18b70*/  IMAD.WIDE R132, R249, 0x4, R132 ;  /* 0x00000004f9847825 */ /* 0x000fc600078e0284 */
[----:B------:R-:W-:Y:S04]  /*18b80*/  STL.64 [R1+0x6e0], R148 ;  /* 0x0006e09401007387 */ /* 0x000fe80000100a00 */
[----:B---3--:R3:W-:Y:S01]  /*18b90*/  LDGSTS.E [R230+0x3780], desc[UR20][R138.64], P3 ;  /* 0x037800008ae67fae */ /* 0x0087e200099a1014 */
[----:B------:R-:W-:-:S03]  /*18ba0*/  IMAD.WIDE R130, R249, 0x4, R130 ;  /* 0x00000004f9827825 */ /* 0x000fc600078e0282 */
[----:B------:R-:W-:Y:S01]  /*18bb0*/  STL.64 [R1+0x798], R146 ;  /* 0x0007989201007387 */ /* 0x000fe20000100a00 */
[----:B------:R-:W-:-:S03]  /*18bc0*/  IMAD.WIDE R128, R249, 0x4, R128 ;  /* 0x00000004f9807825 */ /* 0x000fc600078e0280 */
[----:B------:R-:W-:Y:S01]  /*18bd0*/  STL.64 [R1+0x828], R144 ;  /* 0x0008289001007387 */ /* 0x000fe20000100a00 */
[----:B---3--:R-:W-:-:S03]  /*18be0*/  IMAD.WIDE R138, R249, 0x4, R138 ;  /* 0x00000004f98a7825 */ /* 0x008fc600078e028a */
[----:B------:R-:W-:Y:S04]  /*18bf0*/  STL.64 [R1+0x8f0], R142 ;  /* 0x0008f08e01007387 */ /* 0x000fe80000100a00 */
        /* <DEDUP_REMOVED lines=8> */
[----:B------:R3:W-:Y:S01]  /*18c80*/  LDGSTS.E [R230+0x3b80], desc[UR20][R122.64], P3 ;  /* 0x03b800007ae67fae */ /* 0x0007e200099a1014 */
        /* <DEDUP_REMOVED lines=38> */
[----:B-1----:R-:W-:-:S03]  /*18ef0*/  IMAD.WIDE R90, R249, 0x4, R90 ;  /* 0x00000004f95a7825 */ /* 0x002fc600078e025a */
        /* <DEDUP_REMOVED lines=43> */
[----:B------:R-:W-:Y:S04]  /*191b0*/  STL.64 [R1+0x178], R54 ;  /* 0x0001783601007387 */ /* 0x000fe80000100a00 */
[----:B------:R1:W-:Y:S04]  /*191c0*/  LDGSTS.E [R230+0x4f80], desc[UR20][R42.64], P3 ;  /* 0x04f800002ae67fae */ /* 0x0003e800099a1014 */
[----:B------:R-:W-:Y:S01]  /*191d0*/  STL.64 [R1+0x1a0], R52 ;  /* 0x0001a03401007387 */ /* 0x000fe20000100a00 */
[----:B------:R-:W-:-:S03]  /*191e0*/  IMAD.WIDE R38, R249, 0x4, R38 ;  /* 0x00000004f9267825 */ /* 0x000fc600078e0226 */
[----:B------:R-:W-:Y:S01]  /*191f0*/  STL.64 [R1+0x418], R50 ;  /* 0x0004183201007387 */ /* 0x000fe20000100a00 */
[----:B-1----:R-:W-:-:S03]  /*19200*/  IMAD.WIDE R42, R249, 0x4, R42 ;  /* 0x00000004f92a7825 */ /* 0x002fc600078e022a */
[----:B------:R-:W-:Y:S04]  /*19210*/  STL.64 [R1+0x508], R48 ;  /* 0x0005083001007387 */ /* 0x000fe80000100a00 */
[----:B------:R-:W-:Y:S04]  /*19220*/  STL.64 [R1+0x740], R46 ;  /* 0x0007402e01007387 */ /* 0x000fe80000100a00 */
[----:B------:R-:W-:Y:S04]  /*19230*/  STL.64 [R1+0x810], R44 ;  /* 0x0008102c01007387 */ /* 0x000fe80000100a00 */
[----:B------:R-:W-:Y:S01]  /*19240*/  STL.64 [R1+0x940], R42 ;  /* 0x0009402a01007387 */ /* 0x000fe20000100a00 */
[----:B------:R-:W-:-:S03]  /*19250*/  IMAD.WIDE R36, R249, 0x4, R36 ;  /* 0x00000004f9247825 */ /* 0x000fc600078e0224 */
[----:B------:R-:W3:Y:S04]  /*19260*/  LDL.LU.64 R204, [R1+0x1d0] ;  /* 0x0001d00001cc7983 */ /* 0x000ee80000300a00 */
[----:B------:R-:W-:Y:S04]  /*19270*/  STL.64 [R1+0x140], R40 ;  /* 0x0001402801007387 */ /* 0x000fe80000100a00 */
[----:B------:R-:W4:Y:S04]  /*19280*/  LDL.LU.64 R206, [R1+0x1d8] ;  /* 0x0001d80001ce7983 */ /* 0x000f280000300a00 */
[----:B------:R-:W-:Y:S04]  /*19290*/  STL.64 [R1+0x150], R38 ;  /* 0x0001502601007387 */ /* 0x000fe80000100a00 */
[----:B------:R-:W3:Y:S04]  /*192a0*/  LDL.LU.64 R226, [R1+0x1e0] ;  /* 0x0001e00001e27983 */ /* 0x000ee80000300a00 */
[----:B------:R-:W3:Y:S04]  /*192b0*/  LDL.LU.64 R208, [R1+0x1e8] ;  /* 0x0001e80001d07983 */ /* 0x000ee80000300a00 */
[----:B------:R-:W3:Y:S04]  /*192c0*/  LDL.LU.64 R210, [R1+0x208] ;  /* 0x0002080001d27983 */ /* 0x000ee80000300a00 */
[----:B------:R-:W-:Y:S04]  /*192d0*/  STL.64 [R1+0x160], R36 ;  /* 0x0001602401007387 */ /* 0x000fe80000100a00 */
[----:B------:R-:W3:Y:S01]  /*192e0*/  LDL.LU.64 R250, [R1+0x200] ;  /* 0x0002000001fa7983 */ /* 0x000ee20000300a00 */
[----:B------:R-:W-:-:S03]  /*192f0*/  IMAD.WIDE R34, R249, 0x4, R34 ;  /* 0x00000004f9227825 */ /* 0x000fc600078e0222 */
[----:B------:R1:W-:Y:S01]  /*19300*/  LDGSTS.E [R230+0x5380], desc[UR20][R26.64], P3 ;  /* 0x053800001ae67fae */ /* 0x0003e200099a1014 */
[----:B------:R-:W-:-:S04]  /*19310*/  IMAD.WIDE R32, R249, 0x4, R32 ;  /* 0x00000004f9207825 */ /* 0x000fc800078e0220 */
[C---:B------:R-:W-:Y:S01]  /*19320*/  IMAD.WIDE R30, R249.reuse, 0x4, R30 ;  /* 0x00000004f91e7825 */ /* 0x040fe200078e021e */
[----:B------:R-:W-:Y:S03]  /*19330*/  STL.64 [R1+0x190], R34 ;  /* 0x0001902201007387 */ /* 0x000fe60000100a00 */
[C---:B------:R-:W-:Y:S01]  /*19340*/  IMAD.WIDE R28, R249.reuse, 0x4, R28 ;  /* 0x00000004f91c7825 */ /* 0x040fe200078e021c */
[----:B------:R-:W-:Y:S04]  /*19350*/  STL.64 [R1+0x1c8], R32 ;  /* 0x0001c82001007387 */ /* 0x000fe80000100a00 */
[----:B------:R-:W3:Y:S04]  /*19360*/  LDL.LU.64 R212, [R1+0x1f8] ;  /* 0x0001f80001d47983 */ /* 0x000ee80000300a00 */
[----:B------:R-:W-:Y:S04]  /*19370*/  STL.64 [R1+0x5c0], R30 ;  /* 0x0005c01e01007387 */ /* 0x000fe80000100a00 */
[----:B------:R-:W-:Y:S04]  /*19380*/  STL.64 [R1+0x7d0], R28 ;  /* 0x0007d01c01007387 */ /* 0x000fe80000100a00 */
[----:B------:R-:W3:Y:S01]  /*19390*/  LDL.LU.64 R220, [R1+0x1f0] ;  /* 0x0001f00001dc7983 */ /* 0x000ee20000300a00 */
[----:B-1----:R-:W-:-:S03]  /*193a0*/  IMAD.WIDE R26, R249, 0x4, R26 ;  /* 0x00000004f91a7825 */ /* 0x002fc600078e021a */
[----:B------:R1:W-:Y:S01]  /*193b0*/  LDGSTS.E [R230+0x5780], desc[UR20][R10.64], P3 ;  /* 0x057800000ae67fae */ /* 0x0003e200099a1014 */
[----:B------:R-:W-:-:S03]  /*193c0*/  IMAD.WIDE R24, R249, 0x4, R24 ;  /* 0x00000004f9187825 */ /* 0x000fc600078e0218 */
[----:B------:R-:W-:Y:S01]  /*193d0*/  STL.64 [R1+0x8e8], R26 ;  /* 0x0008e81a01007387 */ /* 0x000fe20000100a00 */
[----:B------:R-:W-:-:S03]  /*193e0*/  IMAD.WIDE R22, R249, 0x4, R22 ;  /* 0x00000004f9167825 */ /* 0x000fc600078e0216 */
[----:B------:R-:W3:Y:S01]  /*193f0*/  LDL.LU.64 R214, [R1+0x210] ;  /* 0x0002100001d67983 */ /* 0x000ee20000300a00 */
[----:B------:R-:W-:-:S03]  /*19400*/  IMAD.WIDE R20, R249, 0x4, R20 ;  /* 0x00000004f9147825 */ /* 0x000fc600078e0214 */
[----:B------:R-:W3:Y:S01]  /*19410*/  LDL.LU.64 R228, [R1+0x218] ;  /* 0x0002180001e47983 */ /* 0x000ee20000300a00 */
[----:B------:R-:W-:-:S03]  /*19420*/  IMAD.WIDE R18, R249, 0x4, R18 ;  /* 0x00000004f9127825 */ /* 0x000fc600078e0212 */
[----:B------:R-:W-:Y:S01]  /*19430*/  STL.64 [R1+0xe8], R24 ;  /* 0x0000e81801007387 */ /* 0x000fe20000100a00 */
[----:B------:R-:W-:-:S03]  /*19440*/  IMAD.WIDE R16, R249, 0x4, R16 ;  /* 0x00000004f9107825 */ /* 0x000fc600078e0210 */
[----:B------:R-:W-:Y:S01]  /*19450*/  STL.64 [R1+0xf0], R22 ;  /* 0x0000f01601007387 */ /* 0x000fe20000100a00 */
[----:B------:R-:W-:-:S03]  /*19460*/  IMAD.WIDE R14, R249, 0x4, R14 ;  /* 0x00000004f90e7825 */ /* 0x000fc600078e020e */
[----:B------:R-:W-:Y:S04]  /*19470*/  STL.64 [R1+0x108], R20 ;  /* 0x0001081401007387 */ /* 0x000fe80000100a00 */
[----:B------:R-:W-:Y:S04]  /*19480*/  STL.64 [R1+0x148], R18 ;  /* 0x0001481201007387 */ /* 0x000fe80000100a00 */
[----:B------:R-:W3:Y:S04]  /*19490*/  LDL.LU.64 R216, [R1+0x220] ;  /* 0x0002200001d87983 */ /* 0x000ee80000300a00 */
[----:B------:R-:W-:Y:S04]  /*194a0*/  STL.64 [R1+0x180], R16 ;  /* 0x0001801001007387 */ /* 0x000fe80000100a00 */
[----:B------:R-:W3:Y:S01]  /*194b0*/  LDL.LU.64 R224, [R1+0x228] ;  /* 0x0002280001e07983 */ /* 0x000ee20000300a00 */
[----:B------:R-:W-:-:S03]  /*194c0*/  IMAD.WIDE R12, R249, 0x4, R12 ;  /* 0x00000004f90c7825 */ /* 0x000fc600078e020c */
[----:B------:R-:W-:Y:S04]  /*194d0*/  STL.64 [R1+0x478], R14 ;  /* 0x0004780e01007387 */ /* 0x000fe80000100a00 */
[----:B------:R-:W3:Y:S01]  /*194e0*/  LDL.LU.64 R218, [R1+0x230] ;  /* 0x0002300001da7983 */ /* 0x000ee20000300a00 */
[----:B-1----:R-:W-:-:S03]  /*194f0*/  IMAD.WIDE R10, R249, 0x4, R10 ;  /* 0x00000004f90a7825 */ /* 0x002fc600078e020a */
[----:B------:R1:W-:Y:S01]  /*19500*/  STL.64 [R1+0x768], R12 ;  /* 0x0007680c01007387 */ /* 0x0003e20000100a00 */
[----:B--2---:R-:W-:-:S03]  /*19510*/  IMAD.WIDE R164, R249, 0x4, R8 ;  /* 0x00000004f9a47825 */ /* 0x004fc600078e0208 */
[----:B------:R-:W2:Y:S04]  /*19520*/  LDL.LU.64 R222, [R1+0x240] ;  /* 0x0002400001de7983 */ /* 0x000ea80000300a00 */
[----:B------:R1:W-:Y:S01]  /*19530*/  STL.64 [R1+0x888], R10 ;  /* 0x0008880a01007387 */ /* 0x0003e20000100a00 */
[----:B----4-:R-:W-:-:S04]  /*19540*/  IMAD.WIDE R160, R249, 0x4, R206 ;  /* 0x00000004f9a07825 */ /* 0x010fc800078e02ce */
[C---:B---3--:R-:W-:Y:S02]  /*19550*/  IMAD.WIDE R104, R249.reuse, 0x4, R226 ;  /* 0x00000004f9687825 */ /* 0x048fe400078e02e2 */
[----:B------:R-:W3:Y:S02]  /*19560*/  LDL.LU.64 R226, [R1+0x238] ;  /* 0x0002380001e27983 */ /* 0x000ee40000300a00 */
[----:B-1----:R-:W-:-:S04]  /*19570*/  IMAD.WIDE R12, R249, 0x4, R208 ;  /* 0x00000004f90c7825 */ /* 0x002fc800078e02d0 */
[C---:B------:R-:W-:Y:S01]  /*19580*/  IMAD.WIDE R10, R249.reuse, 0x4, R210 ;  /* 0x00000004f90a7825 */ /* 0x040fe200078e02d2 */
[----:B------:R-:W-:Y:S04]  /*19590*/  STL.64 [R1+0x8], R12 ;  /* 0x0000080c01007387 */ /* 0x000fe80000100a00 */
[----:B------:R-:W4:Y:S01]  /*195a0*/  LDL.LU.64 R194, [R1+0x250] ;  /* 0x0002500001c27983 */ /* 0x000f220000300a00 */
[----:B------:R-:W-:-:S03]  /*195b0*/  IMAD.WIDE R8, R249, 0x4, R250 ;  /* 0x00000004f9087825 */ /* 0x000fc600078e02fa */
[----:B------:R-:W-:Y:S04]  /*195c0*/  STL.64 [R1+0x170], R10 ;  /* 0x0001700a01007387 */ /* 0x000fe80000100a00 */
[----:B------:R-:W4:Y:S04]  /*195d0*/  LDL.LU.64 R196, [R1+0x258] ;  /* 0x0002580001c47983 */ /* 0x000f280000300a00 */
[----:B------:R1:W-:Y:S04]  /*195e0*/  STL.64 [R1+0x548], R8 ;  /* 0x0005480801007387 */ /* 0x0003e80000100a00 */
[----:B------:R-:W4:Y:S04]  /*195f0*/  LDL.LU.64 R206, [R1+0x260] ;  /* 0x0002600001ce7983 */ /* 0x000f280000300a00 */
[----:B------:R-:W4:Y:S04]  /*19600*/  LDL.LU.64 R250, [R1+0x268] ;  /* 0x0002680001fa7983 */ /* 0x000f280000300a00 */
[----:B------:R-:W4:Y:S01]  /*19610*/  LDL.LU.64 R208, [R1+0x270] ;  /* 0x0002700001d07983 */ /* 0x000f220000300a00 */
[----:B------:R-:W-:-:S03]  /*19620*/  IMAD.WIDE R158, R249, 0x4, R220 ;  /* 0x00000004f99e7825 */ /* 0x000fc600078e02dc */
[----:B------:R2:W-:Y:S04]  /*19630*/  LDGSTS.E [R230+0x5b80], desc[UR20][R212.64], P3 ;  /* 0x05b80000d4e67fae */ /* 0x0005e800099a1014 */
[----:B------:R-:W4:Y:S01]  /*19640*/  LDL.LU.64 R220, [R1+0x280] ;  /* 0x0002800001dc7983 */ /* 0x000f220000300a00 */
[----:B-1----:R-:W-:-:S05]  /*19650*/  IMAD.WIDE R8, R249, 0x4, R212 ;  /* 0x00000004f9087825 */ /* 0x002fca00078e02d4 */
[----:B------:R1:W-:Y:S04]  /*19660*/  STL.64 [R1+0x820], R8 ;  /* 0x0008200801007387 */ /* 0x0003e80000100a00 */
[----:B------:R-:W4:Y:S01]  /*19670*/  LDL.LU.64 R198, [R1+0x288] ;  /* 0x0002880001c67983 */ /* 0x000f220000300a00 */
[----:B------:R-:W-:-:S03]  /*19680*/  IMAD.WIDE R154, R249, 0x4, R228 ;  /* 0x00000004f99a7825 */ /* 0x000fc600078e02e4 */
[----:B------:R-:W4:Y:S04]  /*19690*/  LDL.LU.64 R200, [R1+0x290] ;  /* 0x0002900001c87983 */ /* 0x000f280000300a00 */
[----:B------:R-:W4:Y:S04]  /*196a0*/  LDL.LU.64 R210, [R1+0x298] ;  /* 0x0002980001d27983 */ /* 0x000f280000300a00 */
[----:B------:R-:W4:Y:S04]  /*196b0*/  LDL.LU.64 R212, [R1+0x2a0] ;  /* 0x0002a00001d47983 */ /* 0x000f280000300a00 */
[----:B------:R-:W4:Y:S01]  /*196c0*/  LDL.LU.64 R228, [R1+0x2a8] ;  /* 0x0002a80001e47983 */ /* 0x000f220000300a00 */
[----:B------:R-:W-:-:S04]  /*196d0*/  IMAD.WIDE R156, R249, 0x4, R214 ;  /* 0x00000004f99c7825 */ /* 0x000fc800078e02d6 */
[C---:B-1----:R-:W-:Y:S02]  /*196e0*/  IMAD.WIDE R8, R249.reuse, 0x4, R224 ;  /* 0x00000004f9087825 */ /* 0x042fe400078e02e0 */
[----:B------:R-:W4:Y:S04]  /*196f0*/  LDL.LU.64 R224, [R1+0x2b0] ;  /* 0x0002b00001e07983 */ /* 0x000f280000300a00 */
[----:B------:R1:W-:Y:S01]  /*19700*/  STL.64 [R1], R8 ;  /* 0x0000000801007387 */ /* 0x0003e20000100a00 */
[----:B------:R-:W-:-:S04]  /*19710*/  IMAD.WIDE R10, R249, 0x4, R218 ;  /* 0x00000004f90a7825 */ /* 0x000fc800078e02da */
[----:B------:R-:W-:-:S04]  /*19720*/  IMAD.WIDE R162, R249, 0x4, R204 ;  /* 0x00000004f9a27825 */ /* 0x000fc800078e02cc */
[C---:B------:R-:W-:Y:S01]  /*19730*/  IMAD.WIDE R102, R249.reuse, 0x4, R216 ;  /* 0x00000004f9667825 */ /* 0x040fe200078e02d8 */
[----:B--2---:R-:W-:Y:S03]  /*19740*/  LDGSTS.E [R230+0x5f80], desc[UR20][R222.64], P3 ;  /* 0x05f80000dee67fae */ /* 0x004fe600099a1014 */
[C---:B-1----:R-:W-:Y:S02]  /*19750*/  IMAD.WIDE R8, R249.reuse, 0x4, R234 ;  /* 0x00000004f9087825 */ /* 0x042fe400078e02ea */
[----:B------:R-:W2:Y:S04]  /*19760*/  LDL.LU R234, [R1+0xe08] ;  /* 0x000e080001ea7983 */ /* 0x000ea80000300800 */
[----:B------:R-:W-:Y:S04]  /*19770*/  STL.64 [R1+0x50], R10 ;  /* 0x0000500a01007387 */ /* 0x000fe80000100a00 */
[----:B------:R-:W2:Y:S04]  /*19780*/  LDL.LU.64 R202, [R1+0x2c0] ;  /* 0x0002c00001ca7983 */ /* 0x000ea80000300a00 */
[----:B------:R-:W2:Y:S04]  /*19790*/  LDL.LU.64 R214, [R1+0x2c8] ;  /* 0x0002c80001d67983 */ /* 0x000ea80000300a00 */
[----:B------:R1:W-:Y:S04]  /*197a0*/  STL.64 [R1+0x138], R8 ;  /* 0x0001380801007387 */ /* 0x0003e80000100a00 */
[----:B------:R-:W2:Y:S04]  /*197b0*/  LDL.LU.64 R204, [R1+0x2d0] ;  /* 0x0002d00001cc7983 */ /* 0x000ea80000300a00 */
[----:B------:R-:W2:Y:S01]  /*197c0*/  LDL.LU.64 R218, [R1+0x2d8] ;  /* 0x0002d80001da7983 */ /* 0x000ea20000300a00 */
[----:B-1----:R-:W-:-:S05]  /*197d0*/  IMAD.WIDE R8, R249, 0x4, R222 ;  /* 0x00000004f9087825 */ /* 0x002fca00078e02de */
[----:B------:R1:W-:Y:S04]  /*197e0*/  STL.64 [R1+0x7a0], R8 ;  /* 0x0007a00801007387 */ /* 0x0003e80000100a00 */
[----:B------:R-:W2:Y:S01]  /*197f0*/  LDL.LU.64 R216, [R1+0x2e0] ;  /* 0x0002e00001d87983 */ /* 0x000ea20000300a00 */
[----:B-1----:R-:W-:-:S04]  /*19800*/  IMAD.WIDE R8, R249, 0x4, R244 ;  /* 0x00000004f9087825 */ /* 0x002fc800078e02f4 */
[C---:B---3--:R-:W-:Y:S02]  /*19810*/  IMAD.WIDE R152, R249.reuse, 0x4, R226 ;  /* 0x00000004f9987825 */ /* 0x048fe400078e02e2 */
[----:B------:R-:W3:Y:S04]  /*19820*/  LDL.LU.64 R226, [R1+0x2e8] ;  /* 0x0002e80001e27983 */ /* 0x000ee80000300a00 */
[----:B------:R-:W3:Y:S04]  /*19830*/  LDL.LU.64 R222, [R1+0x2f0] ;  /* 0x0002f00001de7983 */ /* 0x000ee80000300a00 */
[----:B------:R-:W3:Y:S01]  /*19840*/  LDL.LU.64 R244, [R1+0xe00] ;  /* 0x000e000001f47983 */ /* 0x000ee20000300a00 */
[----:B----4-:R-:W-:-:S04]  /*19850*/  IMAD.WIDE R92, R249, 0x4, R206 ;  /* 0x00000004f95c7825 */ /* 0x010fc800078e02ce */
[----:B------:R-:W-:-:S05]  /*19860*/  IMAD.WIDE R10, R249, 0x4, R208 ;  /* 0x00000004f90a7825 */ /* 0x000fca00078e02d0 */
[----:B------:R-:W-:Y:S04]  /*19870*/  STL.64 [R1+0x48], R10 ;  /* 0x0000480a01007387 */ /* 0x000fe80000100a00 */
[----:B------:R-:W4:Y:S04]  /*19880*/  LDL.LU.64 R206, [R1+0x300] ;  /* 0x0003000001ce7983 */ /* 0x000f280000300a00 */
[----:B------:R-:W4:Y:S04]  /*19890*/  LDL.LU.64 R208, [R1+0x308] ;  /* 0x0003080001d07983 */ /* 0x000f280000300a00 */
[----:B------:R1:W-:Y:S04]  /*198a0*/  STL.64 [R1+0x90], R8 ;  /* 0x0000900801007387 */ /* 0x0003e80000100a00 */
[----:B------:R-:W-:Y:S01]  /*198b0*/  LDGSTS.E [R230+0x6380], desc[UR20][R220.64], P3 ;  /* 0x06380000dce67fae */ /* 0x000fe200099a1014 */
[----:B-1----:R-:W-:-:S03]  /*198c0*/  IMAD.WIDE R8, R249, 0x4, R220 ;  /* 0x00000004f9087825 */ /* 0x002fc600078e02dc */
[----:B------:R-:W4:Y:S01]  /*198d0*/  LDL.LU.64 R220, [R1+0x310] ;  /* 0x0003100001dc7983 */ /* 0x000f220000300a00 */
[----:B------:R-:W-:-:S03]  /*198e0*/  IMAD.WIDE R142, R249, 0x4, R210 ;  /* 0x00000004f98e7825 */ /* 0x000fc600078e02d2 */
[----:B------:R1:W-:Y:S01]  /*198f0*/  STL.64 [R1+0xd0], R8 ;  /* 0x0000d00801007387 */ /* 0x0003e20000100a00 */
[----:B------:R-:W-:-:S03]  /*19900*/  IMAD.WIDE R88, R249, 0x4, R212 ;  /* 0x00000004f9587825 */ /* 0x000fc600078e02d4 */
[----:B------:R-:W4:Y:S01]  /*19910*/  LDL.LU.64 R210, [R1+0x318] ;  /* 0x0003180001d27983 */ /* 0x000f220000300a00 */
[----:B------:R-:W-:-:S03]  /*19920*/  IMAD.WIDE R10, R249, 0x4, R240 ;  /* 0x00000004f90a7825 */ /* 0x000fc600078e02f0 */
[----:B------:R-:W4:Y:S01]  /*19930*/  LDL.LU.64 R212, [R1+0x320] ;  /* 0x0003200001d47983 */ /* 0x000f220000300a00 */
[----:B-1----:R-:W-:-:S03]  /*19940*/  IMAD.WIDE R8, R249, 0x4, R224 ;  /* 0x00000004f9087825 */ /* 0x002fc600078e02e0 */
[----:B------:R-:W4:Y:S04]  /*19950*/  LDL.LU.64 R224, [R1+0x328] ;  /* 0x0003280001e07983 */ /* 0x000f280000300a00 */
[----:B------:R2:W-:Y:S04]  /*19960*/  STL.64 [R1+0x40], R8 ;  /* 0x0000400801007387 */ /* 0x0005e80000100a00 */
[----:B------:R-:W4:Y:S04]  /*19970*/  LDL.LU.64 R240, [R1+0xdf8] ;  /* 0x000df80001f07983 */ /* 0x000f280000300a00 */
[----:B------:R-:W-:Y:S01]  /*19980*/  STL.64 [R1+0x88], R10 ;  /* 0x0000880a01007387 */ /* 0x000fe20000100a00 */
[----:B--2---:R-:W-:-:S03]  /*19990*/  IMAD.WIDE R8, R249, 0x4, R202 ;  /* 0x00000004f9087825 */ /* 0x004fc600078e02ca */
[----:B------:R-:W-:Y:S01]  /*199a0*/  LDGSTS.E [R230+0x6780], desc[UR20][R202.64], P3 ;  /* 0x06780000cae67fae */ /* 0x000fe200099a1014 */
[----:B------:R-:W-:-:S03]  /*199b0*/  IMAD.WIDE R140, R249, 0x4, R214 ;  /* 0x00000004f98c7825 */ /* 0x000fc600078e02d6 */
[----:B------:R-:W2:Y:S04]  /*199c0*/  LDL.LU.64 R214, [R1+0x330] ;  /* 0x0003300001d67983 */ /* 0x000ea80000300a00 */
[----:B------:R1:W-:Y:S01]  /*199d0*/  STL.64 [R1+0xc8], R8 ;  /* 0x0000c80801007387 */ /* 0x0003e20000100a00 */
[----:B------:R-:W-:-:S03]  /*199e0*/  IMAD.WIDE R136, R249, 0x4, R218 ;  /* 0x00000004f9887825 */ /* 0x000fc600078e02da */
[----:B------:R-:W2:Y:S01]  /*199f0*/  LDL.LU.64 R218, [R1+0x340] ;  /* 0x0003400001da7983 */ /* 0x000ea20000300a00 */
[----:B-1----:R-:W-:-:S03]  /*19a00*/  IMAD.WIDE R8, R249, 0x4, R6 ;  /* 0x00000004f9087825 */ /* 0x002fc600078e0206 */
[----:B------:R-:W2:Y:S01]  /*19a10*/  LDL.LU.64 R6, [R1+0xdf0] ;  /* 0x000df00001067983 */ /* 0x000ea20000300a00 */
[----:B------:R-:W-:-:S04]  /*19a20*/  IMAD.WIDE R86, R249, 0x4, R216 ;  /* 0x00000004f9567825 */ /* 0x000fc800078e02d8 */
[----:B------:R-:W-:-:S04]  /*19a30*/  IMAD.WIDE R150, R249, 0x4, R194 ;  /* 0x00000004f9967825 */ /* 0x000fc800078e02c2 */
[----:B------:R-:W-:-:S04]  /*19a40*/  IMAD.WIDE R148, R249, 0x4, R196 ;  /* 0x00000004f9947825 */ /* 0x000fc800078e02c4 */
[----:B------:R-:W-:-:S04]  /*19a50*/  IMAD.WIDE R146, R249, 0x4, R198 ;  /* 0x00000004f9927825 */ /* 0x000fc800078e02c6 */
[----:B------:R-:W-:-:S04]  /*19a60*/  IMAD.WIDE R144, R249, 0x4, R200 ;  /* 0x00000004f9907825 */ /* 0x000fc800078e02c8 */
[----:B------:R-:W-:-:S04]  /*19a70*/  IMAD.WIDE R138, R249, 0x4, R204 ;  /* 0x00000004f98a7825 */ /* 0x000fc800078e02cc */
[----:B---3--:R-:W-:-:S05]  /*19a80*/  IMAD.WIDE R10, R249, 0x4, R222 ;  /* 0x00000004f90a7825 */ /* 0x008fca00078e02de */
[----:B------:R-:W-:Y:S04]  /*19a90*/  STL.64 [R1+0x38], R10 ;  /* 0x0000380a01007387 */ /* 0x000fe80000100a00 */
[----:B------:R-:W3:Y:S04]  /*19aa0*/  LDL.LU.64 R184, [R1+0x348] ;  /* 0x0003480001b87983 */ /* 0x000ee80000300a00 */
[----:B------:R-:W3:Y:S04]  /*19ab0*/  LDL.LU.64 R186, [R1+0x350] ;  /* 0x0003500001ba7983 */ /* 0x000ee80000300a00 */
[----:B------:R4:W-:Y:S04]  /*19ac0*/  STL.64 [R1+0x80], R8 ;  /* 0x0000800801007387 */ /* 0x0009e80000100a00 */
[----:B------:R-:W3:Y:S04]  /*19ad0*/  LDL.LU.64 R188, [R1+0x358] ;  /* 0x0003580001bc7983 */ /* 0x000ee80000300a00 */
[----:B------:R-:W3:Y:S04]  /*19ae0*/  LDL.LU.64 R216, [R1+0x360] ;  /* 0x0003600001d87983 */ /* 0x000ee80000300a00 */
[----:B------:R-:W3:Y:S04]  /*19af0*/  LDL.LU.64 R222, [R1+0x368] ;  /* 0x0003680001de7983 */ /* 0x000ee80000300a00 */
[----:B------:R-:W3:Y:S01]  /*19b00*/  LDL.LU.64 R190, [R1+0x380] ;  /* 0x0003800001be7983 */ /* 0x000ee20000300a00 */
[----:B----4-:R-:W-:-:S03]  /*19b10*/  IMAD.WIDE R8, R249, 0x4, R206 ;  /* 0x00000004f9087825 */ /* 0x010fc600078e02ce */
[----:B------:R-:W-:Y:S04]  /*19b20*/  LDGSTS.E [R230+0x6b80], desc[UR20][R206.64], P3 ;  /* 0x06b80000cee67fae */ /* 0x000fe800099a1014 */
[----:B------:R1:W-:Y:S04]  /*19b30*/  STL.64 [R1+0xc0], R8 ;  /* 0x0000c00801007387 */ /* 0x0003e80000100a00 */
[----:B------:R-:W4:Y:S04]  /*19b40*/  LDL.LU.64 R192, [R1+0x388] ;  /* 0x0003880001c07983 */ /* 0x000f280000300a00 */
[----:B------:R-:W4:Y:S04]  /*19b50*/  LDL.LU.64 R194, [R1+0x390] ;  /* 0x0003900001c27983 */ /* 0x000f280000300a00 */
[----:B------:R-:W4:Y:S04]  /*19b60*/  LDL.LU.64 R196, [R1+0x398] ;  /* 0x0003980001c47983 */ /* 0x000f280000300a00 */
[----:B------:R-:W4:Y:S01]  /*19b70*/  LDL.LU.64 R198, [R1+0x3a0] ;  /* 0x0003a00001c67983 */ /* 0x000f220000300a00 */
[----:B------:R-:W-:-:S03]  /*19b80*/  IMAD.WIDE R132, R249, 0x4, R220 ;  /* 0x00000004f9847825 */ /* 0x000fc600078e02dc */
[----:B------:R-:W4:Y:S04]  /*19b90*/  LDL.LU.64 R220, [R1+0x3a8] ;  /* 0x0003a80001dc7983 */ /* 0x000f280000300a00 */
[----:B------:R-:W4:Y:S01]  /*19ba0*/  LDL.LU.64 R200, [R1+0x3c0] ;  /* 0x0003c00001c87983 */ /* 0x000f220000300a00 */
[----:B------:R-:W-:-:S03]  /*19bb0*/  IMAD.WIDE R134, R249, 0x4, R208 ;  /* 0x00000004f9867825 */ /* 0x000fc600078e02d0 */
[----:B------:R-:W4:Y:S01]  /*19bc0*/  LDL.LU.64 R202, [R1+0x3c8] ;  /* 0x0003c80001ca7983 */ /* 0x000f220000300a00 */
[----:B-1----:R-:W-:-:S03]  /*19bd0*/  IMAD.WIDE R8, R249, 0x4, R236 ;  /* 0x00000004f9087825 */ /* 0x002fc600078e02ec */
[----:B------:R-:W4:Y:S04]  /*19be0*/  LDL.LU.64 R204, [R1+0x3d0] ;  /* 0x0003d00001cc7983 */ /* 0x000f280000300a00 */
[----:B------:R-:W4:Y:S04]  /*19bf0*/  LDL.LU.64 R206, [R1+0x3d8] ;  /* 0x0003d80001ce7983 */ /* 0x000f280000300a00 */
[----:B------:R-:W4:Y:S04]  /*19c00*/  LDL.LU.64 R208, [R1+0x3e0] ;  /* 0x0003e00001d07983 */ /* 0x000f280000300a00 */
[----:B------:R-:W4:Y:S01]  /*19c10*/  LDL.LU.64 R236, [R1+0xde8] ;  /* 0x000de80001ec7983 */ /* 0x000f220000300a00 */
[----:B------:R-:W-:-:S04]  /*19c20*/  IMAD.WIDE R130, R249, 0x4, R210 ;  /* 0x00000004f9827825 */ /* 0x000fc800078e02d2 */
[----:B------:R-:W-:-:S04]  /*19c30*/  IMAD.WIDE R84, R249, 0x4, R212 ;  /* 0x00000004f9547825 */ /* 0x000fc800078e02d4 */
[----:B--2---:R-:W-:-:S05]  /*19c40*/  IMAD.WIDE R10, R249, 0x4, R214 ;  /* 0x00000004f90a7825 */ /* 0x004fca00078e02d6 */
[----:B------:R-:W-:Y:S04]  /*19c50*/  STL.64 [R1+0x30], R10 ;  /* 0x0000300a01007387 */ /* 0x000fe80000100a00 */
[----:B------:R-:W2:Y:S04]  /*19c60*/  LDL.LU.64 R210, [R1+0x400] ;  /* 0x0004000001d27983 */ /* 0x000ea80000300a00 */
[----:B------:R1:W-:Y:S04]  /*19c70*/  STL.64 [R1+0x78], R8 ;  /* 0x0000780801007387 */ /* 0x0003e80000100a00 */
[----:B------:R-:W2:Y:S04]  /*19c80*/  LDL.LU.64 R212, [R1+0x408] ;  /* 0x0004080001d47983 */ /* 0x000ea80000300a00 */
[----:B------:R-:W2:Y:S01]  /*19c90*/  LDL.LU.64 R214, [R1+0x410] ;  /* 0x0004100001d67983 */ /* 0x000ea20000300a00 */
[----:B-1----:R-:W-:-:S03]  /*19ca0*/  IMAD.WIDE R8, R249, 0x4, R218 ;  /* 0x00000004f9087825 */ /* 0x002fc600078e02da */
[----:B------:R-:W-:Y:S04]  /*19cb0*/  LDGSTS.E [R230+0x6f80], desc[UR20][R218.64], P3 ;  /* 0x06f80000dae67fae */ /* 0x000fe800099a1014 */
[----:B------:R1:W-:Y:S01]  /*19cc0*/  STL.64 [R1+0xb8], R8 ;  /* 0x0000b80801007387 */ /* 0x0003e20000100a00 */
[----:B------:R-:W-:-:S03]  /*19cd0*/  IMAD.WIDE R10, R249, 0x4, R2 ;  /* 0x00000004f90a7825 */ /* 0x000fc600078e0202 */
[----:B------:R-:W2:Y:S01]  /*19ce0*/  LDL.LU.64 R218, [R1+0x420] ;  /* 0x0004200001da7983 */ /* 0x000ea20000300a00 */
[----:B---3--:R-:W-:-:S04]  /*19cf0*/  IMAD.WIDE R82, R249, 0x4, R216 ;  /* 0x00000004f9527825 */ /* 0x008fc800078e02d8 */
[----:B------:R-:W-:Y:S01]  /*19d00*/  IMAD.U32 R168, RZ, RZ, UR11 ;  /* 0x0000000bffa87e24 */ /* 0x000fe2000f8e00ff */
[----:B------:R-:W-:Y:S04]  /*19d10*/  LDGSTS.E [R230+0x7380], desc[UR20][R190.64], P3 ;  /* 0x07380000bee67fae */ /* 0x000fe800099a1014 */
[----:B----4-:R-:W-:Y:S01]  /*19d20*/  LDGSTS.E [R230+0x7780], desc[UR20][R200.64], P3 ;  /* 0x07780000c8e67fae */ /* 0x010fe200099a1014 */
[----:B-1----:R-:W-:-:S03]  /*19d30*/  IMAD.WIDE R8, R249, 0x4, R236 ;  /* 0x00000004f9087825 */ /* 0x002fc600078e02ec */
[----:B------:R-:W3:Y:S04]  /*19d40*/  LDL.LU R236, [R1+0xde0] ;  /* 0x000de00001ec7983 */ /* 0x000ee80000300800 */
[----:B------:R-:W4:Y:S04]  /*19d50*/  LDL.LU.64 R216, [R1+0x460] ;  /* 0x0004600001d87983 */ /* 0x000f280000300a00 */
[----:B------:R1:W-:Y:S04]  /*19d60*/  STL.64 [R1+0x28], R8 ;  /* 0x0000280801007387 */ /* 0x0003e80000100a00 */
[----:B------:R-:W3:Y:S04]  /*19d70*/  LDL.LU.64 R2, [R1+0xdd8] ;  /* 0x000dd80001027983 */ /* 0x000ee80000300a00 */
[----:B------:R-:W-:Y:S01]  /*19d80*/  STL.64 [R1+0x70], R10 ;  /* 0x0000700a01007387 */ /* 0x000fe20000100a00 */
[----:B-1----:R-:W-:-:S05]  /*19d90*/  IMAD.WIDE R8, R249, 0x4, R190 ;  /* 0x00000004f9087825 */ /* 0x002fca00078e02be */
[----:B------:R1:W-:Y:S02]  /*19da0*/  STL.64 [R1+0xb0], R8 ;  /* 0x0000b00801007387 */ /* 0x0003e40000100a00 */
[C---:B-1----:R-:W-:Y:S02]  /*19db0*/  IMAD.WIDE R8, R249.reuse, 0x4, R6 ;  /* 0x00000004f9087825 */ /* 0x042fe400078e0206 */
[----:B--2---:R-:W-:Y:S04]  /*19dc0*/  LDGSTS.E [R230+0x7b80], desc[UR20][R210.64], P3 ;  /* 0x07b80000d2e67fae */ /* 0x004fe800099a1014 */
[----:B------:R-:W2:Y:S01]  /*19dd0*/  LDL.LU.64 R6, [R1+0xdd0] ;  /* 0x000dd00001067983 */ /* 0x000ea20000300a00 */
[----:B------:R-:W-:-:S03]  /*19de0*/  IMAD.WIDE R10, R249, 0x4, R238 ;  /* 0x00000004f90a7825 */ /* 0x000fc600078e02ee */
[----:B------:R-:W3:Y:S04]  /*19df0*/  LDL.LU R238, [R1+0xdc8] ;  /* 0x000dc80001ee7983 */ /* 0x000ee80000300800 */
[----:B------:R1:W-:Y:S04]  /*19e00*/  STL.64 [R1+0x20], R8 ;  /* 0x0000200801007387 */ /* 0x0003e80000100a00 */
[----:B------:R-:W-:Y:S01]  /*19e10*/  STL.64 [R1+0x68], R10 ;  /* 0x0000680a01007387 */ /* 0x000fe20000100a00 */
[----:B-1----:R-:W-:-:S05]  /*19e20*/  IMAD.WIDE R8, R249, 0x4, R200 ;  /* 0x00000004f9087825 */ /* 0x002fca00078e02c8 */
[----:B------:R1:W-:Y:S01]  /*19e30*/  STL.64 [R1+0xa8], R8 ;  /* 0x0000a80801007387 */ /* 0x0003e20000100a00 */
[----:B------:R-:W-:-:S04]  /*19e40*/  IMAD.WIDE R106, R249, 0x4, R218 ;  /* 0x00000004f96a7825 */ /* 0x000fc800078e02da */
[----:B------:R-:W-:-:S04]  /*19e50*/  IMAD.WIDE R110, R249, 0x4, R212 ;  /* 0x00000004f96e7825 */ /* 0x000fc800078e02d4 */
[C---:B------:R-:W-:Y:S01]  /*19e60*/  IMAD.WIDE R108, R249.reuse, 0x4, R214 ;  /* 0x00000004f96c7825 */ /* 0x040fe200078e02d6 */
[----:B----4-:R4:W-:Y:S03]  /*19e70*/  LDGSTS.E [R230+0x7f80], desc[UR20][R216.64], P3 ;  /* 0x07f80000d8e67fae */ /* 0x0109e600099a1014 */
[C---:B--2---:R-:W-:Y:S01]  /*19e80*/  IMAD.WIDE R74, R249.reuse, 0x4, R6 ;  /* 0x00000004f94a7825 */ /* 0x044fe200078e0206 */
[----:B------:R-:W-:Y:S01]  /*19e90*/  UIADD3 UR4, UPT, UPT, UR14, -0x80, URZ ;  /* 0xffffff800e047890 */ /* 0x000fe2000fffe0ff */
[----:B------:R-:W2:Y:S02]  /*19ea0*/  LDL.LU.64 R6, [R1+0xdc0] ;  /* 0x000dc00001067983 */ /* 0x000ea40000300a00 */
[C---:B-1----:R-:W-:Y:S02]  /*19eb0*/  IMAD.WIDE R8, R249.reuse, 0x4, R240 ;  /* 0x00000004f9087825 */ /* 0x042fe400078e02f0 */
[----:B------:R-:W4:Y:S02]  /*19ec0*/  LDL.LU R240, [R1+0xdbc] ;  /* 0x000dbc0001f07983 */ /* 0x000f240000300800 */
[----:B------:R-:W-:-:S02]  /*19ed0*/  IMAD.WIDE R10, R249, 0x4, R242 ;  /* 0x00000004f90a7825 */ /* 0x000fc400078e02f2 */
[----:B------:R-:W4:Y:S04]  /*19ee0*/  LDL.LU R242, [R1+0xdb8] ;  /* 0x000db80001f27983 */ /* 0x000f280000300800 */
[----:B------:R1:W-:Y:S01]  /*19ef0*/  STL.64 [R1+0x18], R8 ;  /* 0x0000180801007387 */ /* 0x0003e20000100a00 */
[----:B---3--:R-:W-:-:S03]  /*19f00*/  IMAD.WIDE R72, R249, 0x4, R2 ;  /* 0x00000004f9487825 */ /* 0x008fc600078e0202 */
[----:B------:R3:W-:Y:S01]  /*19f10*/  STL.64 [R1+0x60], R10 ;  /* 0x0000600a01007387 */ /* 0x0007e20000100a00 */
[----:B------:R-:W-:-:S03]  /*19f20*/  VIADD R169, R169, 0x7f ;  /* 0x0000007fa9a97836 */ /* 0x000fc60000000000 */
[----:B------:R-:W0:Y:S01]  /*19f30*/  LDGDEPBAR ;  /* 0x00000000000079af */ /* 0x000e220000000000 */
[----:B-1----:R-:W-:-:S04]  /*19f40*/  IMAD.WIDE R8, R249, 0x4, R210 ;  /* 0x00000004f9087825 */ /* 0x002fc800078e02d2 */
[C---:B---3--:R-:W-:Y:S01]  /*19f50*/  IMAD.WIDE R10, R249.reuse, 0x4, R244 ;  /* 0x00000004f90a7825 */ /* 0x048fe200078e02f4 */
[----:B------:R1:W-:Y:S03]  /*19f60*/  STL.64 [R1+0xa0], R8 ;  /* 0x0000a00801007387 */ /* 0x0003e60000100a00 */
[----:B-1----:R-:W-:-:S04]  /*19f70*/  IMAD.WIDE R8, R249, 0x4, R246 ;  /* 0x00000004f9087825 */ /* 0x002fc800078e02f6 */
[C---:B--2---:R-:W-:Y:S02]  /*19f80*/  IMAD.WIDE R76, R249.reuse, 0x4, R6 ;  /* 0x00000004f94c7825 */ /* 0x044fe400078e0206 */
[----:B------:R-:W2:Y:S04]  /*19f90*/  LDL.LU.64 R6, [R1+0xdb0] ;  /* 0x000db00001067983 */ /* 0x000ea80000300a00 */
[----:B------:R-:W3:Y:S04]  /*19fa0*/  LDL.LU.64 R2, [R1+0xda8] ;  /* 0x000da80001027983 */ /* 0x000ee80000300a00 */
[----:B------:R-:W2:Y:S04]  /*19fb0*/  LDL.LU.64 R244, [R1+0xda0] ;  /* 0x000da00001f47983 */ /* 0x000ea80000300a00 */
[----:B------:R-:W2:Y:S04]  /*19fc0*/  LDL.LU.64 R246, [R1+0xd98] ;  /* 0x000d980001f67983 */ /* 0x000ea80000300a00 */
[----:B------:R-:W-:Y:S04]  /*19fd0*/  STL.64 [R1+0x10], R10 ;  /* 0x0000100a01007387 */ /* 0x000fe80000100a00 */
[----:B------:R-:W2:Y:S04]  /*19fe0*/  LDL.LU.64 R218, [R1+0x458] ;  /* 0x0004580001da7983 */ /* 0x000ea80000300a00 */
[----:B------:R1:W-:Y:S04]  /*19ff0*/  STL.64 [R1+0x58], R8 ;  /* 0x0000580801007387 */ /* 0x0003e80000100a00 */
[----:B------:R-:W4:Y:S04]  /*1a000*/  LDL.LU.64 R212, [R1+0x468] ;  /* 0x0004680001d47983 */ /* 0x000f280000300a00 */
[----:B------:R-:W4:Y:S01]  /*1a010*/  LDL.LU.64 R214, [R1+0x470] ;  /* 0x0004700001d67983 */ /* 0x000f220000300a00 */
[----:B-1----:R-:W-:-:S05]  /*1a020*/  IMAD.WIDE R8, R249, 0x4, R216 ;  /* 0x00000004f9087825 */ /* 0x002fca00078e02d8 */
[----:B------:R1:W-:Y:S04]  /*1a030*/  STL.64 [R1+0x98], R8 ;  /* 0x0000980801007387 */ /* 0x0003e80000100a00 */
[----:B------:R-:W4:Y:S01]  /*1a040*/  LDL.LU.64 R216, [R1+0x480] ;  /* 0x0004800001d87983 */ /* 0x000f220000300a00 */
[----:B------:R-:W1:Y:S01]  /*1a050*/  S2R R243, SR_TID.X ;  /* 0x0000000000f37919 */ /* 0x000e620000002100 */
[----:B------:R-:W-:Y:S02]  /*1a060*/  ISETP.GT.AND P1, PT, R169, 0xff, PT ;  /* 0x000000ffa900780c */ /* 0x000fe40003f24270 */
[----:B-1----:R-:W-:Y:S01]  /*1a070*/  LOP3.LUT R243, R243, 0x7f, RZ, 0xc0, !PT ;  /* 0x0000007ff3f37812 */ /* 0x002fe200078ec0ff */
[----:B------:R-:W-:-:S04]  /*1a080*/  IMAD.WIDE R114, R249, 0x4, R204 ;  /* 0x00000004f9727825 */ /* 0x000fc800078e02cc */
[----:B------:R-:W-:Y:S01]  /*1a090*/  IMAD.WIDE R112, R249, 0x4, R206 ;  /* 0x00000004f9707825 */ /* 0x000fe200078e02ce */
[----:B------:R-:W-:Y:S03]  /*1a0a0*/  BAR.SYNC.DEFER_BLOCKING 0x0 ;  /* 0x0000000000007b1d */ /* 0x000fe60000010000 */
[----:B--2---:R-:W-:-:S03]  /*1a0b0*/  IMAD.WIDE R70, R168, 0x4, R218 ;  /* 0x00000004a8467825 */ /* 0x004fc600078e02da */
[----:B------:R-:W2:Y:S01]  /*1a0c0*/  LDL.LU.64 R218, [R1+0x488] ;  /* 0x0004880001da7983 */ /* 0x000ea20000300a00 */
[----:B------:R-:W-:Y:S02]  /*1a0d0*/  ISETP.GE.AND P3, PT, R243, UR4, PT ;  /* 0x00000004f3007c0c */ /* 0x000fe4000bf66270 */
[C---:B---3--:R-:W-:Y:S02]  /*1a0e0*/  ISETP.GE.AND P0, PT, R3.reuse, UR4, PT ;  /* 0x0000000403007c0c */ /* 0x048fe4000bf06270 */
[----:B------:R-:W-:Y:S02]  /*1a0f0*/  SEL R8, RZ, 0x4, P3 ;  /* 0x00000004ff087807 */ /* 0x000fe40001800000 */
[----:B------:R-:W-:Y:S02]  /*1a100*/  LOP3.LUT R241, R3, 0x20, RZ, 0xfc, !PT ;  /* 0x0000002003f17812 */ /* 0x000fe400078efcff */
[----:B------:R-:W-:Y:S02]  /*1a110*/  SEL R9, RZ, 0x4, P0 ;  /* 0x00000004ff097807 */ /* 0x000fe40000000000 */
[----:B------:R-:W-:-:S02]  /*1a120*/  SEL R8, R8, RZ, P1 ;  /* 0x000000ff08087207 */ /* 0x000fc40000800000 */
[----:B------:R-:W-:Y:S02]  /*1a130*/  ISETP.GE.AND P5, PT, R241, UR4, PT ;  /* 0x00000004f1007c0c */ /* 0x000fe4000bfa6270 */
[----:B------:R-:W-:Y:S02]  /*1a140*/  SEL R9, R9, RZ, P1 ;  /* 0x000000ff09097207 */ /* 0x000fe40000800000 */
[----:B------:R-:W-:Y:S02]  /*1a150*/  ISETP.NE.U32.AND P3, PT, R8, RZ, PT ;  /* 0x000000ff0800720c */ /* 0x000fe40003f65070 */
[----:B------:R-:W-:Y:S02]  /*1a160*/  SEL R8, RZ, 0x4, P5 ;  /* 0x00000004ff087807 */ /* 0x000fe40002800000 */
[----:B------:R-:W-:Y:S02]  /*1a170*/  LOP3.LUT R241, R3, 0x22, RZ, 0xfc, !PT ;  /* 0x0000002203f17812 */ /* 0x000fe400078efcff */
[----:B------:R-:W-:-:S02]  /*1a180*/  ISETP.NE.U32.AND P4, PT, R9, RZ, PT ;  /* 0x000000ff0900720c */ /* 0x000fc40003f85070 */
[----:B------:R-:W-:Y:S02]  /*1a190*/  SEL R8, R8, RZ, P1 ;  /* 0x000000ff08087207 */ /* 0x000fe40000800000 */
[----:B------:R-:W-:Y:S02]  /*1a1a0*/  ISETP.GE.AND P5, PT, R241, UR4, PT ;  /* 0x00000004f1007c0c */ /* 0x000fe4000bfa6270 */
[----:B------:R-:W-:Y:S02]  /*1a1b0*/  ISETP.NE.U32.AND P6, PT, R8, RZ, PT ;  /* 0x000000ff0800720c */ /* 0x000fe40003fc5070 */
[C---:B------:R-:W-:Y:S02]  /*1a1c0*/  LOP3.LUT R239, R3.reuse, 0x2, RZ, 0xfc, !PT ;  /* 0x0000000203ef7812 */ /* 0x040fe400078efcff */
[----:B------:R-:W-:Y:S02]  /*1a1d0*/  SEL R8, RZ, 0x4, P5 ;  /* 0x00000004ff087807 */ /* 0x000fe40002800000 */
[----:B------:R-:W-:Y:S01]  /*1a1e0*/  LOP3.LUT R233, R3, 0x40, RZ, 0xfc, !PT ;  /* 0x0000004003e97812 */ /* 0x000fe200078efcff */
[----:B------:R-:W-:Y:S01]  /*1a1f0*/  @!PT LDS RZ, [RZ] ;  /* 0x00000000fffff984 */ /* 0x000fe20000000800 */
[----:B------:R-:W-:Y:S01]  /*1a200*/  @!PT LDS RZ, [RZ] ;  /* 0x00000000fffff984 */ /* 0x000fe20000000800 */
[----:B------:R-:W-:Y:S01]  /*1a210*/  @!PT LDS RZ, [RZ] ;  /* 0x00000000fffff984 */ /* 0x000fe20000000800 */
[----:B------:R-:W-:Y:S01]  /*1a220*/  LDGSTS.E [R252+0x68000], desc[UR20][R70.64], P4 ;  /* 0x6800000046fc7fae */ /* 0x000fe2000a1a1014 */
[----:B------:R-:W-:-:S02]  /*1a230*/  ISETP.GE.AND P0, PT, R239, UR4, PT ;  /* 0x00000004ef007c0c */ /* 0x000fc4000bf06270 */
[----:B------:R-:W-:Y:S02]  /*1a240*/  SEL R8, R8, RZ, P1 ;  /* 0x000000ff08087207 */ /* 0x000fe40000800000 */
[----:B------:R-:W-:Y:S02]  /*1a250*/  ISETP.GE.AND P5, PT, R233, UR4, PT ;  /* 0x00000004e9007c0c */ /* 0x000fe4000bfa6270 */
[----:B------:R-:W-:Y:S02]  /*1a260*/  SEL R9, RZ, 0x4, P0 ;  /* 0x00000004ff097807 */ /* 0x000fe40000000000 */
[----:B------:R-:W-:Y:S02]  /*1a270*/  LOP3.LUT R241, R3, 0x42, RZ, 0xfc, !PT ;  /* 0x0000004203f17812 */ /* 0x000fe400078efcff */
[----:B------:R-:W-:Y:S02]  /*1a280*/  ISETP.NE.U32.AND P4, PT, R8, RZ, PT ;  /* 0x000000ff0800720c */ /* 0x000fe40003f85070 */
[----:B------:R-:W-:-:S02]  /*1a290*/  SEL R8, RZ, 0x4, P5 ;  /* 0x00000004ff087807 */ /* 0x000fc40002800000 */
[----:B------:R-:W-:Y:S02]  /*1a2a0*/  SEL R9, R9, RZ, P1 ;  /* 0x000000ff09097207 */ /* 0x000fe40000800000 */
[----:B------:R-:W-:Y:S02]  /*1a2b0*/  ISETP.GE.AND P5, PT, R241, UR4, PT ;  /* 0x00000004f1007c0c */ /* 0x000fe4000bfa6270 */
[----:B------:R-:W-:Y:S02]  /*1a2c0*/  SEL R8, R8, RZ, P1 ;  /* 0x000000ff08087207 */ /* 0x000fe40000800000 */
[----:B------:R-:W-:Y:S02]  /*1a2d0*/  ISETP.NE.U32.AND P0, PT, R9, RZ, PT ;  /* 0x000000ff0900720c */ /* 0x000fe40003f05070 */
[----:B------:R-:W-:Y:S01]  /*1a2e0*/  SEL R10, RZ, 0x4, P5 ;  /* 0x00000004ff0a7807 */ /* 0x000fe20002800000 */
[----:B------:R-:W-:Y:S01]  /*1a2f0*/  STL.64 [R1+0xca0], R70 ;  /* 0x000ca04601007387 */ /* 0x000fe20000100a00 */
[----:B------:R-:W-:Y:S01]  /*1a300*/  ISETP.NE.U32.AND P5, PT, R8, RZ, PT ;  /* 0x000000ff0800720c */ /* 0x000fe20003fa5070 */
[----:B----4-:R-:W-:-:S02]  /*1a310*/  IMAD.WIDE R8, R168, 0x4, R212 ;  /* 0x00000004a8087825 */ /* 0x010fc400078e02d4 */
[----:B------:R-:W3:Y:S02]  /*1a320*/  LDL.LU.64 R212, [R1+0x490] ;  /* 0x0004900001d47983 */ /* 0x000ee40000300a00 */
[----:B------:R-:W-:Y:S02]  /*1a330*/  IMAD.WIDE R38, R168, 0x4, R214 ;  /* 0x00000004a8267825 */ /* 0x000fe400078e02d6 */
[----:B------:R-:W4:Y:S01]  /*1a340*/  LDL.LU.64 R214, [R1+0x498] ;  /* 0x0004980001d67983 */ /* 0x000f220000300a00 */
[----:B------:R-:W-:Y:S02]  /*1a350*/  LOP3.LUT R241, R3, 0x60, RZ, 0xfc, !PT ;  /* 0x0000006003f17812 */ /* 0x000fe400078efcff */
[----:B------:R-:W-:Y:S01]  /*1a360*/  SEL R10, R10, RZ, P1 ;  /* 0x000000ff0a0a7207 */ /* 0x000fe20000800000 */
[----:B------:R-:W-:Y:S01]  /*1a370*/  LDGSTS.E [R252+0x68008], desc[UR20][R8.64], P0 ;  /* 0x6800800008fc7fae */ /* 0x000fe200081a1014 */
[----:B------:R-:W-:Y:S02]  /*1a380*/  ISETP.GE.AND P0, PT, R241, UR4, PT ;  /* 0x00000004f1007c0c */ /* 0x000fe4000bf06270 */
[----:B------:R-:W-:Y:S01]  /*1a390*/  LOP3.LUT R241, R3, 0x62, RZ, 0xfc, !PT ;  /* 0x0000006203f17812 */ /* 0x000fe200078efcff */
[----:B------:R-:W-:Y:S01]  /*1a3a0*/  LDGSTS.E [R252+0x6a000], desc[UR20][R38.64], P6 ;  /* 0x6a00000026fc7fae */ /* 0x000fe2000b1a1014 */
[----:B------:R-:W-:-:S02]  /*1a3b0*/  ISETP.NE.U32.AND P6, PT, R10, RZ, PT ;  /* 0x000000ff0a00720c */ /* 0x000fc40003fc5070 */
[----:B------:R-:W-:Y:S02]  /*1a3c0*/  SEL R10, RZ, 0x4, P0 ;  /* 0x00000004ff0a7807 */ /* 0x000fe40000000000 */
[----:B------:R-:W-:Y:S01]  /*1a3d0*/  ISETP.GE.AND P0, PT, R241, UR4, PT ;  /* 0x00000004f1007c0c */ /* 0x000fe2000bf06270 */
[----:B------:R1:W-:Y:S01]  /*1a3e0*/  STL.64 [R1+0xca8], R8 ;  /* 0x000ca80801007387 */ /* 0x0003e20000100a00 */
[----:B------:R-:W-:Y:S01]  /*1a3f0*/  SEL R10, R10, RZ, P1 ;  /* 0x000000ff0a0a7207 */ /* 0x000fe20000800000 */
[----:B------:R-:W-:Y:S01]  /*1a400*/  IMAD.WIDE R40, R168, 0x4, R216 ;  /* 0x00000004a8287825 */ /* 0x000fe200078e02d8 */
[----:B------:R-:W-:Y:S01]  /*1a410*/  SEL R12, RZ, 0x4, P0 ;  /* 0x00000004ff0c7807 */ /* 0x000fe20000000000 */
[----:B------:R-:W-:Y:S01]  /*1a420*/  STL.64 [R1+0xcb0], R38 ;  /* 0x000cb02601007387 */ /* 0x000fe20000100a00 */
[----:B------:R-:W-:-:S03]  /*1a430*/  ISETP.NE.U32.AND P0, PT, R10, RZ, PT ;  /* 0x000000ff0a00720c */ /* 0x000fc60003f05070 */
[----:B------:R-:W4:Y:S01]  /*1a440*/  LDL.LU.64 R216, [R1+0x4a0] ;  /* 0x0004a00001d87983 */ /* 0x000f220000300a00 */
[----:B------:R-:W-:-:S03]  /*1a450*/  LOP3.LUT R241, R3, 0x4, RZ, 0xfc, !PT ;  /* 0x0000000403f17812 */ /* 0x000fc600078efcff */
[----:B------:R-:W-:Y:S01]  /*1a460*/  LDGSTS.E [R252+0x6a008], desc[UR20][R40.64], P4 ;  /* 0x6a00800028fc7fae */ /* 0x000fe2000a1a1014 */
[----:B--2---:R-:W-:-:S03]  /*1a470*/  IMAD.WIDE R10, R168, 0x4, R218 ;  /* 0x00000004a80a7825 */ /* 0x004fc600078e02da */
[----:B------:R-:W2:Y:S04]  /*1a480*/  LDL.LU.64 R218, [R1+0x4b0] ;  /* 0x0004b00001da7983 */ /* 0x000ea80000300a00 */
[----:B------:R-:W-:Y:S04]  /*1a490*/  STL.64 [R1+0xcb8], R40 ;  /* 0x000cb82801007387 */ /* 0x000fe80000100a00 */
[----:B------:R-:W-:Y:S04]  /*1a4a0*/  STL.64 [R1+0xcc0], R10 ;  /* 0x000cc00a01007387 */ /* 0x000fe80000100a00 */
[----:B------:R-:W2:Y:S04]  /*1a4b0*/  LDL.LU.64 R204, [R1+0x4b8] ;  /* 0x0004b80001cc7983 */ /* 0x000ea80000300a00 */
[----:B------:R-:W2:Y:S01]  /*1a4c0*/  LDL.LU.64 R206, [R1+0x4c8] ;  /* 0x0004c80001ce7983 */ /* 0x000ea20000300a00 */
[----:B------:R-:W-:-:S02]  /*1a4d0*/  SEL R12, R12, RZ, P1 ;  /* 0x000000ff0c0c7207 */ /* 0x000fc40000800000 */
[----:B------:R-:W-:Y:S01]  /*1a4e0*/  ISETP.GE.AND P4, PT, R241, UR4, PT ;  /* 0x00000004f1007c0c */ /* 0x000fe2000bf86270 */
[----:B------:R-:W-:Y:S01]  /*1a4f0*/  LDGSTS.E [R252+0x6c000], desc[UR20][R10.64], P5 ;  /* 0x6c0000000afc7fae */ /* 0x000fe2000a9a1014 */
[----:B------:R-:W-:Y:S02]  /*1a500*/  LOP3.LUT R241, R3, 0x6, RZ, 0xfc, !PT ;  /* 0x0000000603f17812 */ /* 0x000fe400078efcff */
[----:B------:R-:W-:Y:S02]  /*1a510*/  ISETP.NE.U32.AND P5, PT, R12, RZ, PT ;  /* 0x000000ff0c00720c */ /* 0x000fe40003fa5070 */
[----:B------:R-:W-:Y:S01]  /*1a520*/  SEL R12, RZ, 0x4, P4 ;  /* 0x00000004ff0c7807 */ /* 0x000fe20002000000 */
[----:B------:R-:W-:Y:S01]  /*1a530*/  IMAD.WIDE R78, R249, 0x4, R208 ;  /* 0x00000004f94e7825 */ /* 0x000fe200078e02d0 */
[----:B------:R-:W-:Y:S02]  /*1a540*/  ISETP.GE.AND P4, PT, R241, UR4, PT ;  /* 0x00000004f1007c0c */ /* 0x000fe4000bf86270 */
[----:B------:R-:W-:-:S02]  /*1a550*/  SEL R12, R12, RZ, P1 ;  /* 0x000000ff0c0c7207 */ /* 0x000fc40000800000 */
[----:B------:R-:W-:Y:S02]  /*1a560*/  SEL R13, RZ, 0x4, P4 ;  /* 0x00000004ff0d7807 */ /* 0x000fe40002000000 */
[----:B------:R-:W-:Y:S02]  /*1a570*/  LOP3.LUT R241, R3, 0x24, RZ, 0xfc, !PT ;  /* 0x0000002403f17812 */ /* 0x000fe400078efcff */
[----:B------:R-:W-:Y:S02]  /*1a580*/  ISETP.NE.U32.AND P4, PT, R12, RZ, PT ;  /* 0x000000ff0c00720c */ /* 0x000fe40003f85070 */
[----:B------:R-:W-:Y:S01]  /*1a590*/  SEL R12, R13, RZ, P1 ;  /* 0x000000ff0d0c7207 */ /* 0x000fe20000800000 */
[----:B---3--:R-:W-:-:S04]  /*1a5a0*/  IMAD.WIDE R212, R168, 0x4, R212 ;  /* 0x00000004a8d47825 */ /* 0x008fc800078e02d4 */
[----:B----4-:R-:W-:Y:S01]  /*1a5b0*/  IMAD.WIDE R214, R168, 0x4, R214 ;  /* 0x00000004a8d67825 */ /* 0x010fe200078e02d6 */
[----:B------:R-:W-:Y:S04]  /*1a5c0*/  STL.64 [R1+0xcc8], R212 ;  /* 0x000cc8d401007387 */ /* 0x000fe80000100a00 */
[----:B------:R-:W-:Y:S04]  /*1a5d0*/  STL.64 [R1+0xcd0], R214 ;  /* 0x000cd0d601007387 */ /* 0x000fe80000100a00 */
[----:B------:R-:W3:Y:S04]  /*1a5e0*/  LDL.LU.64 R208, [R1+0x4d8] ;  /* 0x0004d80001d07983 */ /* 0x000ee80000300a00 */
[----:B------:R-:W4:Y:S04]  /*1a5f0*/  LDL.LU.64 R210, [R1+0x4e0] ;  /* 0x0004e00001d27983 */ /* 0x000f280000300a00 */
[----:B------:R-:W-:Y:S01]  /*1a600*/  LDGSTS.E [R252+0x6c008], desc[UR20][R212.64], P6 ;  /* 0x6c008000d4fc7fae */ /* 0x000fe2000b1a1014 */
[----:B------:R-:W-:-:S02]  /*1a610*/  ISETP.GE.AND P6, PT, R241, UR4, PT ;  /* 0x00000004f1007c0c */ /* 0x000fc4000bfc6270 */
[----:B------:R-:W-:Y:S01]  /*1a620*/  LOP3.LUT R241, R3, 0x26, RZ, 0xfc, !PT ;  /* 0x0000002603f17812 */ /* 0x000fe200078efcff */
[----:B------:R-:W-:Y:S01]  /*1a630*/  LDGSTS.E [R252+0x6e000], desc[UR20][R214.64], P0 ;  /* 0x6e000000d6fc7fae */ /* 0x000fe200081a1014 */
[----:B------:R-:W-:Y:S02]  /*1a640*/  ISETP.NE.U32.AND P0, PT, R12, RZ, PT ;  /* 0x000000ff0c00720c */ /* 0x000fe40003f05070 */
[----:B------:R-:W-:Y:S02]  /*1a650*/  SEL R12, RZ, 0x4, P6 ;  /* 0x00000004ff0c7807 */ /* 0x000fe40003000000 */
[----:B------:R-:W-:Y:S01]  /*1a660*/  ISETP.GE.AND P6, PT, R241, UR4, PT ;  /* 0x00000004f1007c0c */ /* 0x000fe2000bfc6270 */
[----:B------:R-:W-:Y:S01]  /*1a670*/  IMAD.WIDE R216, R168, 0x4, R216 ;  /* 0x00000004a8d87825 */ /* 0x000fe200078e02d8 */
[----:B------:R-:W-:Y:S02]  /*1a680*/  SEL R12, R12, RZ, P1 ;  /* 0x000000ff0c0c7207 */ /* 0x000fe40000800000 */
[----:B------:R-:W-:-:S02]  /*1a690*/  SEL R13, RZ, 0x4, P6 ;  /* 0x00000004ff0d7807 */ /* 0x000fc40003000000 */
[----:B------:R-:W-:Y:S01]  /*1a6a0*/  LOP3.LUT R241, R3, 0x44, RZ, 0xfc, !PT ;  /* 0x0000004403f17812 */ /* 0x000fe200078efcff */
[----:B------:R-:W-:Y:S01]  /*1a6b0*/  LDGSTS.E [R252+0x6e008], desc[UR20][R216.64], P5 ;  /* 0x6e008000d8fc7fae */ /* 0x000fe2000a9a1014 */
[----:B------:R-:W-:Y:S02]  /*1a6c0*/  ISETP.NE.U32.AND P6, PT, R12, RZ, PT ;  /* 0x000000ff0c00720c */ /* 0x000fe40003fc5070 */
[----:B------:R-:W-:Y:S02]  /*1a6d0*/  SEL R12, R13, RZ, P1 ;  /* 0x000000ff0d0c7207 */ /* 0x000fe40000800000 */
[----:B------:R-:W-:Y:S02]  /*1a6e0*/  ISETP.GE.AND P5, PT, R241, UR4, PT ;  /* 0x00000004f1007c0c */ /* 0x000fe4000bfa6270 */
[----:B------:R-:W-:Y:S01]  /*1a6f0*/  LOP3.LUT R241, R3, 0x46, RZ, 0xfc, !PT ;  /* 0x0000004603f17812 */ /* 0x000fe200078efcff */
[----:B------:R-:W-:Y:S01]  /*1a700*/  STL.64 [R1+0xcd8], R216 ;  /* 0x000cd8d801007387 */ /* 0x000fe20000100a00 */
[----:B--2---:R-:W-:-:S05]  /*1a710*/  IMAD.WIDE R218, R168, 0x4, R218 ;  /* 0x00000004a8da7825 */ /* 0x004fca00078e02da */
[----:B------:R-:W-:Y:S01]  /*1a720*/  LDGSTS.E [R248+0x68000], desc[UR20][R218.64], P4 ;  /* 0x68000000daf87fae */ /* 0x000fe2000a1a1014 */
[----:B------:R-:W-:Y:S02]  /*1a730*/  ISETP.NE.U32.AND P4, PT, R12, RZ, PT ;  /* 0x000000ff0c00720c */ /* 0x000fe40003f85070 */
[----:B------:R-:W-:Y:S02]  /*1a740*/  SEL R12, RZ, 0x4, P5 ;  /* 0x00000004ff0c7807 */ /* 0x000fe40002800000 */
[----:B------:R-:W-:Y:S02]  /*1a750*/  ISETP.GE.AND P5, PT, R241, UR4, PT ;  /* 0x00000004f1007c0c */ /* 0x000fe4000bfa6270 */
[----:B------:R-:W-:Y:S02]  /*1a760*/  SEL R12, R12, RZ, P1 ;  /* 0x000000ff0c0c7207 */ /* 0x000fe40000800000 */
[----:B------:R-:W-:Y:S01]  /*1a770*/  SEL R14, RZ, 0x4, P5 ;  /* 0x00000004ff0e7807 */ /* 0x000fe20002800000 */
[----:B------:R-:W-:Y:S01]  /*1a780*/  STL.64 [R1+0xce0], R218 ;  /* 0x000ce0da01007387 */ /* 0x000fe20000100a00 */
[----:B------:R-:W-:Y:S01]  /*1a790*/  ISETP.NE.U32.AND P5, PT, R12, RZ, PT ;  /* 0x000000ff0c00720c */ /* 0x000fe20003fa5070 */
[----:B------:R-:W-:-:S02]  /*1a7a0*/  IMAD.WIDE R12, R168, 0x4, R204 ;  /* 0x00000004a80c7825 */ /* 0x000fc400078e02cc */
[----:B------:R-:W2:Y:S02]  /*1a7b0*/  LDL.LU.64 R204, [R1+0x4f0] ;  /* 0x0004f00001cc7983 */ /* 0x000ea40000300a00 */
[----:B------:R-:W-:Y:S02]  /*1a7c0*/  IMAD.WIDE R42, R168, 0x4, R206 ;  /* 0x00000004a82a7825 */ /* 0x000fe400078e02ce */
[----:B------:R-:W2:Y:S01]  /*1a7d0*/  LDL.LU.64 R206, [R1+0x4f8] ;  /* 0x0004f80001ce7983 */ /* 0x000ea20000300a00 */
        /* <DEDUP_REMOVED lines=9> */
[----:B------:R-:W-:Y:S01]  /*1a870*/  STL.64 [R1+0xce8], R12 ;  /* 0x000ce80c01007387 */ /* 0x000fe20000100a00 */
[----:B------:R-:W-:Y:S02]  /*1a880*/  SEL R14, R14, RZ, P1 ;  /* 0x000000ff0e0e7207 */ /* 0x000fe40000800000 */
[----:B------:R-:W-:Y:S01]  /*1a890*/  SEL R16, RZ, 0x4, P0 ;  /* 0x00000004ff107807 */ /* 0x000fe20000000000 */
[----:B------:R-:W-:Y:S01]  /*1a8a0*/  STL.64 [R1+0xcf0], R42 ;  /* 0x000cf02a01007387 */ /* 0x000fe20000100a00 */
[----:B------:R-:W-:Y:S01]  /*1a8b0*/  ISETP.NE.U32.AND P0, PT, R14, RZ, PT ;  /* 0x000000ff0e00720c */ /* 0x000fe20003f05070 */
[----:B------:R-:W-:-:S04]  /*1a8c0*/  IMAD.WIDE R80, R249, 0x4, R198 ;  /* 0x00000004f9507825 */ /* 0x000fc800078e02c6 */
[C---:B---3--:R-:W-:Y:S02]  /*1a8d0*/  IMAD.WIDE R44, R168.reuse, 0x4, R208 ;  /* 0x00000004a82c7825 */ /* 0x048fe400078e02d0 */
[----:B------:R-:W3:Y:S02]  /*1a8e0*/  LDL.LU.64 R208, [R1+0x500] ;  /* 0x0005000001d07983 */ /* 0x000ee40000300a00 */
[----:B----4-:R-:W-:Y:S02]  /*1a8f0*/  IMAD.WIDE R14, R168, 0x4, R210 ;  /* 0x00000004a80e7825 */ /* 0x010fe400078e02d2 */
[----:B------:R-:W4:Y:S04]  /*1a900*/  LDL.LU.64 R210, [R1+0x510] ;  /* 0x0005100001d27983 */ /* 0x000f280000300a00 */
[----:B------:R-:W-:Y:S04]  /*1a910*/  STL.64 [R1+0xcf8], R44 ;  /* 0x000cf82c01007387 */ /* 0x000fe80000100a00 */
[----:B------:R-:W-:Y:S04]  /*1a920*/  STL.64 [R1+0xd00], R14 ;  /* 0x000d000e01007387 */ /* 0x000fe80000100a00 */
[----:B------:R-:W4:Y:S04]  /*1a930*/  LDL.LU.64 R198, [R1+0x518] ;  /* 0x0005180001c67983 */ /* 0x000f280000300a00 */
[----:B------:R-:W4:Y:S01]  /*1a940*/  LDL.LU.64 R200, [R1+0x528] ;  /* 0x0005280001c87983 */ /* 0x000f220000300a00 */
[----:B------:R-:W-:-:S04]  /*1a950*/  IMAD.WIDE R116, R249, 0x4, R202 ;  /* 0x00000004f9747825 */ /* 0x000fc800078e02ca */
[----:B------:R-:W-:-:S04]  /*1a960*/  IMAD.WIDE R120, R249, 0x4, R194 ;  /* 0x00000004f9787825 */ /* 0x000fc800078e02c2 */
[----:B--2---:R-:W-:-:S04]  /*1a970*/  IMAD.WIDE R204, R168, 0x4, R204 ;  /* 0x00000004a8cc7825 */ /* 0x004fc800078e02cc */
[----:B------:R-:W-:Y:S01]  /*1a980*/  IMAD.WIDE R206, R168, 0x4, R206 ;  /* 0x00000004a8ce7825 */ /* 0x000fe200078e02ce */
[----:B------:R-:W-:Y:S04]  /*1a990*/  STL.64 [R1+0xd08], R204 ;  /* 0x000d08cc01007387 */ /* 0x000fe80000100a00 */
[----:B------:R-:W-:Y:S04]  /*1a9a0*/  STL.64 [R1+0xd10], R206 ;  /* 0x000d10ce01007387 */ /* 0x000fe80000100a00 */
[----:B------:R-:W2:Y:S04]  /*1a9b0*/  LDL.LU.64 R202, [R1+0x530] ;  /* 0x0005300001ca7983 */ /* 0x000ea80000300a00 */
[----:B------:R-:W2:Y:S01]  /*1a9c0*/  LDL.LU.64 R194, [R1+0x540] ;  /* 0x0005400001c27983 */ /* 0x000ea20000300a00 */
[----:B------:R-:W-:-:S02]  /*1a9d0*/  LOP3.LUT R241, R3, 0x8, RZ, 0xfc, !PT ;  /* 0x0000000803f17812 */ /* 0x000fc400078efcff */
[----:B------:R-:W-:Y:S01]  /*1a9e0*/  SEL R16, R16, RZ, P1 ;  /* 0x000000ff10107207 */ /* 0x000fe20000800000 */
[----:B------:R-:W-:Y:S01]  /*1a9f0*/  LDGSTS.E [R248+0x6a008], desc[UR20][R44.64], P4 ;  /* 0x6a0080002cf87fae */ /* 0x000fe2000a1a1014 */
[----:B------:R-:W-:Y:S02]  /*1aa00*/  ISETP.GE.AND P4, PT, R241, UR4, PT ;  /* 0x00000004f1007c0c */ /* 0x000fe4000bf86270 */
[----:B------:R-:W-:Y:S01]  /*1aa10*/  LOP3.LUT R241, R3, 0xa, RZ, 0xfc, !PT ;  /* 0x0000000a03f17812 */ /* 0x000fe200078efcff */
[----:B------:R-:W-:Y:S01]  /*1aa20*/  LDGSTS.E [R248+0x6c000], desc[UR20][R14.64], P5 ;  /* 0x6c0000000ef87fae */ /* 0x000fe2000a9a1014 */
[----:B------:R-:W-:Y:S02]  /*1aa30*/  ISETP.NE.U32.AND P5, PT, R16, RZ, PT ;  /* 0x000000ff1000720c */ /* 0x000fe40003fa5070 */
[----:B------:R-:W-:Y:S01]  /*1aa40*/  SEL R16, RZ, 0x4, P4 ;  /* 0x00000004ff107807 */ /* 0x000fe20002000000 */
[----:B------:R-:W-:Y:S01]  /*1aa50*/  LDGSTS.E [R248+0x6c008], desc[UR20][R204.64], P6 ;  /* 0x6c008000ccf87fae */ /* 0x000fe2000b1a1014 */
[----:B------:R-:W-:-:S02]  /*1aa60*/  ISETP.GE.AND P4, PT, R241, UR4, PT ;  /* 0x00000004f1007c0c */ /* 0x000fc4000bf86270 */
[----:B------:R-:W-:Y:S01]  /*1aa70*/  SEL R16, R16, RZ, P1 ;  /* 0x000000ff10107207 */ /* 0x000fe20000800000 */
[----:B------:R-:W-:Y:S01]  /*1aa80*/  LDGSTS.E [R248+0x6e000], desc[UR20][R206.64], P0 ;  /* 0x6e000000cef87fae */ /* 0x000fe200081a1014 */
[----:B------:R-:W-:Y:S02]  /*1aa90*/  SEL R17, RZ, 0x4, P4 ;  /* 0x00000004ff117807 */ /* 0x000fe40002000000 */
[----:B------:R-:W-:Y:S02]  /*1aaa0*/  LOP3.LUT R241, R3, 0x28, RZ, 0xfc, !PT ;  /* 0x0000002803f17812 */ /* 0x000fe400078efcff */
[----:B------:R-:W-:Y:S02]  /*1aab0*/  ISETP.NE.U32.AND P4, PT, R16, RZ, PT ;  /* 0x000000ff1000720c */ /* 0x000fe40003f85070 */
[----:B------:R-:W-:Y:S02]  /*1aac0*/  SEL R16, R17, RZ, P1 ;  /* 0x000000ff11107207 */ /* 0x000fe40000800000 */
[----:B------:R-:W-:-:S02]  /*1aad0*/  ISETP.GE.AND P6, PT, R241, UR4, PT ;  /* 0x00000004f1007c0c */ /* 0x000fc4000bfc6270 */
[----:B------:R-:W-:Y:S02]  /*1aae0*/  LOP3.LUT R241, R3, 0x2a, RZ, 0xfc, !PT ;  /* 0x0000002a03f17812 */ /* 0x000fe400078efcff */
[----:B------:R-:W-:Y:S02]  /*1aaf0*/  ISETP.NE.U32.AND P0, PT, R16, RZ, PT ;  /* 0x000000ff1000720c */ /* 0x000fe40003f05070 */
[----:B------:R-:W-:Y:S02]  /*1ab00*/  SEL R16, RZ, 0x4, P6 ;  /* 0x00000004ff107807 */ /* 0x000fe40003000000 */
[----:B------:R-:W-:Y:S02]  /*1ab10*/  ISETP.GE.AND P6, PT, R241, UR4, PT ;  /* 0x00000004f1007c0c */ /* 0x000fe4000bfc6270 */
[----:B------:R-:W-:Y:S02]  /*1ab20*/  SEL R16, R16, RZ, P1 ;  /* 0x000000ff10107207 */ /* 0x000fe40000800000 */
[----:B------:R-:W-:-:S02]  /*1ab30*/  SEL R17, RZ, 0x4, P6 ;  /* 0x00000004ff117807 */ /* 0x000fc40003000000 */
[----:B------:R-:W-:Y:S01]  /*1ab40*/  LOP3.LUT R241, R3, 0x48, RZ, 0xfc, !PT ;  /* 0x0000004803f17812 */ /* 0x000fe200078efcff */
[----:B---3--:R-:W-:Y:S01]  /*1ab50*/  IMAD.WIDE R208, R168, 0x4, R208 ;  /* 0x00000004a8d07825 */ /* 0x008fe200078e02d0 */
[----:B------:R-:W-:-:S03]  /*1ab60*/  ISETP.NE.U32.AND P6, PT, R16, RZ, PT ;  /* 0x000000ff1000720c */ /* 0x000fc60003fc5070 */
[----:B----4-:R-:W-:Y:S01]  /*1ab70*/  IMAD.WIDE R210, R168, 0x4, R210 ;  /* 0x00000004a8d27825 */ /* 0x010fe200078e02d2 */
[----:B------:R-:W-:Y:S01]  /*1ab80*/  SEL R16, R17, RZ, P1 ;  /* 0x000000ff11107207 */ /* 0x000fe20000800000 */
[----:B------:R-:W-:Y:S01]  /*1ab90*/  LDGSTS.E [R248+0x6e008], desc[UR20][R208.64], P5 ;  /* 0x6e008000d0f87fae */ /* 0x000fe2000a9a1014 */
[----:B------:R-:W-:Y:S02]  /*1aba0*/  ISETP.GE.AND P5, PT, R241, UR4, PT ;  /* 0x00000004f1007c0c */ /* 0x000fe4000bfa6270 */
[----:B------:R-:W-:Y:S01]  /*1abb0*/  LOP3.LUT R241, R3, 0x4a, RZ, 0xfc, !PT ;  /* 0x0000004a03f17812 */ /* 0x000fe200078efcff */
[----:B------:R-:W-:Y:S01]  /*1abc0*/  LDGSTS.E [R247+0x68000], desc[UR20][R210.64], P4 ;  /* 0x68000000d2f77fae */ /* 0x000fe2000a1a1014 */
[----:B------:R-:W-:Y:S02]  /*1abd0*/  ISETP.NE.U32.AND P4, PT, R16, RZ, PT ;  /* 0x000000ff1000720c */ /* 0x000fe40003f85070 */
[----:B------:R-:W-:Y:S02]  /*1abe0*/  SEL R16, RZ, 0x4, P5 ;  /* 0x00000004ff107807 */ /* 0x000fe40002800000 */
[----:B------:R-:W-:-:S02]  /*1abf0*/  ISETP.GE.AND P5, PT, R241, UR4, PT ;  /* 0x00000004f1007c0c */ /* 0x000fc4000bfa6270 */
[----:B------:R-:W-:Y:S01]  /*1ac00*/  SEL R16, R16, RZ, P1 ;  /* 0x000000ff10107207 */ /* 0x000fe20000800000 */
[----:B------:R-:W-:Y:S01]  /*1ac10*/  STL.64 [R1+0xd18], R208 ;  /* 0x000d18d001007387 */ /* 0x000fe20000100a00 */
[----:B------:R-:W-:Y:S01]  /*1ac20*/  SEL R18, RZ, 0x4, P5 ;  /* 0x00000004ff127807 */ /* 0x000fe20002800000 */
[----:B------:R-:W-:Y:S01]  /*1ac30*/  IMAD.WIDE R118, R249, 0x4, R196 ;  /* 0x00000004f9767825 */ /* 0x000fe200078e02c4 */
[----:B------:R-:W-:Y:S01]  /*1ac40*/  ISETP.NE.U32.AND P5, PT, R16, RZ, PT ;  /* 0x000000ff1000720c */ /* 0x000fe20003fa5070 */
[----:B------:R-:W-:Y:S02]  /*1ac50*/  STL.64 [R1+0xd20], R210 ;  /* 0x000d20d201007387 */ /* 0x000fe40000100a00 */
[C---:B------:R-:W-:Y:S02]  /*1ac60*/  IMAD.WIDE R16, R168.reuse, 0x4, R198 ;  /* 0x00000004a8107825 */ /* 0x040fe400078e02c6 */
[----:B------:R-:W3:Y:S04]  /*1ac70*/  LDL.LU.64 R196, [R1+0x550] ;  /* 0x0005500001c47983 */ /* 0x000ee80000300a00 */
[----:B------:R-:W4:Y:S01]  /*1ac80*/  LDL.LU.64 R198, [R1+0x560] ;  /* 0x0005600001c67983 */ /* 0x000f220000300a00 */
[----:B------:R-:W-:Y:S01]  /*1ac90*/  IMAD.WIDE R46, R168, 0x4, R200 ;  /* 0x00000004a82e7825 */ /* 0x000fe200078e02c8 */
[----:B------:R-:W-:-:S02]  /*1aca0*/  LOP3.LUT R241, R3, 0x68, RZ, 0xfc, !PT ;  /* 0x0000006803f17812 */ /* 0x000fc400078efcff */
[----:B------:R-:W-:Y:S01]  /*1acb0*/  STL.64 [R1+0xd28], R16 ;  /* 0x000d281001007387 */ /* 0x000fe20000100a00 */
[----:B------:R-:W-:-:S03]  /*1acc0*/  SEL R18, R18, RZ, P1 ;  /* 0x000000ff12127207 */ /* 0x000fc60000800000 */
[----:B------:R-:W-:Y:S01]  /*1acd0*/  LDGSTS.E [R247+0x68008], desc[UR20][R16.64], P0 ;  /* 0x6800800010f77fae */ /* 0x000fe200081a1014 */
[----:B------:R-:W-:-:S03]  /*1ace0*/  ISETP.GE.AND P0, PT, R241, UR4, PT ;  /* 0x00000004f1007c0c */ /* 0x000fc6000bf06270 */
[----:B------:R-:W-:Y:S01]  /*1acf0*/  STL.64 [R1+0xd30], R46 ;  /* 0x000d302e01007387 */ /* 0x000fe20000100a00 */
[----:B------:R-:W-:-:S03]  /*1ad00*/  LOP3.LUT R241, R3, 0x6a, RZ, 0xfc, !PT ;  /* 0x0000006a03f17812 */ /* 0x000fc600078efcff */
[----:B------:R-:W4:Y:S04]  /*1ad10*/  LDL.LU.64 R200, [R1+0x568] ;  /* 0x0005680001c87983 */ /* 0x000f280000300a00 */
[----:B------:R-:W-:Y:S01]  /*1ad20*/  LDGSTS.E [R247+0x6a000], desc[UR20][R46.64], P6 ;  /* 0x6a0000002ef77fae */ /* 0x000fe2000b1a1014 */
[----:B------:R-:W-:Y:S02]  /*1ad30*/  ISETP.NE.U32.AND P6, PT, R18, RZ, PT ;  /* 0x000000ff1200720c */ /* 0x000fe40003fc5070 */
[----:B------:R-:W-:Y:S02]  /*1ad40*/  SEL R18, RZ, 0x4, P0 ;  /* 0x00000004ff127807 */ /* 0x000fe40000000000 */
[----:B------:R-:W-:Y:S02]  /*1ad50*/  ISETP.GE.AND P0, PT, R241, UR4, PT ;  /* 0x00000004f1007c0c */ /* 0x000fe4000bf06270 */
[----:B------:R-:W-:-:S02]  /*1ad60*/  SEL R18, R18, RZ, P1 ;  /* 0x000000ff12127207 */ /* 0x000fc40000800000 */
[----:B------:R-:W-:Y:S02]  /*1ad70*/  SEL R20, RZ, 0x4, P0 ;  /* 0x00000004ff147807 */ /* 0x000fe40000000000 */
[----:B------:R-:W-:Y:S01]  /*1ad80*/  ISETP.NE.U32.AND P0, PT, R18, RZ, PT ;  /* 0x000000ff1200720c */ /* 0x000fe20003f05070 */
[----:B------:R-:W-:-:S04]  /*1ad90*/  IMAD.WIDE R124, R249, 0x4, R188 ;  /* 0x00000004f97c7825 */ /* 0x000fc800078e02bc */
[C---:B--2---:R-:W-:Y:S02]  /*1ada0*/  IMAD.WIDE R48, R168.reuse, 0x4, R202 ;  /* 0x00000004a8307825 */ /* 0x044fe400078e02ca */
[----:B------:R-:W2:Y:S02]  /*1adb0*/  LDL.LU.64 R202, [R1+0x570] ;  /* 0x0005700001ca7983 */ /* 0x000ea40000300a00 */
[----:B------:R-:W-:Y:S02]  /*1adc0*/  IMAD.WIDE R18, R168, 0x4, R194 ;  /* 0x00000004a8127825 */ /* 0x000fe400078e02c2 */
[----:B------:R-:W-:Y:S04]  /*1add0*/  STL.64 [R1+0xd38], R48 ;  /* 0x000d383001007387 */ /* 0x000fe80000100a00 */
[----:B------:R-:W-:Y:S04]  /*1ade0*/  STL.64 [R1+0xd40], R18 ;  /* 0x000d401201007387 */ /* 0x000fe80000100a00 */
[----:B------:R-:W2:Y:S01]  /*1adf0*/  LDL.LU.64 R188, [R1+0x580] ;  /* 0x0005800001bc7983 */ /* 0x000ea20000300a00 */
[----:B------:R-:W-:-:S03]  /*1ae00*/  LOP3.LUT R241, R3, 0xc, RZ, 0xfc, !PT ;  /* 0x0000000c03f17812 */ /* 0x000fc600078efcff */
[----:B------:R-:W2:Y:S01]  /*1ae10*/  LDL.LU.64 R190, [R1+0x588] ;  /* 0x0005880001be7983 */ /* 0x000ea20000300a00 */
[----:B------:R-:W-:-:S03]  /*1ae20*/  SEL R20, R20, RZ, P1 ;  /* 0x000000ff14147207 */ /* 0x000fc60000800000 */
[----:B------:R-:W-:Y:S01]  /*1ae30*/  LDGSTS.E [R247+0x6a008], desc[UR20][R48.64], P4 ;  /* 0x6a00800030f77fae */ /* 0x000fe2000a1a1014 */
[----:B------:R-:W-:Y:S02]  /*1ae40*/  ISETP.GE.AND P4, PT, R241, UR4, PT ;  /* 0x00000004f1007c0c */ /* 0x000fe4000bf86270 */
[----:B------:R-:W-:Y:S01]  /*1ae50*/  LOP3.LUT R241, R3, 0xe, RZ, 0xfc, !PT ;  /* 0x0000000e03f17812 */ /* 0x000fe200078efcff */
[----:B------:R-:W-:Y:S01]  /*1ae60*/  LDGSTS.E [R247+0x6c000], desc[UR20][R18.64], P5 ;  /* 0x6c00000012f77fae */ /* 0x000fe2000a9a1014 */
[----:B------:R-:W-:Y:S02]  /*1ae70*/  ISETP.NE.U32.AND P5, PT, R20, RZ, PT ;  /* 0x000000ff1400720c */ /* 0x000fe40003fa5070 */
[----:B------:R-:W-:Y:S02]  /*1ae80*/  SEL R20, RZ, 0x4, P4 ;  /* 0x00000004ff147807 */ /* 0x000fe40002000000 */
[----:B------:R-:W-:Y:S01]  /*1ae90*/  ISETP.GE.AND P4, PT, R241, UR4, PT ;  /* 0x00000004f1007c0c */ /* 0x000fe2000bf86270 */
[----:B------:R-:W-:Y:S01]  /*1aea0*/  IMAD.WIDE R122, R249, 0x4, R192 ;  /* 0x00000004f97a7825 */ /* 0x000fe200078e02c0 */
        /* <DEDUP_REMOVED lines=8> */
[----:B------:R3:W-:Y:S04]  /*1af30*/  STL.64 [R1+0xd50], R198 ;  /* 0x000d50c601007387 */ /* 0x0007e80000100a00 */
[----:B------:R-:W4:Y:S04]  /*1af40*/  LDL.LU.64 R192, [R1+0x598] ;  /* 0x0005980001c07983 */ /* 0x000f280000300a00 */
[----:B------:R-:W3:Y:S04]  /*1af50*/  LDL.LU.64 R194, [R1+0x5a0] ;  /* 0x0005a00001c27983 */ /* 0x000ee80000300a00 */
[----:B------:R-:W-:Y:S01]  /*1af60*/  LDGSTS.E [R247+0x6c008], desc[UR20][R196.64], P6 ;  /* 0x6c008000c4f77fae */ /* 0x000fe2000b1a1014 */
[----:B------:R-:W-:-:S02]  /*1af70*/  ISETP.GE.AND P6, PT, R241, UR4, PT ;  /* 0x00000004f1007c0c */ /* 0x000fc4000bfc6270 */
[----:B------:R-:W-:Y:S01]  /*1af80*/  LOP3.LUT R241, R3, 0x2e, RZ, 0xfc, !PT ;  /* 0x0000002e03f17812 */ /* 0x000fe200078efcff */
[----:B------:R1:W-:Y:S01]  /*1af90*/  LDGSTS.E [R247+0x6e000], desc[UR20][R198.64], P0 ;  /* 0x6e000000c6f77fae */ /* 0x0003e200081a1014 */
        /* <DEDUP_REMOVED lines=12> */
[----:B------:R1:W-:Y:S01]  /*1b060*/  STL.64 [R1+0xd58], R200 ;  /* 0x000d58c801007387 */ /* 0x0003e20000100a00 */
        /* <DEDUP_REMOVED lines=10> */
[----:B------:R-:W2:Y:S01]  /*1b110*/  LDL.LU.64 R188, [R1+0x5a8] ;  /* 0x0005a80001bc7983 */ /* 0x000ea20000300a00 */
[----:B------:R-:W-:Y:S01]  /*1b120*/  LOP3.LUT R241, R3, 0x6c, RZ, 0xfc, !PT ;  /* 0x0000006c03f17812 */ /* 0x000fe200078efcff */
[----:B------:R-:W-:Y:S01]  /*1b130*/  IMAD.WIDE R50, R168, 0x4, R190 ;  /* 0x00000004a8327825 */ /* 0x000fe200078e02be */
[----:B------:R-:W-:Y:S01]  /*1b140*/  SEL R22, R22, RZ, P1 ;  /* 0x000000ff16167207 */ /* 0x000fe20000800000 */
[----:B------:R-:W-:Y:S01]  /*1b150*/  LDGSTS.E [R246+0x68008], desc[UR20][R20.64], P0 ;  /* 0x6800800014f67fae */ /* 0x000fe200081a1014 */
[----:B------:R-:W-:Y:S01]  /*1b160*/  ISETP.GE.AND P0, PT, R241, UR4, PT ;  /* 0x00000004f1007c0c */ /* 0x000fe2000bf06270 */
[C---:B------:R-:W-:Y:S02]  /*1b170*/  IMAD.WIDE R250, R249.reuse, 0x4, R250 ;  /* 0x00000004f9fa7825 */ /* 0x040fe400078e02fa */
[----:B------:R-:W2:Y:S02]  /*1b180*/  LDL.LU.64 R190, [R1+0x5b8] ;  /* 0x0005b80001be7983 */ /* 0x000ea40000300a00 */
[----:B------:R-:W-:-:S02]  /*1b190*/  IMAD.WIDE R228, R249, 0x4, R228 ;  /* 0x00000004f9e47825 */ /* 0x000fc400078e02e4 */
[----:B------:R-:W-:Y:S01]  /*1b1a0*/  LDGSTS.E [R246+0x6a000], desc[UR20][R50.64], P6 ;  /* 0x6a00000032f67fae */ /* 0x000fe2000b1a1014 */
[----:B------:R-:W-:Y:S01]  /*1b1b0*/  ISETP.NE.U32.AND P6, PT, R22, RZ, PT ;  /* 0x000000ff1600720c */ /* 0x000fe20003fc5070 */
[----:B------:R-:W-:Y:S01]  /*1b1c0*/  IMAD.WIDE R226, R249, 0x4, R226 ;  /* 0x00000004f9e27825 */ /* 0x000fe200078e02e2 */
[----:B------:R-:W-:-:S03]  /*1b1d0*/  SEL R22, RZ, 0x4, P0 ;  /* 0x00000004ff167807 */ /* 0x000fc60000000000 */
[----:B------:R-:W-:-:S04]  /*1b1e0*/  IMAD.WIDE R224, R249, 0x4, R224 ;  /* 0x00000004f9e07825 */ /* 0x000fc800078e02e0 */
[----:B------:R-:W-:-:S04]  /*1b1f0*/  IMAD.WIDE R128, R249, 0x4, R184 ;  /* 0x00000004f9807825 */ /* 0x000fc800078e02b8 */
[----:B------:R-:W-:-:S04]  /*1b200*/  IMAD.WIDE R126, R249, 0x4, R186 ;  /* 0x00000004f97e7825 */ /* 0x000fc800078e02ba */
[----:B------:R-:W-:-:S04]  /*1b210*/  IMAD.WIDE R222, R249, 0x4, R222 ;  /* 0x00000004f9de7825 */ /* 0x000fc800078e02de */
[----:B------:R-:W-:Y:S01]  /*1b220*/  IMAD.WIDE R220, R249, 0x4, R220 ;  /* 0x00000004f9dc7825 */ /* 0x000fe200078e02dc */
[----:B------:R-:W-:Y:S01]  /*1b230*/  LOP3.LUT R249, R3, 0x6e, RZ, 0xfc, !PT ;  /* 0x0000006e03f97812 */ /* 0x000fe200078efcff */
[----:B------:R-:W-:Y:S01]  /*1b240*/  STL.64 [R1+0xd68], R20 ;  /* 0x000d681401007387 */ /* 0x000fe20000100a00 */
[----:B------:R-:W-:Y:S02]  /*1b250*/  SEL R22, R22, RZ, P1 ;  /* 0x000000ff16167207 */ /* 0x000fe40000800000 */
[----:B------:R-:W-:Y:S01]  /*1b260*/  ISETP.GE.AND P0, PT, R249, UR4, PT ;  /* 0x00000004f9007c0c */ /* 0x000fe2000bf06270 */
[----:B------:R-:W-:Y:S03]  /*1b270*/  STL.64 [R1+0xd70], R50 ;  /* 0x000d703201007387 */ /* 0x000fe60000100a00 */
[----:B------:R-:W-:Y:S01]  /*1b280*/  SEL R24, RZ, 0x4, P0 ;  /* 0x00000004ff187807 */ /* 0x000fe20000000000 */
[----:B------:R-:W-:Y:S01]  /*1b290*/  STL.64 [R1+0xd78], R248 ;  /* 0x000d78f801007387 */ /* 0x000fe20000100a00 */
[----:B------:R-:W-:Y:S01]  /*1b2a0*/  ISETP.NE.U32.AND P0, PT, R22, RZ, PT ;  /* 0x000000ff1600720c */ /* 0x000fe20003f05070 */
[----:B----4-:R-:W-:-:S02]  /*1b2b0*/  IMAD.WIDE R52, R168, 0x4, R192 ;  /* 0x00000004a8347825 */ /* 0x010fc400078e02c0 */
[----:B------:R-:W4:Y:S02]  /*1b2c0*/  LDL.LU.64 R192, [R1+0x5c8] ;  /* 0x0005c80001c07983 */ /* 0x000f240000300a00 */
[C---:B---3--:R-:W-:Y:S02]  /*1b2d0*/  IMAD.WIDE R22, R168.reuse, 0x4, R194 ;  /* 0x00000004a8167825 */ /* 0x048fe400078e02c2 */
[----:B------:R-:W3:Y:S04]  /*1b2e0*/  LDL.LU.64 R194, [R1+0x5d0] ;  /* 0x0005d00001c27983 */ /* 0x000ee80000300a00 */
[----:B------:R-:W-:Y:S04]  /*1b2f0*/  STL.64 [R1+0xd80], R52 ;  /* 0x000d803401007387 */ /* 0x000fe80000100a00 */
[----:B------:R-:W-:Y:S04]  /*1b300*/  STL.64 [R1+0xd88], R22 ;  /* 0x000d881601007387 */ /* 0x000fe80000100a00 */
[----:B------:R-:W3:Y:S04]  /*1b310*/  LDL.LU.64 R184, [R1+0x5e0] ;  /* 0x0005e00001b87983 */ /* 0x000ee80000300a00 */
[----:B------:R-:W3:Y:S01]  /*1b320*/  LDL.LU.64 R186, [R1+0x5f0] ;  /* 0x0005f00001ba7983 */ /* 0x000ee20000300a00 */
[----:B--2---:R-:W-:Y:S01]  /*1b330*/  IMAD.WIDE R188, R168, 0x4, R188 ;  /* 0x00000004a8bc7825 */ /* 0x004fe200078e02bc */
[----:B------:R-:W-:-:S02]  /*1b340*/  LOP3.LUT R241, R3, 0x10, RZ, 0xfc, !PT ;  /* 0x0000001003f17812 */ /* 0x000fc400078efcff */
[----:B------:R-:W-:Y:S04]  /*1b350*/  LDGSTS.E [R246+0x6a008], desc[UR20][R52.64], P4 ;  /* 0x6a00800034f67fae */ /* 0x000fe8000a1a1014 */
[----:B------:R2:W-:Y:S04]  /*1b360*/  STL.64 [R1+0xd90], R188 ;  /* 0x000d90bc01007387 */ /* 0x0005e80000100a00 */
[----:B------:R-:W2:Y:S04]  /*1b370*/  LDL.LU.64 R176, [R1+0x5f8] ;  /* 0x0005f80001b07983 */ /* 0x000ea80000300a00 */
[----:B------:R-:W2:Y:S01]  /*1b380*/  LDL.LU.64 R178, [R1+0x608] ;  /* 0x0006080001b27983 */ /* 0x000ea20000300a00 */
[----:B------:R-:W-:-:S02]  /*1b390*/  SEL R24, R24, RZ, P1 ;  /* 0x000000ff18187207 */ /* 0x000fc40000800000 */
[----:B------:R-:W-:Y:S01]  /*1b3a0*/  ISETP.GE.AND P4, PT, R241, UR4, PT ;  /* 0x00000004f1007c0c */ /* 0x000fe2000bf86270 */
[----:B------:R-:W-:Y:S01]  /*1b3b0*/  LDGSTS.E [R246+0x6c000], desc[UR20][R22.64], P5 ;  /* 0x6c00000016f67fae */ /* 0x000fe2000a9a1014 */
[----:B------:R-:W-:Y:S02]  /*1b3c0*/  LOP3.LUT R241, R3, 0x12, RZ, 0xfc, !PT ;  /* 0x0000001203f17812 */ /* 0x000fe400078efcff */
[----:B------:R-:W-:Y:S01]  /*1b3d0*/  ISETP.NE.U32.AND P5, PT, R24, RZ, PT ;  /* 0x000000ff1800720c */ /* 0x000fe20003fa5070 */
[----:B------:R-:W-:Y:S01]  /*1b3e0*/  IMAD.WIDE R190, R168, 0x4, R190 ;  /* 0x00000004a8be7825 */ /* 0x000fe200078e02be */
[----:B------:R-:W-:Y:S01]  /*1b3f0*/  SEL R24, RZ, 0x4, P4 ;  /* 0x00000004ff187807 */ /* 0x000fe20002000000 */
[----:B------:R-:W-:Y:S01]  /*1b400*/  LDGSTS.E [R246+0x6c008], desc[UR20][R188.64], P6 ;  /* 0x6c008000bcf67fae */ /* 0x000fe2000b1a1014 */
[----:B------:R-:W-:Y:S02]  /*1b410*/  ISETP.GE.AND P4, PT, R241, UR4, PT ;  /* 0x00000004f1007c0c */ /* 0x000fe4000bf86270 */
[----:B------:R-:W-:Y:S01]  /*1b420*/  SEL R24, R24, RZ, P1 ;  /* 0x000000ff18187207 */ /* 0x000fe20000800000 */
[----:B------:R-:W-:Y:S01]  /*1b430*/  LDGSTS.E [R246+0x6e000], desc[UR20][R190.64], P0 ;  /* 0x6e000000bef67fae */ /* 0x000fe200081a1014 */
[----:B------:R-:W-:-:S02]  /*1b440*/  SEL R25, RZ, 0x4, P4 ;  /* 0x00000004ff197807 */ /* 0x000fc40002000000 */
[----:B------:R-:W-:Y:S01]  /*1b450*/  LOP3.LUT R241, R3, 0x30, RZ, 0xfc, !PT ;  /* 0x0000003003f17812 */ /* 0x000fe200078efcff */
[----:B------:R-:W2:Y:S01]  /*1b460*/  LDL.LU.64 R180, [R1+0x610] ;  /* 0x0006100001b47983 */ /* 0x000ea20000300a00 */
[----:B------:R-:W-:Y:S02]  /*1b470*/  ISETP.NE.U32.AND P4, PT, R24, RZ, PT ;  /* 0x000000ff1800720c */ /* 0x000fe40003f85070 */
[----:B------:R-:W-:Y:S01]  /*1b480*/  SEL R24, R25, RZ, P1 ;  /* 0x000000ff19187207 */ /* 0x000fe20000800000 */
[----:B------:R-:W2:Y:S01]  /*1b490*/  LDL.LU.64 R182, [R1+0x618] ;  /* 0x0006180001b67983 */ /* 0x000ea20000300a00 */
[----:B------:R-:W-:Y:S02]  /*1b4a0*/  ISETP.GE.AND P6, PT, R241, UR4, PT ;  /* 0x00000004f1007c0c */ /* 0x000fe4000bfc6270 */
[----:B------:R-:W-:Y:S02]  /*1b4b0*/  LOP3.LUT R241, R3, 0x32, RZ, 0xfc, !PT ;  /* 0x0000003203f17812 */ /* 0x000fe400078efcff */
[----:B------:R-:W-:-:S02]  /*1b4c0*/  ISETP.NE.U32.AND P0, PT, R24, RZ, PT ;  /* 0x000000ff1800720c */ /* 0x000fc40003f05070 */
[----:B------:R-:W-:Y:S02]  /*1b4d0*/  SEL R24, RZ, 0x4, P6 ;  /* 0x00000004ff187807 */ /* 0x000fe40003000000 */
[----:B------:R-:W-:Y:S02]  /*1b4e0*/  ISETP.GE.AND P6, PT, R241, UR4, PT ;  /* 0x00000004f1007c0c */ /* 0x000fe4000bfc6270 */
[----:B------:R-:W-:Y:S02]  /*1b4f0*/  SEL R24, R24, RZ, P1 ;  /* 0x000000ff18187207 */ /* 0x000fe40000800000 */
[----:B------:R-:W-:Y:S02]  /*1b500*/  SEL R25, RZ, 0x4, P6 ;  /* 0x00000004ff197807 */ /* 0x000fe40003000000 */
[----:B------:R-:W-:Y:S02]  /*1b510*/  LOP3.LUT R241, R3, 0x50, RZ, 0xfc, !PT ;  /* 0x0000005003f17812 */ /* 0x000fe400078efcff */
[----:B------:R-:W-:-:S02]  /*1b520*/  ISETP.NE.U32.AND P6, PT, R24, RZ, PT ;  /* 0x000000ff1800720c */ /* 0x000fc40003fc5070 */
[----:B------:R-:W-:Y:S01]  /*1b530*/  SEL R24, R25, RZ, P1 ;  /* 0x000000ff19187207 */ /* 0x000fe20000800000 */
[----:B----4-:R-:W-:-:S04]  /*1b540*/  IMAD.WIDE R192, R168, 0x4, R192 ;  /* 0x00000004a8c07825 */ /* 0x010fc800078e02c0 */
[----:B---3--:R-:W-:Y:S01]  /*1b550*/  IMAD.WIDE R194, R168, 0x4, R194 ;  /* 0x00000004a8c27825 */ /* 0x008fe200078e02c2 */
[----:B------:R-:W-:Y:S01]  /*1b560*/  LDGSTS.E [R246+0x6e008], desc[UR20][R192.64], P5 ;  /* 0x6e008000c0f67fae */ /* 0x000fe2000a9a1014 */
[----:B------:R-:W-:Y:S02]  /*1b570*/  ISETP.GE.AND P5, PT, R241, UR4, PT ;  /* 0x00000004f1007c0c */ /* 0x000fe4000bfa6270 */
[----:B------:R-:W-:Y:S01]  /*1b580*/  LOP3.LUT R241, R3, 0x52, RZ, 0xfc, !PT ;  /* 0x0000005203f17812 */ /* 0x000fe200078efcff */
[----:B------:R-:W-:Y:S01]  /*1b590*/  LDGSTS.E [R245+0x68000], desc[UR20][R194.64], P4 ;  /* 0x68000000c2f57fae */ /* 0x000fe2000a1a1014 */
[----:B------:R-:W-:Y:S02]  /*1b5a0*/  ISETP.NE.U32.AND P4, PT, R24, RZ, PT ;  /* 0x000000ff1800720c */ /* 0x000fe40003f85070 */
[----:B------:R-:W-:Y:S02]  /*1b5b0*/  SEL R24, RZ, 0x4, P5 ;  /* 0x00000004ff187807 */ /* 0x000fe40002800000 */
[----:B------:R-:W-:-:S02]  /*1b5c0*/  ISETP.GE.AND P5, PT, R241, UR4, PT ;  /* 0x00000004f1007c0c */ /* 0x000fc4000bfa6270 */
[----:B------:R-:W-:Y:S02]  /*1b5d0*/  SEL R24, R24, RZ, P1 ;  /* 0x000000ff18187207 */ /* 0x000fe40000800000 */
[----:B------:R-:W-:Y:S02]  /*1b5e0*/  SEL R26, RZ, 0x4, P5 ;  /* 0x00000004ff1a7807 */ /* 0x000fe40002800000 */
[----:B------:R-:W-:Y:S01]  /*1b5f0*/  ISETP.NE.U32.AND P5, PT, R24, RZ, PT ;  /* 0x000000ff1800720c */ /* 0x000fe20003fa5070 */
[C---:B------:R-:W-:Y:S02]  /*1b600*/  IMAD.WIDE R24, R168.reuse, 0x4, R184 ;  /* 0x00000004a8187825 */ /* 0x040fe400078e02b8 */
[----:B------:R-:W3:Y:S02]  /*1b610*/  LDL.LU.64 R184, [R1+0x620] ;  /* 0x0006200001b87983 */ /* 0x000ee40000300a00 */
[----:B------:R-:W-:Y:S01]  /*1b620*/  IMAD.WIDE R54, R168, 0x4, R186 ;  /* 0x00000004a8367825 */ /* 0x000fe200078e02ba */
[----:B------:R-:W-:Y:S01]  /*1b630*/  LOP3.LUT R241, R3, 0x70, RZ, 0xfc, !PT ;  /* 0x0000007003f17812 */ /* 0x000fe200078efcff */
[----:B------:R-:W4:Y:S01]  /*1b640*/  LDL.LU.64 R186, [R1+0x630] ;  /* 0x0006300001ba7983 */ /* 0x000f220000300a00 */
[----:B------:R-:W-:-:S03]  /*1b650*/  SEL R26, R26, RZ, P1 ;  /* 0x000000ff1a1a7207 */ /* 0x000fc60000800000 */
[----:B------:R-:W-:Y:S01]  /*1b660*/  LDGSTS.E [R245+0x68008], desc[UR20][R24.64], P0 ;  /* 0x6800800018f57fae */ /* 0x000fe200081a1014 */
[----:B------:R-:W-:Y:S02]  /*1b670*/  ISETP.GE.AND P0, PT, R241, UR4, PT ;  /* 0x00000004f1007c0c */ /* 0x000fe4000bf06270 */
[----:B------:R-:W-:Y:S01]  /*1b680*/  LOP3.LUT R241, R3, 0x72, RZ, 0xfc, !PT ;  /* 0x0000007203f17812 */ /* 0x000fe200078efcff */
[----:B------:R-:W-:Y:S01]  /*1b690*/  LDGSTS.E [R245+0x6a000], desc[UR20][R54.64], P6 ;  /* 0x6a00000036f57fae */ /* 0x000fe2000b1a1014 */
[----:B------:R-:W-:Y:S02]  /*1b6a0*/  ISETP.NE.U32.AND P6, PT, R26, RZ, PT ;  /* 0x000000ff1a00720c */ /* 0x000fe40003fc5070 */
[----:B------:R-:W-:Y:S02]  /*1b6b0*/  SEL R26, RZ, 0x4, P0 ;  /* 0x00000004ff1a7807 */ /* 0x000fe40000000000 */
[----:B------:R-:W-:Y:S02]  /*1b6c0*/  ISETP.GE.AND P0, PT, R241, UR4, PT ;  /* 0x00000004f1007c0c */ /* 0x000fe4000bf06270 */
[----:B------:R-:W-:-:S02]  /*1b6d0*/  SEL R26, R26, RZ, P1 ;  /* 0x000000ff1a1a7207 */ /* 0x000fc40000800000 */
[----:B------:R-:W-:Y:S02]  /*1b6e0*/  SEL R28, RZ, 0x4, P0 ;  /* 0x00000004ff1c7807 */ /* 0x000fe40000000000 */
[----:B------:R-:W-:Y:S01]  /*1b6f0*/  ISETP.NE.U32.AND P0, PT, R26, RZ, PT ;  /* 0x000000ff1a00720c */ /* 0x000fe20003f05070 */
[C---:B--2---:R-:W-:Y:S02]  /*1b700*/  IMAD.WIDE R56, R168.reuse, 0x4, R176 ;  /* 0x00000004a8387825 */ /* 0x044fe400078e02b0 */
[----:B------:R-:W2:Y:S02]  /*1b710*/  LDL.LU.64 R176, [R1+0x640] ;  /* 0x0006400001b07983 */ /* 0x000ea40000300a00 */
[----:B------:R-:W-:Y:S02]  /*1b720*/  IMAD.WIDE R26, R168, 0x4, R178 ;  /* 0x00000004a81a7825 */ /* 0x000fe400078e02b2 */
[----:B------:R-:W2:Y:S04]  /*1b730*/  LDL.LU.64 R178, [R1+0x648] ;  /* 0x0006480001b27983 */ /* 0x000ea80000300a00 */
        /* <DEDUP_REMOVED lines=10> */
[----:B------:R-:W-:Y:S01]  /*1b7e0*/  IMAD.WIDE R180, R168, 0x4, R180 ;  /* 0x00000004a8b47825 */ /* 0x000fe200078e02b4 */
[----:B------:R-:W-:Y:S01]  /*1b7f0*/  ISETP.GE.AND P4, PT, R241, UR4, PT ;  /* 0x00000004f1007c0c */ /* 0x000fe2000bf86270 */
[----:B------:R-:W2:Y:S01]  /*1b800*/  LDL.LU.64 R166, [R1+0x670] ;  /* 0x0006700001a67983 */ /* 0x000ea20000300a00 */
[----:B------:R-:W-:-:S02]  /*1b810*/  SEL R28, R28, RZ, P1 ;  /* 0x000000ff1c1c7207 */ /* 0x000fc40000800000 */
[----:B------:R-:W-:Y:S01]  /*1b820*/  SEL R29, RZ, 0x4, P4 ;  /* 0x00000004ff1d7807 */ /* 0x000fe20002000000 */
[----:B------:R-:W-:Y:S01]  /*1b830*/  IMAD.WIDE R182, R168, 0x4, R182 ;  /* 0x00000004a8b67825 */ /* 0x000fe200078e02b6 */
[----:B------:R-:W-:Y:S01]  /*1b840*/  LOP3.LUT R241, R3, 0x34, RZ, 0xfc, !PT ;  /* 0x0000003403f17812 */ /* 0x000fe200078efcff */
[----:B------:R-:W-:Y:S01]  /*1b850*/  LDGSTS.E [R245+0x6c008], desc[UR20][R180.64], P6 ;  /* 0x6c008000b4f57fae */ /* 0x000fe2000b1a1014 */
[----:B------:R-:W-:Y:S02]  /*1b860*/  ISETP.NE.U32.AND P4, PT, R28, RZ, PT ;  /* 0x000000ff1c00720c */ /* 0x000fe40003f85070 */
[----:B------:R-:W-:Y:S01]  /*1b870*/  SEL R28, R29, RZ, P1 ;  /* 0x000000ff1d1c7207 */ /* 0x000fe20000800000 */
[----:B------:R-:W-:Y:S01]  /*1b880*/  LDGSTS.E [R245+0x6e000], desc[UR20][R182.64], P0 ;  /* 0x6e000000b6f57fae */ /* 0x000fe200081a1014 */
[----:B------:R-:W-:Y:S02]  /*1b890*/  ISETP.GE.AND P6, PT, R241, UR4, PT ;  /* 0x00000004f1007c0c */ /* 0x000fe4000bfc6270 */
[----:B------:R-:W-:Y:S01]  /*1b8a0*/  LOP3.LUT R241, R3, 0x36, RZ, 0xfc, !PT ;  /* 0x0000003603f17812 */ /* 0x000fe200078efcff */
[----:B------:R-:W2:Y:S01]  /*1b8b0*/  LDL.LU.64 R174, [R1+0x678] ;  /* 0x0006780001ae7983 */ /* 0x000ea20000300a00 */
        /* <DEDUP_REMOVED lines=8> */
[----:B---3--:R-:W-:-:S04]  /*1b940*/  IMAD.WIDE R184, R168, 0x4, R184 ;  /* 0x00000004a8b87825 */ /* 0x008fc800078e02b8 */
[----:B----4-:R-:W-:Y:S01]  /*1b950*/  IMAD.WIDE R186, R168, 0x4, R186 ;  /* 0x00000004a8ba7825 */ /* 0x010fe200078e02ba */
        /* <DEDUP_REMOVED lines=10> */
[C---:B--2---:R-:W-:Y:S02]  /*1ba00*/  IMAD.WIDE R28, R168.reuse, 0x4, R176 ;  /* 0x00000004a81c7825 */ /* 0x044fe400078e02b0 */
[----:B------:R-:W2:Y:S02]  /*1ba10*/  LDL.LU.64 R176, [R1+0x680] ;  /* 0x0006800001b07983 */ /* 0x000ea40000300a00 */
[C---:B------:R-:W-:Y:S02]  /*1ba20*/  IMAD.WIDE R58, R168.reuse, 0x4, R178 ;  /* 0x00000004a83a7825 */ /* 0x040fe400078e02b2 */
[----:B------:R-:W3:Y:S02]  /*1ba30*/  LDL.LU.64 R178, [R1+0x688] ;  /* 0x0006880001b27983 */ /* 0x000ee40000300a00 */
[----:B------:R-:W-:-:S02]  /*1ba40*/  IMAD.WIDE R60, R168, 0x4, R170 ;  /* 0x00000004a83c7825 */ /* 0x000fc400078e02aa */
[----:B------:R-:W4:Y:S02]  /*1ba50*/  LDL.LU.64 R170, [R1+0x698] ;  /* 0x0006980001aa7983 */ /* 0x000f240000300a00 */
[----:B------:R-:W-:Y:S02]  /*1ba60*/  IMAD.WIDE R90, R168, 0x4, R172 ;  /* 0x00000004a85a7825 */ /* 0x000fe400078e02ac */
[----:B------:R-:W4:Y:S04]  /*1ba70*/  LDL.LU.64 R172, [R1+0x6a0] ;  /* 0x0006a00001ac7983 */ /* 0x000f280000300a00 */
[----:B------:R-:W4:Y:S04]  /*1ba80*/  LDL.LU.64 R96, [R1+0x6a8] ;  /* 0x0006a80001607983 */ /* 0x000f280000300a00 */
[----:B------:R-:W4:Y:S01]  /*1ba90*/  LDL.LU.64 R98, [R1+0x6b8] ;  /* 0x0006b80001627983 */ /* 0x000f220000300a00 */
        /* <DEDUP_REMOVED lines=13> */
[----:B------:R-:W-:Y:S01]  /*1bb70*/  LOP3.LUT R241, R3, 0x18, RZ, 0xfc, !PT ;  /* 0x0000001803f17812 */ /* 0x000fe200078efcff */
[----:B------:R-:W-:Y:S01]  /*1bb80*/  IMAD.WIDE R174, R168, 0x4, R174 ;  /* 0x00000004a8ae7825 */ /* 0x000fe200078e02ae */
[----:B------:R-:W-:Y:S01]  /*1bb90*/  ISETP.NE.U32.AND P0, PT, R30, RZ, PT ;  /* 0x000000ff1e00720c */ /* 0x000fe20003f05070 */
[----:B------:R-:W4:Y:S01]  /*1bba0*/  LDL.LU.64 R100, [R1+0x6c0] ;  /* 0x0006c00001647983 */ /* 0x000f220000300a00 */
        /* <DEDUP_REMOVED lines=8> */
[----:B------:R-:W-:Y:S01]  /*1bc30*/  ISETP.NE.U32.AND P4, PT, R30, RZ, PT ;  /* 0x000000ff1e00720c */ /* 0x000fe20003f85070 */
        /* <DEDUP_REMOVED lines=13> */
[----:B------:R-:W-:Y:S02]  /*1bd10*/  LOP3.LUT R241, R3, 0x58, RZ, 0xfc, !PT ;  /* 0x0000005803f17812 */ /* 0x000fe400078efcff */
[----:B------:R-:W-:Y:S02]  /*1bd20*/  ISETP.NE.U32.AND P6, PT, R32, RZ, PT ;  /* 0x000000ff2000720c */ /* 0x000fe40003fc5070 */
[----:B------:R-:W-:Y:S01]  /*1bd30*/  SEL R32, R33, RZ, P1 ;  /* 0x000000ff21207207 */ /* 0x000fe20000800000 */
[----:B--2---:R-:W-:-:S04]  /*1bd40*/  IMAD.WIDE R176, R168, 0x4, R176 ;  /* 0x00000004a8b07825 */ /* 0x004fc800078e02b0 */
        /* <DEDUP_REMOVED lines=11> */
[C---:B----4-:R-:W-:Y:S02]  /*1be00*/  IMAD.WIDE R32, R168.reuse, 0x4, R170 ;  /* 0x00000004a8207825 */ /* 0x050fe400078e02aa */
[----:B------:R-:W2:Y:S02]  /*1be10*/  LDL.LU.64 R170, [R1+0x6c8] ;  /* 0x0006c80001aa7983 */ /* 0x000ea40000300a00 */
[C---:B------:R-:W-:Y:S02]  /*1be20*/  IMAD.WIDE R62, R168.reuse, 0x4, R172 ;  /* 0x00000004a83e7825 */ /* 0x040fe400078e02ac */
[----:B------:R-:W3:Y:S02]  /*1be30*/  LDL.LU.64 R172, [R1+0x6f8] ;  /* 0x0006f80001ac7983 */ /* 0x000ee40000300a00 */
[----:B------:R-:W-:-:S02]  /*1be40*/  IMAD.WIDE R94, R168, 0x4, R98 ;  /* 0x00000004a85e7825 */ /* 0x000fc400078e0262 */
[----:B------:R-:W4:Y:S04]  /*1be50*/  LDL.LU.64 R66, [R1+0x700] ;  /* 0x0007000001427983 */ /* 0x000f280000300a00 */
[----:B------:R-:W4:Y:S04]  /*1be60*/  LDL.LU.64 R98, [R1+0x708] ;  /* 0x0007080001627983 */ /* 0x000f280000300a00 */
[----:B-1----:R-:W4:Y:S04]  /*1be70*/  LDL.LU.64 R8, [R1+0x718] ;  /* 0x0007180001087983 */ /* 0x002f280000300a00 */
        /* <DEDUP_REMOVED lines=13> */
[----:B------:R-:W-:Y:S01]  /*1bf50*/  LOP3.LUT R241, R3, 0x1c, RZ, 0xfc, !PT ;  /* 0x0000001c03f17812 */ /* 0x000fe200078efcff */
[----:B------:R-:W-:Y:S01]  /*1bf60*/  LDGSTS.E [R7+0x6a008], desc[UR20][R64.64], P4 ;  /* 0x6a00800040077fae */ /* 0x000fe2000a1a1014 */
[----:B------:R-:W-:Y:S02]  /*1bf70*/  ISETP.NE.U32.AND P0, PT, R34, RZ, PT ;  /* 0x000000ff2200720c */ /* 0x000fe40003f05070 */
[----:B------:R-:W-:Y:S01]  /*1bf80*/  SEL R34, R35, RZ, P1 ;  /* 0x000000ff23227207 */ /* 0x000fe20000800000 */
[----:B------:R-:W-:Y:S01]  /*1bf90*/  LDGSTS.E [R7+0x6c000], desc[UR20][R94.64], P5 ;  /* 0x6c0000005e077fae */ /* 0x000fe2000a9a1014 */
[----:B------:R-:W-:Y:S02]  /*1bfa0*/  ISETP.GE.AND P4, PT, R241, UR4, PT ;  /* 0x00000004f1007c0c */ /* 0x000fe4000bf86270 */
[----:B------:R-:W-:-:S02]  /*1bfb0*/  LOP3.LUT R241, R3, 0x1e, RZ, 0xfc, !PT ;  /* 0x0000001e03f17812 */ /* 0x000fc400078efcff */
[----:B------:R-:W-:Y:S02]  /*1bfc0*/  ISETP.NE.U32.AND P5, PT, R34, RZ, PT ;  /* 0x000000ff2200720c */ /* 0x000fe40003fa5070 */
[----:B------:R-:W-:Y:S02]  /*1bfd0*/  SEL R34, RZ, 0x4, P4 ;  /* 0x00000004ff227807 */ /* 0x000fe40002000000 */
[----:B------:R-:W-:Y:S02]  /*1bfe0*/  ISETP.GE.AND P4, PT, R241, UR4, PT ;  /* 0x00000004f1007c0c */ /* 0x000fe4000bf86270 */
[----:B------:R-:W-:Y:S01]  /*1bff0*/  SEL R34, R34, RZ, P1 ;  /* 0x000000ff22227207 */ /* 0x000fe20000800000 */
[----:B------:R-:W-:Y:S01]  /*1c000*/  IMAD.WIDE R96, R168, 0x4, R100 ;  /* 0x00000004a8607825 */ /* 0x000fe200078e0264 */
[----:B------:R-:W-:Y:S01]  /*1c010*/  SEL R36, RZ, 0x4, P4 ;  /* 0x00000004ff247807 */ /* 0x000fe20002000000 */
[----:B------:R-:W4:Y:S01]  /*1c020*/  LDL.LU.64 R100, [R1+0x738] ;  /* 0x0007380001647983 */ /* 0x000f220000300a00 */
[----:B------:R-:W-:Y:S01]  /*1c030*/  ISETP.NE.U32.AND P4, PT, R34, RZ, PT ;  /* 0x000000ff2200720c */ /* 0x000fe20003f85070 */
[----:B------:R-:W-:Y:S01]  /*1c040*/  IMAD.WIDE R34, R168, 0x4, R166 ;  /* 0x00000004a8227825 */ /* 0x000fe200078e02a6 */
[----:B------:R-:W-:Y:S01]  /*1c050*/  LOP3.LUT R241, R3, 0x3c, RZ, 0xfc, !PT ;  /* 0x0000003c03f17812 */ /* 0x000fe200078efcff */
[----:B------:R-:W-:Y:S01]  /*1c060*/  LDGSTS.E [R7+0x6c008], desc[UR20][R96.64], P6 ;  /* 0x6c00800060077fae */ /* 0x000fe2000b1a1014 */
[----:B------:R-:W-:-:S02]  /*1c070*/  SEL R36, R36, RZ, P1 ;  /* 0x000000ff24247207 */ /* 0x000fc40000800000 */
[----:B------:R-:W-:Y:S01]  /*1c080*/  ISETP.GE.AND P6, PT, R241, UR4, PT ;  /* 0x00000004f1007c0c */ /* 0x000fe2000bfc6270 */
[----:B------:R-:W-:Y:S01]  /*1c090*/  LDGSTS.E [R7+0x6e000], desc[UR20][R34.64], P0 ;  /* 0x6e00000022077fae */ /* 0x000fe200081a1014 */
[----:B------:R-:W-:Y:S02]  /*1c0a0*/  LOP3.LUT R241, R3, 0x3e, RZ, 0xfc, !PT ;  /* 0x0000003e03f17812 */ /* 0x000fe400078efcff */
[----:B------:R-:W-:Y:S01]  /*1c0b0*/  ISETP.NE.U32.AND P0, PT, R36, RZ, PT ;  /* 0x000000ff2400720c */ /* 0x000fe20003f05070 */
[----:B------:R-:W4:Y:S01]  /*1c0c0*/  LDL.LU.64 R166, [R1+0x730] ;  /* 0x0007300001a67983 */ /* 0x000f220000300a00 */
[----:B------:R-:W-:Y:S02]  /*1c0d0*/  SEL R36, RZ, 0x4, P6 ;  /* 0x00000004ff247807 */ /* 0x000fe40003000000 */
[----:B------:R-:W-:Y:S01]  /*1c0e0*/  ISETP.GE.AND P6, PT, R241, UR4, PT ;  /* 0x00000004f1007c0c */ /* 0x000fe2000bfc6270 */
[----:B------:R-:W4:Y:S01]  /*1c0f0*/  LDL.LU.64 R198, [R1+0x728] ;  /* 0x0007280001c67983 */ /* 0x000f220000300a00 */
[----:B------:R-:W-:-:S02]  /*1c100*/  SEL R36, R36, RZ, P1 ;  /* 0x000000ff24247207 */ /* 0x000fc40000800000 */
[----:B------:R-:W-:Y:S01]  /*1c110*/  SEL R37, RZ, 0x4, P6 ;  /* 0x00000004ff257807 */ /* 0x000fe20003000000 */
[----:B------:R-:W4:Y:S01]  /*1c120*/  LDL.64 R196, [R1+0x8b8] ;  /* 0x0008b80001c47983 */ /* 0x000f220000100a00 */
[----:B------:R-:W-:Y:S02]  /*1c130*/  LOP3.LUT R235, R3, 0x5c, RZ, 0xfc, !PT ;  /* 0x0000005c03eb7812 */ /* 0x000fe400078efcff */
[----:B------:R-:W-:Y:S01]  /*1c140*/  ISETP.NE.U32.AND P6, PT, R36, RZ, PT ;  /* 0x000000ff2400720c */ /* 0x000fe20003fc5070 */
[----:B------:R-:W4:Y:S01]  /*1c150*/  LDL.64 R18, [R1+0x880] ;  /* 0x0008800001127983 */ /* 0x000f220000100a00 */
[----:B------:R-:W-:Y:S02]  /*1c160*/  SEL R36, R37, RZ, P1 ;  /* 0x000000ff25247207 */ /* 0x000fe40000800000 */
[C---:B------:R-:W-:Y:S01]  /*1c170*/  LOP3.LUT R237, R3.reuse, 0x5e, RZ, 0xfc, !PT ;  /* 0x0000005e03ed7812 */ /* 0x040fe200078efcff */
[----:B------:R-:W4:Y:S01]  /*1c180*/  LDL.64 R48, [R1+0x858] ;  /* 0x0008580001307983 */ /* 0x000f220000100a00 */
[----:B------:R-:W-:-:S02]  /*1c190*/  LOP3.LUT R239, R3, 0x7c, RZ, 0xfc, !PT ;  /* 0x0000007c03ef7812 */ /* 0x000fc400078efcff */
[----:B------:R-:W-:Y:S01]  /*1c1a0*/  LOP3.LUT R241, R3, 0x7e, RZ, 0xfc, !PT ;  /* 0x0000007e03f17812 */ /* 0x000fe200078efcff */
[----:B------:R-:W4:Y:S04]  /*1c1b0*/  LDL.64 R46, [R1+0x158] ;  /* 0x00015800012e7983 */ /* 0x000f280000100a00 */
        /* <DEDUP_REMOVED lines=23> */
[----:B------:R-:W4:Y:S01]  /*1c330*/  LDL.64 R202, [R1+0x9b8] ;  /* 0x0009b80001ca7983 */ /* 0x000f220000100a00 */
[----:B--2---:R-:W-:-:S04]  /*1c340*/  IMAD.WIDE R170, R168, 0x4, R170 ;  /* 0x00000004a8aa7825 */ /* 0x004fc800078e02aa */
[----:B---3--:R-:W-:Y:S01]  /*1c350*/  IMAD.WIDE R172, R168, 0x4, R172 ;  /* 0x00000004a8ac7825 */ /* 0x008fe200078e02ac */
[----:B------:R-:W-:Y:S01]  /*1c360*/  LDGSTS.E [R7+0x6e008], desc[UR20][R170.64], P5 ;  /* 0x6e008000aa077fae */ /* 0x000fe2000a9a1014 */
[----:B------:R-:W-:-:S03]  /*1c370*/  ISETP.GE.AND P5, PT, R235, UR4, PT ;  /* 0x00000004eb007c0c */ /* 0x000fc6000bfa6270 */
[----:B------:R-:W-:Y:S01]  /*1c380*/  LDGSTS.E [R6+0x68000], desc[UR20][R172.64], P4 ;  /* 0x68000000ac067fae */ /* 0x000fe2000a1a1014 */
[----:B------:R-:W-:Y:S02]  /*1c390*/  ISETP.NE.U32.AND P4, PT, R36, RZ, PT ;  /* 0x000000ff2400720c */ /* 0x000fe40003f85070 */
[----:B------:R-:W-:Y:S02]  /*1c3a0*/  SEL R36, RZ, 0x4, P5 ;  /* 0x00000004ff247807 */ /* 0x000fe40002800000 */
[----:B------:R-:W-:Y:S02]  /*1c3b0*/  ISETP.GE.AND P5, PT, R237, UR4, PT ;  /* 0x00000004ed007c0c */ /* 0x000fe4000bfa6270 */
[----:B------:R-:W-:Y:S02]  /*1c3c0*/  SEL R36, R36, RZ, P1 ;  /* 0x000000ff24247207 */ /* 0x000fe40000800000 */
[----:B------:R-:W-:Y:S02]  /*1c3d0*/  SEL R68, RZ, 0x4, P5 ;  /* 0x00000004ff447807 */ /* 0x000fe40002800000 */
[----:B------:R-:W-:Y:S01]  /*1c3e0*/  ISETP.NE.U32.AND P5, PT, R36, RZ, PT ;  /* 0x000000ff2400720c */ /* 0x000fe20003fa5070 */
[----:B----4-:R-:W-:Y:S01]  /*1c3f0*/  IMAD.WIDE R36, R168, 0x4, R66 ;  /* 0x00000004a8247825 */ /* 0x010fe200078e0242 */
[----:B------:R-:W-:-:S03]  /*1c400*/  SEL R68, R68, RZ, P1 ;  /* 0x000000ff44447207 */ /* 0x000fc60000800000 */
[----:B------:R-:W-:Y:S01]  /*1c410*/  IMAD.WIDE R66, R168, 0x4, R98 ;  /* 0x00000004a8427825 */ /* 0x000fe200078e0262 */
[----:B------:R-:W-:Y:S01]  /*1c420*/  LDGSTS.E [R6+0x68008], desc[UR20][R36.64], P0 ;  /* 0x6800800024067fae */ /* 0x000fe200081a1014 */
[----:B------:R-:W-:-:S03]  /*1c430*/  ISETP.GE.AND P0, PT, R239, UR4, PT ;  /* 0x00000004ef007c0c */ /* 0x000fc6000bf06270 */
[----:B------:R-:W-:Y:S01]  /*1c440*/  LDGSTS.E [R6+0x6a000], desc[UR20][R66.64], P6 ;  /* 0x6a00000042067fae */ /* 0x000fe2000b1a1014 */
[----:B------:R-:W-:Y:S02]  /*1c450*/  ISETP.NE.U32.AND P6, PT, R68, RZ, PT ;  /* 0x000000ff4400720c */ /* 0x000fe40003fc5070 */
[----:B------:R-:W-:Y:S02]  /*1c460*/  SEL R68, RZ, 0x4, P0 ;  /* 0x00000004ff447807 */ /* 0x000fe40000000000 */
[----:B------:R-:W-:Y:S02]  /*1c470*/  ISETP.GE.AND P0, PT, R241, UR4, PT ;  /* 0x00000004f1007c0c */ /* 0x000fe4000bf06270 */
[----:B------:R-:W-:Y:S02]  /*1c480*/  SEL R99, R68, RZ, P1 ;  /* 0x000000ff44637207 */ /* 0x000fe40000800000 */
[----:B------:R-:W-:Y:S01]  /*1c490*/  SEL R98, RZ, 0x4, P0 ;  /* 0x00000004ff627807 */ /* 0x000fe20000000000 */
[----:B------:R-:W-:Y:S01]  /*1c4a0*/  IMAD.WIDE R68, R168, 0x4, R8 ;  /* 0x00000004a8447825 */ /* 0x000fe200078e0208 */
[----:B------:R-:W-:Y:S01]  /*1c4b0*/  ISETP.NE.U32.AND P0, PT, R99, RZ, PT ;  /* 0x000000ff6300720c */ /* 0x000fe20003f05070 */
[----:B------:R-:W2:Y:S01]  /*1c4c0*/  LDL.64 R8, [R1+0x140] ;  /* 0x0001400001087983 */ /* 0x000ea20000100a00 */
[----:B------:R-:W-:-:S03]  /*1c4d0*/  SEL R98, R98, RZ, P1 ;  /* 0x000000ff62627207 */ /* 0x000fc60000800000 */
[----:B------:R-:W-:Y:S01]  /*1c4e0*/  LDGSTS.E [R6+0x6a008], desc[UR20][R68.64], P4 ;  /* 0x6a00800044067fae */ /* 0x000fe2000a1a1014 */
[----:B------:R-:W-:Y:S01]  /*1c4f0*/  ISETP.NE.U32.AND P4, PT, R98, RZ, PT ;  /* 0x000000ff6200720c */ /* 0x000fe20003f85070 */
[----:B------:R-:W-:Y:S02]  /*1c500*/  IMAD.WIDE R98, R168, 0x4, R70 ;  /* 0x00000004a8627825 */ /* 0x000fe400078e0246 */
[----:B------:R-:W3:Y:S01]  /*1c510*/  LDL.64 R70, [R1+0xe8] ;  /* 0x0000e80001467983 */ /* 0x000ee20000100a00 */
[----:B------:R-:W-:-:S03]  /*1c520*/  UIADD3 UR4, UPT, UPT, UR14, -0x100, URZ ;  /* 0xffffff000e047890 */ /* 0x000fc6000fffe0ff */
[----:B------:R-:W-:Y:S03]  /*1c530*/  LDGSTS.E [R6+0x6c000], desc[UR20][R98.64], P5 ;  /* 0x6c00000062067fae */ /* 0x000fe6000a9a1014 */
[----:B------:R-:W-:Y:S01]  /*1c540*/  ISETP.GE.AND P1, PT, R3, UR4, PT ;  /* 0x0000000403007c0c */ /* 0x000fe2000bf26270 */
[----:B------:R-:W-:-:S03]  /*1c550*/  IMAD.WIDE R100, R168, 0x4, R100 ;  /* 0x00000004a8647825 */ /* 0x000fc600078e0264 */
[----:B------:R-:W-:Y:S02]  /*1c560*/  SEL R231, RZ, 0x4, P1 ;  /* 0x00000004ffe77807 */ /* 0x000fe40000800000 */
[----:B------:R-:W-:Y:S01]  /*1c570*/  ISETP.GT.AND P1, PT, R169, 0x17f, PT ;  /* 0x0000017fa900780c */ /* 0x000fe20003f24270 */
[----:B------:R-:W-:Y:S01]  /*1c580*/  LDGSTS.E [R6+0x6c008], desc[UR20][R100.64], P6 ;  /* 0x6c00800064067fae */ /* 0x000fe2000b1a1014 */
[----:B------:R-:W-:-:S04]  /*1c590*/  IMAD.WIDE R166, R168, 0x4, R166 ;  /* 0x00000004a8a67825 */ /* 0x000fc800078e02a6 */
[----:B------:R-:W-:Y:S01]  /*1c5a0*/  IMAD.WIDE R168, R168, 0x4, R198 ;  /* 0x00000004a8a87825 */ /* 0x000fe200078e02c6 */
[----:B------:R-:W-:Y:S04]  /*1c5b0*/  LDGSTS.E [R6+0x6e000], desc[UR20][R166.64], P0 ;  /* 0x6e000000a6067fae */ /* 0x000fe800081a1014 */
[----:B------:R-:W-:Y:S04]  /*1c5c0*/  LDGSTS.E [R6+0x6e008], desc[UR20][R168.64], P4 ;  /* 0x6e008000a8067fae */ /* 0x000fe8000a1a1014 */
[----:B------:R-:W0:Y:S04]  /*1c5d0*/  LDGDEPBAR ;  /* 0x00000000000079af */ /* 0x000e280000000000 */
[----:B------:R-:W-:Y:S04]  /*1c5e0*/  LDGSTS.E [R5+0x20000], desc[UR20][R196.64], P3 ;  /* 0x20000000c4057fae */ /* 0x000fe800099a1014 */
[----:B------:R-:W-:Y:S04]  /*1c5f0*/  LDGSTS.E [R5+0x20400], desc[UR20][R18.64], P3 ;  /* 0x2040000012057fae */ /* 0x000fe800099a1014 */
[----:B------:R-:W-:Y:S04]  /*1c600*/  LDGSTS.E [R5+0x20800], desc[UR20][R48.64], P3 ;  /* 0x2080000030057fae */ /* 0x000fe800099a1014 */
[----:B------:R-:W4:Y:S04]  /*1c610*/  LDL.64 R196, [R1+0x920] ;  /* 0x0009200001c47983 */ /* 0x000f280000100a00 */
[----:B------:R-:W4:Y:S04]  /*1c620*/  LDL.64 R18, [R1+0x8f8] ;  /* 0x0008f80001127983 */ /* 0x000f280000100a00 */
[----:B------:R-:W-:Y:S04]  /*1c630*/  LDGSTS.E [R5+0x20c00], desc[UR20][R46.64], P3 ;  /* 0x20c000002e057fae */ /* 0x000fe800099a1014 */
        /* <DEDUP_REMOVED lines=33> */
[----:B------:R-:W4:Y:S04]  /*1c850*/  LDL.64 R38, [R1+0x178] ;  /* 0x0001780001267983 */ /* 0x000f280000100a00 */
[----:B--2---:R-:W-:Y:S04]  /*1c860*/  LDGSTS.E [R5+0x25000], desc[UR20][R8.64], P3 ;  /* 0x2500000008057fae */ /* 0x004fe800099a1014 */
[----:B---3--:R-:W-:Y:S04]  /*1c870*/  LDGSTS.E [R5+0x25400], desc[UR20][R70.64], P3 ;  /* 0x2540000046057fae */ /* 0x008fe800099a1014 */
[----:B------:R-:W2:Y:S04]  /*1c880*/  LDL.64 R8, [R1+0x150] ;  /* 0x0001500001087983 */ /* 0x000ea80000100a00 */
[----:B------:R-:W-:Y:S04]  /*1c890*/  LDGSTS.E [R5+0x25800], desc[UR20][R164.64], P3 ;  /* 0x25800000a4057fae */ /* 0x000fe800099a1014 */
[----:B------:R-:W3:Y:S04]  /*1c8a0*/  LDL.64 R70, [R1+0xf0] ;  /* 0x0000f00001467983 */ /* 0x000ee80000100a00 */
        /* <DEDUP_REMOVED lines=9> */
[----:B----4-:R-:W-:Y:S04]  /*1c940*/  LDGSTS.E [R242+0x20080], desc[UR20][R196.64], P3 ;  /* 0x20080000c4f27fae */ /* 0x010fe800099a1014 */
        /* <DEDUP_REMOVED lines=108> */
[----:B------:R-:W-:Y:S01]  /*1d010*/  LDGSTS.E [R238+0x20580], desc[UR20][R18.64], P3 ;  /* 0x2058000012ee7fae */ /* 0x000fe200099a1014 */
[----:B------:R-:W-:-:S03]  /*1d020*/  LOP3.LUT R199, R3, 0x2, RZ, 0xfc, !PT ;  /* 0x0000000203c77812 */ /* 0x000fc600078efcff */
[----:B------:R-:W4:Y:S04]  /*1d030*/  LDL.64 R196, [R1+0x9c8] ;  /* 0x0009c80001c47983 */ /* 0x000f280000100a00 */
[----:B------:R-:W-:Y:S04]  /*1d040*/  LDGSTS.E [R238+0x20980], desc[UR20][R48.64], P3 ;  /* 0x2098000030ee7fae */ /* 0x000fe800099a1014 */
[----:B------:R-:W4:Y:S04]  /*1d050*/  LDL.64 R18, [R1+0x9a0] ;  /* 0x0009a00001127983 */ /* 0x000f280000100a00 */
[----:B------:R-:W-:Y:S01]  /*1d060*/  LDGSTS.E [R238+0x20d80], desc[UR20][R46.64], P3 ;  /* 0x20d800002eee7fae */ /* 0x000fe200099a1014 */
[----:B------:R-:W-:-:S03]  /*1d070*/  ISETP.GE.AND P6, PT, R199, UR4, PT ;  /* 0x00000004c7007c0c */ /* 0x000fc6000bfc6270 */
        /* <DEDUP_REMOVED lines=33> */
[----:B------:R-:W4:Y:S04]  /*1d290*/  LDL.64 R40, [R1] ;  /* 0x0000000001287983 */ /* 0x000f280000100a00 */
        /* <DEDUP_REMOVED lines=16> */
[----:B------:R-:W3:Y:S04]  /*1d3a0*/  LDL.64 R200, [R1+0x998] ;  /* 0x0009980001c87983 */ /* 0x000ee80000100a00 */
[----:B----4-:R-:W-:Y:S04]  /*1d3b0*/  LDGSTS.E [R236+0x20600], desc[UR20][R38.64], P3 ;  /* 0x2060000026ec7fae */ /* 0x010fe800099a1014 */
        /* <DEDUP_REMOVED lines=185> */
[----:B------:R-:W5:Y:S04]  /*1df50*/  LDL.LU.64 R188, [R1+0xd90] ;  /* 0x000d900001bc7983 */ /* 0x000f680000300a00 */
        /* <DEDUP_REMOVED lines=48> */
[----:B----4-:R-:W-:Y:S04]  /*1e260*/  LDGSTS.E [R230+0x26f80], desc[UR20][R10.64], P3 ;  /* 0x26f800000ae67fae */ /* 0x010fe800099a1014 */
[----:B------:R-:W5:Y:S04]  /*1e270*/  LDL.LU.64 R212, [R1+0xcc8] ;  /* 0x000cc80001d47983 */ /* 0x000f680000300a00 */
[----:B------:R-:W-:Y:S04]  /*1e280*/  LDGSTS.E [R230+0x27380], desc[UR20][R40.64], P3 ;  /* 0x2738000028e67fae */ /* 0x000fe800099a1014 */
[----:B------:R-:W5:Y:S04]  /*1e290*/  LDL.LU.64 R10, [R1+0xcc0] ;  /* 0x000cc000010a7983 */ /* 0x000f680000300a00 */
[----:B------:R-:W-:Y:S04]  /*1e2a0*/  LDGSTS.E [R230+0x27780], desc[UR20][R38.64], P3 ;  /* 0x2778000026e67fae */ /* 0x000fe800099a1014 */
[----:B------:R-:W5:Y:S04]  /*1e2b0*/  LDL.LU.64 R40, [R1+0xcb8] ;  /* 0x000cb80001287983 */ /* 0x000f680000300a00 */
[----:B------:R-:W5:Y:S04]  /*1e2c0*/  LDL.LU.64 R38, [R1+0xcb0] ;  /* 0x000cb00001267983 */ /* 0x000f680000300a00 */
[----:B--2---:R-:W-:Y:S04]  /*1e2d0*/  LDGSTS.E [R230+0x27b80], desc[UR20][R8.64], P3 ;  /* 0x27b8000008e67fae */ /* 0x004fe800099a1014 */
[----:B---3--:R1:W-:Y:S04]  /*1e2e0*/  LDGSTS.E [R230+0x27f80], desc[UR20][R70.64], P3 ;  /* 0x27f8000046e67fae */ /* 0x0083e800099a1014 */
[----:B------:R-:W2:Y:S01]  /*1e2f0*/  LDL.LU.64 R8, [R1+0xca8] ;  /* 0x000ca80001087983 */ /* 0x000ea20000300a00 */
[----:B------:R-:W-:Y:S01]  /*1e300*/  SEL R231, R231, RZ, P1 ;  /* 0x000000ffe7e77207 */ /* 0x000fe20000800000 */
[----:B------:R-:W-:-:S02]  /*1e310*/  USHF.R.S32.HI UR5, URZ, 0x1f, UR11 ;  /* 0x0000001fff057899 */ /* 0x000fc4000801140b */
[----:B------:R-:W0:Y:S04]  /*1e320*/  LDGDEPBAR ;  /* 0x00000000000079af */ /* 0x000e280000000000 */
[----:B------:R-:W1:Y:S01]  /*1e330*/  LDL.LU.64 R70, [R1+0xca0] ;  /* 0x000ca00001467983 */ /* 0x000e620000300a00 */
[----:B------:R-:W-:Y:S02]  /*1e340*/  ISETP.NE.U32.AND P5, PT, R231, RZ, PT ;  /* 0x000000ffe700720c */ /* 0x000fe40003fa5070 */
[----:B------:R-:W-:-:S04]  /*1e350*/  SEL R231, RZ, 0x4, P6 ;  /* 0x00000004ffe77807 */ /* 0x000fc80003000000 */
[----:B------:R-:W-:-:S04]  /*1e360*/  SEL R231, R231, RZ, P1 ;  /* 0x000000ffe7e77207 */ /* 0x000fc80000800000 */
[----:B------:R-:W-:Y:S02]  /*1e370*/  ISETP.NE.U32.AND P3, PT, R231, RZ, PT ;  /* 0x000000ffe700720c */ /* 0x000fe40003f65070 */
[----:B------:R-:W3:Y:S01]  /*1e380*/  LDC R231, c[0x0][0x3a0] ;  /* 0x0000e800ffe77b82 */ /* 0x000ee20000000800 */
[----:B------:R-:W-:Y:S02]  /*1e390*/  USHF.L.U32 UR10, UR11, 0x2, URZ ;  /* 0x000000020b0a7899 */ /* 0x000fe400080006ff */
[----:B------:R-:W-:Y:S01]  /*1e3a0*/  USHF.L.U64.HI UR11, UR11, 0x2, UR5 ;  /* 0x000000020b0b7899 */ /* 0x000fe20008010205 */
[----:B------:R-:W-:Y:S01]  /*1e3b0*/  ISETP.NE.U32.AND P0, PT, RZ, UR22, PT ;  /* 0x00000016ff007c0c */ /* 0x000fe2000bf05070 */
[----:B------:R-:W-:-:S04]  /*1e3c0*/  DEPBAR.LE SB0, 0x2 ;  /* 0x000080800000791a */ /* 0x000fc80000000000 */
[----:B---3--:R-:W-:Y:S01]  /*1e3d0*/  VIADD R231, R231, 0x7f ;  /* 0x0000007fe7e77836 */ /* 0x008fe20000000000 */
[----:B------:R-:W-:Y:S01]  /*1e3e0*/  BAR.SYNC.DEFER_BLOCKING 0x0 ;  /* 0x0000000000007b1d */ /* 0x000fe20000010000 */
[----:B-1----:R-:W-:-:S04]  /*1e3f0*/  IADD3 R70, P4, PT, R70, UR10, RZ ;  /* 0x0000000a46467c10 */ /* 0x002fc8000ff9e0ff */
[----:B------:R-:W-:Y:S02]  /*1e400*/  IADD3.X R71, PT, PT, R71, UR11, RZ, P4, !PT ;  /* 0x0000000b47477c10 */ /* 0x000fe4000a7fe4ff */
[----:B------:R-:W-:Y:S02]  /*1e410*/  ISETP.LT.OR P4, PT, R231, 0x80, P0 ;  /* 0x00000080e700780c */ /* 0x000fe40000781670 */
[----:B--2---:R-:W-:-:S04]  /*1e420*/  IADD3 R8, P6, PT, R8, UR10, RZ ;  /* 0x0000000a08087c10 */ /* 0x004fc8000ffde0ff */
[----:B------:R-:W-:-:S07]  /*1e430*/  IADD3.X R9, PT, PT, R9, UR11, RZ, P6, !PT ;  /* 0x0000000b09097c10 */ /* 0x000fce000b7fe4ff */
[----:B------:R-:W-:Y:S05]  /*1e440*/  @P4 BRA `(.L_x_6) ;  /* 0x0000000400704947 */ /* 0x000fea0003800000 */
[----:B------:R-:W-:Y:S02]  /*1e450*/  USHF.R.U32.HI UR72, URZ, 0x4, UR7 ;  /* 0x00000004ff487899 */ /* 0x000fe40008011607 */
[----:B------:R-:W-:Y:S02]  /*1e460*/  UIADD3 UR12, UPT, UPT, UR7, 0x60000, URZ ;  /* 0x00060000070c7890 */ /* 0x000fe4000fffe0ff */
[----:B------:R-:W-:Y:S02]  /*1e470*/  USGXT.U32 UR72, UR72, 0xe ;  /* 0x0000000e4848789a */ /* 0x000fe40008000000 */
[----:B------:R-:W-:Y:S02]  /*1e480*/  USHF.R.U32.HI UR12, URZ, 0x4, UR12 ;  /* 0x00000004ff0c7899 */ /* 0x000fe4000801160c */
[----:B------:R-:W-:Y:S02]  /*1e490*/  UIADD3 UR76, UP1, UPT, UR72, 0x2, URZ ;  /* 0x00000002484c7890 */ /* 0x000fe4000ff3e0ff */
[----:B------:R-:W-:Y:S01]  /*1e4a0*/  USGXT.U32 UR74, UR12, 0xe ;  /* 0x0000000e0c4a789a */ /* 0x000fe20008000000 */
[----:B------:R-:W-:Y:S01]  /*1e4b0*/  UMOV UR5, URZ ;  /* 0x000000ff00057c82 */ /* 0x000fe20008000000 */
[----:B------:R-:W-:Y:S01]  /*1e4c0*/  UMOV UR6, URZ ;  /* 0x000000ff00067c82 */ /* 0x000fe20008000000 */
[----:B------:R-:W-:-:S02]  /*1e4d0*/  UIADD3.X UR77, UPT, UPT, UR5, 0x40004040, URZ, UP1, !UPT ;  /* 0x40004040054d7890 */ /* 0x000fc40008ffe4ff */
[----:B------:R-:W-:Y:S01]  /*1e4e0*/  UIADD3 UR24, UP1, UPT, UR74, 0x2, URZ ;  /* 0x000000024a187890 */ /* 0x000fe2000ff3e0ff */
[----:B------:R-:W-:Y:S01]  /*1e4f0*/  UMOV UR26, UR15 ;  /* 0x0000000f001a7c82 */ /* 0x000fe20008000000 */
[----:B------:R-:W-:Y:S02]  /*1e500*/  UMOV UR27, URZ ;  /* 0x000000ff001b7c82 */ /* 0x000fe40008000000 */
[----:B------:R-:W-:Y:S01]  /*1e510*/  UIADD3.X UR25, UPT, UPT, UR6, 0x40004040, URZ, UP1, !UPT ;  /* 0x4000404006197890 */ /* 0x000fe20008ffe4ff */
[----:B------:R-:W-:Y:S01]  /*1e520*/  UMOV UR5, UR26 ;  /* 0x0000001a00057c82 */ /* 0x000fe20008000000 */
[----:B------:R-:W-:Y:S02]  /*1e530*/  UIADD3.64 UR26, UPT, UPT, UR76, 0x2, URZ ;  /* 0x000000024c1a7897 */ /* 0x000fe4000fffe0ff */
[----:B------:R-:W-:Y:S01]  /*1e540*/  UIADD3.64 UR50, UPT, UPT, UR24, 0x2, URZ ;  /* 0x0000000218327897 */ /* 0x000fe2000fffe0ff */
[----:B------:R-:W-:Y:S01]  /*1e550*/  UMOV UR70, 0x0 ;  /* 0x0000000000467882 */ /* 0x000fe20000000000 */
[----:B------:R-:W-:Y:S01]  /*1e560*/  UMOV UR71, 0x4400910 ;  /* 0x0440091000477882 */ /* 0x000fe20000000000 */
[----:B------:R-:W-:Y:S01]  /*1e570*/  UMOV UR73, 0x40004040 ;  /* 0x4000404000497882 */ /* 0x000fe20000000000 */
[----:B------:R-:W-:Y:S01]  /*1e580*/  UMOV UR75, 0x40004040 ;  /* 0x40004040004b7882 */ /* 0x000fe20000000000 */
[----:B------:R-:W-:Y:S01]  /*1e590*/  UMOV UR32, 0x0 ;  /* 0x0000000000207882 */ /* 0x000fe20000000000 */
[----:B------:R-:W-:Y:S01]  /*1e5a0*/  UMOV UR33, 0x4400910 ;  /* 0x0440091000217882 */ /* 0x000fe20000000000 */
[----:B------:R-:W-:Y:S01]  /*1e5b0*/  UIADD3.64 UR66, UPT, UPT, UR76, 0x4, URZ ;  /* 0x000000044c427897 */ /* 0x000fe2000fffe0ff */
[----:B------:R-:W-:Y:S01]  /*1e5c0*/  UTCHMMA gdesc[UR74], gdesc[UR72], tmem[UR8], tmem[UR70], idesc[UR71], !UPT ;  /* 0x00ff46484a0075ea */ /* 0x000fe2000f800008 */
[----:B------:R-:W-:-:S02]  /*1e5d0*/  UIADD3.64 UR68, UPT, UPT, UR24, 0x4, URZ ;  /* 0x0000000418447897 */ /* 0x000fc4000fffe0ff */
[----:B------:R-:W-:Y:S01]  /*1e5e0*/  UTCHMMA gdesc[UR24], gdesc[UR76], tmem[UR8], tmem[UR32], idesc[UR33], UPT ;  /* 0x00ff204c180075ea */ /* 0x000fe2000b800008 */
[----:B------:R-:W-:Y:S01]  /*1e5f0*/  UMOV UR16, 0x0 ;  /* 0x0000000000107882 */ /* 0x000fe20000000000 */
[----:B------:R-:W-:Y:S01]  /*1e600*/  UMOV UR17, 0x4400910 ;  /* 0x0440091000117882 */ /* 0x000fe20000000000 */
[----:B------:R-:W-:Y:S01]  /*1e610*/  UIADD3.64 UR58, UPT, UPT, UR76, 0x7fe, URZ ;  /* 0x000007fe4c3a7897 */ /* 0x000fe2000fffe0ff */
[----:B------:R1:W-:Y:S01]  /*1e620*/  UTCHMMA gdesc[UR50], gdesc[UR26], tmem[UR8], tmem[UR16], idesc[UR17], UPT ;  /* 0x00ff101a320075ea */ /* 0x0003e2000b800008 */
[----:B------:R-:W-:Y:S02]  /*1e630*/  UIADD3.64 UR62, UPT, UPT, UR24, 0x1fe, URZ ;  /* 0x000001fe183e7897 */ /* 0x000fe4000fffe0ff */
[----:B------:R-:W-:Y:S01]  /*1e640*/  UIADD3.64 UR46, UPT, UPT, UR76, 0x800, URZ ;  /* 0x000008004c2e7897 */ /* 0x000fe2000fffe0ff */
[----:B------:R-:W-:Y:S01]  /*1e650*/  UMOV UR64, 0x0 ;  /* 0x0000000000407882 */ /* 0x000fe20000000000 */
[----:B------:R-:W-:Y:S01]  /*1e660*/  UMOV UR65, 0x4400910 ;  /* 0x0440091000417882 */ /* 0x000fe20000000000 */
[----:B------:R-:W-:Y:S01]  /*1e670*/  UMOV UR54, 0x0 ;  /* 0x0000000000367882 */ /* 0x000fe20000000000 */
[----:B------:R-:W-:Y:S01]  /*1e680*/  UMOV UR55, 0x4400910 ;  /* 0x0440091000377882 */ /* 0x000fe20000000000 */
[----:B------:R-:W-:Y:S01]  /*1e690*/  UIADD3.64 UR30, UPT, UPT, UR76, 0x802, URZ ;  /* 0x000008024c1e7897 */ /* 0x000fe2000fffe0ff */
[----:B------:R-:W-:Y:S01]  /*1e6a0*/  UTCHMMA gdesc[UR68], gdesc[UR66], tmem[UR8], tmem[UR64], idesc[UR65], UPT ;  /* 0x00ff4042440075ea */ /* 0x000fe2000b800008 */
[----:B-1----:R-:W-:Y:S01]  /*1e6b0*/  UIADD3.64 UR50, UPT, UPT, UR24, 0x200, URZ ;  /* 0x0000020018327897 */ /* 0x002fe2000fffe0ff */
[----:B------:R1:W-:Y:S01]  /*1e6c0*/  UTCHMMA gdesc[UR62], gdesc[UR58], tmem[UR8], tmem[UR54], idesc[UR55], UPT ;  /* 0x00ff363a3e0075ea */ /* 0x0003e2000b800008 */
[----:B------:R-:W-:-:S02]  /*1e6d0*/  UIADD3.64 UR70, UPT, UPT, UR24, 0x202, URZ ;  /* 0x0000020218467897 */ /* 0x000fc4000fffe0ff */
[----:B------:R-:W-:Y:S02]  /*1e6e0*/  UIADD3.64 UR60, UPT, UPT, UR76, 0x804, URZ ;  /* 0x000008044c3c7897 */ /* 0x000fe4000fffe0ff */
[----:B------:R-:W-:Y:S02]  /*1e6f0*/  UIADD3.64 UR74, UPT, UPT, UR24, 0x204, URZ ;  /* 0x00000204184a7897 */ /* 0x000fe4000fffe0ff */
[----:B------:R-:W-:Y:S02]  /*1e700*/  UIADD3.64 UR56, UPT, UPT, UR76, 0xffe, URZ ;  /* 0x00000ffe4c387897 */ /* 0x000fe4000fffe0ff */
[----:B------:R-:W-:Y:S01]  /*1e710*/  UIADD3.64 UR72, UPT, UPT, UR24, 0x3fe, URZ ;  /* 0x000003fe18487897 */ /* 0x000fe2000fffe0ff */
[----:B------:R-:W-:Y:S01]  /*1e720*/  UMOV UR40, 0x0 ;  /* 0x0000000000287882 */ /* 0x000fe20000000000 */
[----:B------:R-:W-:Y:S01]  /*1e730*/  UMOV UR41, 0x4400910 ;  /* 0x0440091000297882 */ /* 0x000fe20000000000 */
[----:B------:R-:W-:Y:S01]  /*1e740*/  UIADD3.64 UR52, UPT, UPT, UR76, 0x1000, URZ ;  /* 0x000010004c347897 */ /* 0x000fe2000fffe0ff */
[----:B------:R2:W-:Y:S01]  /*1e750*/  UTCHMMA gdesc[UR50], gdesc[UR46], tmem[UR8], tmem[UR40], idesc[UR41], UPT ;  /* 0x00ff282e320075ea */ /* 0x0005e2000b800008 */
[----:B-1----:R-:W-:-:S02]  /*1e760*/  UIADD3.64 UR58, UPT, UPT, UR24, 0x400, URZ ;  /* 0x00000400183a7897 */ /* 0x002fc4000fffe0ff */
[----:B------:R-:W-:Y:S02]  /*1e770*/  UIADD3.64 UR48, UPT, UPT, UR76, 0x1002, URZ ;  /* 0x000010024c307897 */ /* 0x000fe4000fffe0ff */
[----:B------:R-:W-:Y:S02]  /*1e780*/  UIADD3.64 UR42, UPT, UPT, UR76, 0x1004, URZ ;  /* 0x000010044c2a7897 */ /* 0x000fe4000fffe0ff */
[----:B------:R-:W-:Y:S02]  /*1e790*/  UIADD3.64 UR36, UPT, UPT, UR76, 0x17fe, URZ ;  /* 0x000017fe4c247897 */ /* 0x000fe4000fffe0ff */
[----:B------:R-:W-:Y:S02]  /*1e7a0*/  UIADD3.64 UR32, UPT, UPT, UR76, 0x1800, URZ ;  /* 0x000018004c207897 */ /* 0x000fe4000fffe0ff */
[----:B------:R-:W-:Y:S02]  /*1e7b0*/  UIADD3.64 UR26, UPT, UPT, UR76, 0x1802, URZ ;  /* 0x000018024c1a7897 */ /* 0x000fe4000fffe0ff */
[----:B------:R-:W-:-:S02]  /*1e7c0*/  UIADD3.64 UR16, UPT, UPT, UR76, 0x1804, URZ ;  /* 0x000018044c107897 */ /* 0x000fc4000fffe0ff */
[----:B------:R-:W-:Y:S02]  /*1e7d0*/  UIADD3.64 UR54, UPT, UPT, UR24, 0x402, URZ ;  /* 0x0000040218367897 */ /* 0x000fe4000fffe0ff */
[----:B------:R-:W-:Y:S02]  /*1e7e0*/  UIADD3.64 UR76, UPT, UPT, UR24, 0x404, URZ ;  /* 0x00000404184c7897 */ /* 0x000fe4000fffe0ff */
[----:B--2---:R-:W-:Y:S01]  /*1e7f0*/  UIADD3.64 UR46, UPT, UPT, UR24, 0x5fe, URZ ;  /* 0x000005fe182e7897 */ /* 0x004fe2000fffe0ff */
[----:B------:R-:W-:Y:S01]  /*1e800*/  UMOV UR66, 0x0 ;  /* 0x0000000000427882 */ /* 0x000fe20000000000 */
[----:B------:R-:W-:Y:S01]  /*1e810*/  UMOV UR67, 0x4400910 ;  /* 0x0440091000437882 */ /* 0x000fe20000000000 */
[----:B------:R-:W-:Y:S01]  /*1e820*/  UIADD3.64 UR40, UPT, UPT, UR24, 0x600, URZ ;  /* 0x0000060018287897 */ /* 0x000fe2000fffe0ff */
[----:B------:R1:W-:Y:S01]  /*1e830*/  UTCHMMA gdesc[UR70], gdesc[UR30], tmem[UR8], tmem[UR66], idesc[UR67], UPT ;  /* 0x00ff421e460075ea */ /* 0x0003e2000b800008 */
[----:B------:R-:W-:Y:S01]  /*1e840*/  UIADD3.64 UR64, UPT, UPT, UR24, 0x602, URZ ;  /* 0x0000060218407897 */ /* 0x000fe2000fffe0ff */
[----:B------:R-:W-:Y:S01]  /*1e850*/  UMOV UR50, 0x0 ;  /* 0x0000000000327882 */ /* 0x000fe20000000000 */
[----:B------:R-:W-:Y:S01]  /*1e860*/  UMOV UR51, 0x4400910 ;  /* 0x0440091000337882 */ /* 0x000fe20000000000 */
[----:B------:R-:W-:Y:S01]  /*1e870*/  UIADD3.64 UR24, UPT, UPT, UR24, 0x604, URZ ;  /* 0x0000060418187897 */ /* 0x000fe2000fffe0ff */
[----:B------:R1:W-:Y:S01]  /*1e880*/  UTCHMMA gdesc[UR74], gdesc[UR60], tmem[UR8], tmem[UR50], idesc[UR51], UPT ;  /* 0x00ff323c4a0075ea */ /* 0x0003e2000b800008 */
[----:B------:R-:W-:Y:S01]  /*1e890*/  UMOV UR62, 0x0 ;  /* 0x00000000003e7882 */ /* 0x000fe20000000000 */
[----:B------:R-:W-:Y:S01]  /*1e8a0*/  UMOV UR63, 0x4400910 ;  /* 0x04400910003f7882 */ /* 0x000fe20000000000 */
[----:B------:R-:W-:Y:S01]  /*1e8b0*/  UMOV UR68, 0x0 ;  /* 0x0000000000447882 */ /* 0x000fe20000000000 */
[----:B------:R-:W-:Y:S01]  /*1e8c0*/  UMOV UR69, 0x4400910 ;  /* 0x0440091000457882 */ /* 0x000fe20000000000 */
[----:B------:R1:W-:Y:S01]  /*1e8d0*/  UTCHMMA gdesc[UR72], gdesc[UR56], tmem[UR8], tmem[UR62], idesc[UR63], UPT ;  /* 0x00ff3e38480075ea */ /* 0x0003e2000b800008 */
        /* <DEDUP_REMOVED lines=15> */
[----:B------:R1:W-:Y:S01]  /*1e9d0*/  UTCHMMA gdesc[UR64], gdesc[UR26], tmem[UR8], tmem[UR28], idesc[UR29], UPT ;  /* 0x00ff1c1a400075ea */ /* 0x0003e2000b800008 */
[----:B------:R1:W-:Y:S01]  /*1e9e0*/  UTCHMMA gdesc[UR24], gdesc[UR16], tmem[UR8], tmem[UR22], idesc[UR23], UPT ;  /* 0x00ff1610180075ea */ /* 0x0003e2000b800008 */
[----:B------:R1:W-:Y:S01]  /*1e9f0*/  UTCBAR [UR5], URZ ;  /* 0x000000ff050073e9 */ /* 0x0003e200080000ff */
[----:B------:R-:W-:Y:S01]  /*1ea00*/  NOP ;  /* 0x0000000000007918 */ /* 0x000fe20000000000 */
.L_x_6:
[----:B------:R-:W2:Y:S01]  /*1ea10*/  S2R R231, SR_TID.X ;  /* 0x0000000000e77919 */ /* 0x000ea20000002100 */
[----:B------:R-:W-:Y:S01]  /*1ea20*/  BAR.SYNC.DEFER_BLOCKING 0x0 ;  /* 0x0000000000007b1d */ /* 0x000fe20000010000 */
[----:B-----5:R-:W-:-:S04]  /*1ea30*/  IADD3 R38, P6, PT, R38, UR10, RZ ;  /* 0x0000000a26267c10 */ /* 0x020fc8000ffde0ff */
[----:B------:R-:W-:Y:S02]  /*1ea40*/  IADD3.X R39, PT, PT, R39, UR11, RZ, P6, !PT ;  /* 0x0000000b27277c10 */ /* 0x000fe4000b7fe4ff */
[----:B------:R-:W-:Y:S01]  /*1ea50*/  IADD3 R40, P6, PT, R40, UR10, RZ ;  /* 0x0000000a28287c10 */ /* 0x000fe2000ffde0ff */
[----:B------:R3:W-:Y:S03]  /*1ea60*/  STL.64 [R1+0xcb0], R72 ;  /* 0x000cb04801007387 */ /* 0x0007e60000100a00 */
[----:B------:R-:W-:Y:S01]  /*1ea70*/  IADD3.X R41, PT, PT, R41, UR11, RZ, P6, !PT ;  /* 0x0000000b29297c10 */ /* 0x000fe2000b7fe4ff */
[----:B------:R-:W-:Y:S04]  /*1ea80*/  STL [R1+0xca8], R234 ;  /* 0x000ca8ea01007387 */ /* 0x000fe80000100800 */
[----:B------:R4:W-:Y:S01]  /*1ea90*/  STL.64 [R1+0xca0], R2 ;  /* 0x000ca00201007387 */ /* 0x0009e20000100a00 */
[----:B---3--:R-:W3:Y:S03]  /*1eaa0*/  S2R R72, SR_TID.X ;  /* 0x0000000000487919 */ /* 0x008ee60000002100 */
[----:B------:R-:W-:Y:S01]  /*1eab0*/  @!PT LDS RZ, [RZ] ;  /* 0x00000000fffff984 */ /* 0x000fe20000000800 */
[----:B------:R-:W-:Y:S01]  /*1eac0*/  @!PT LDS RZ, [RZ] ;  /* 0x00000000fffff984 */ /* 0x000fe20000000800 */
[----:B------:R-:W-:Y:S01]  /*1ead0*/  @!PT LDS RZ, [RZ] ;  /* 0x00000000fffff984 */ /* 0x000fe20000000800 */
[----:B------:R-:W-:Y:S01]  /*1eae0*/  LDGSTS.E [R252+0x70000], desc[UR20][R70.64], P5 ;  /* 0x7000000046fc7fae */ /* 0x000fe2000a9a1014 */
[----:B------:R-:W-:-:S02]  /*1eaf0*/  ISETP.GE.AND P5, PT, R233, UR4, PT ;  /* 0x00000004e9007c0c */ /* 0x000fc4000bfa6270 */
[----:B--2---:R-:W-:Y:S01]  /*1eb00*/  SHF.R.U32.HI R73, RZ, 0x6, R231 ;  /* 0x00000006ff497819 */ /* 0x004fe200000116e7 */
[----:B------:R-:W-:Y:S01]  /*1eb10*/  LDGSTS.E [R252+0x70008], desc[UR20][R8.64], P3 ;  /* 0x7000800008fc7fae */ /* 0x000fe200099a1014 */
[----:B----4-:R-:W-:Y:S02]  /*1eb20*/  IADD3 R2, P6, PT, R10, UR10, RZ ;  /* 0x0000000a0a027c10 */ /* 0x010fe4000ffde0ff */
[----:B------:R-:W-:Y:S02]  /*1eb30*/  SGXT.U32 R73, R73, 0x1 ;  /* 0x000000014949781a */ /* 0x000fe40000000000 */
[----:B------:R-:W-:Y:S02]  /*1eb40*/  IADD3.X R3, PT, PT, R11, UR11, RZ, P6, !PT ;  /* 0x0000000b0b037c10 */ /* 0x000fe4000b7fe4ff */
[----:B------:R-:W-:-:S03]  /*1eb50*/  LOP3.LUT R73, R73, 0x20, RZ, 0xfc, !PT ;  /* 0x0000002049497812 */ /* 0x000fc600078efcff */
[----:B------:R2:W-:Y:S01]  /*1eb60*/  STL.64 [R1+0xd8], R2 ;  /* 0x0000d80201007387 */ /* 0x0005e20000100a00 */
[----:B------:R-:W-:Y:S02]  /*1eb70*/  ISETP.GE.AND P3, PT, R73, UR4, PT ;  /* 0x0000000449007c0c */ /* 0x000fe4000bf66270 */
[----:B------:R-:W-:Y:S02]  /*1eb80*/  SHF.R.U32.HI R73, RZ, 0x6, R231 ;  /* 0x00000006ff497819 */ /* 0x000fe400000116e7 */
[----:B------:R-:W-:Y:S02]  /*1eb90*/  SEL R231, RZ, 0x4, P3 ;  /* 0x00000004ffe77807 */ /* 0x000fe40001800000 */
[----:B------:R-:W-:Y:S02]  /*1eba0*/  SGXT.U32 R73, R73, 0x1 ;  /* 0x000000014949781a */ /* 0x000fe40000000000 */
[----:B------:R-:W-:Y:S02]  /*1ebb0*/  SEL R231, R231, RZ, P1 ;  /* 0x000000ffe7e77207 */ /* 0x000fe40000800000 */
[----:B------:R-:W-:-:S02]  /*1ebc0*/  LOP3.LUT R73, R73, 0x22, RZ, 0xfc, !PT ;  /* 0x0000002249497812 */ /* 0x000fc400078efcff */
[----:B------:R-:W-:Y:S02]  /*1ebd0*/  ISETP.NE.U32.AND P3, PT, R231, RZ, PT ;  /* 0x000000ffe700720c */ /* 0x000fe40003f65070 */
[----:B------:R-:W-:Y:S02]  /*1ebe0*/  ISETP.GE.AND P4, PT, R73, UR4, PT ;  /* 0x0000000449007c0c */ /* 0x000fe4000bf86270 */
[----:B------:R-:W4:Y:S01]  /*1ebf0*/  S2R R73, SR_TID.X ;  /* 0x0000000000497919 */ /* 0x000f220000002100 */
[----:B------:R-:W-:Y:S02]  /*1ec00*/  SEL R231, RZ, 0x4, P5 ;  /* 0x00000004ffe77807 */ /* 0x000fe40002800000 */
[----:B------:R-:W-:Y:S02]  /*1ec10*/  SEL R233, RZ, 0x4, P4 ;  /* 0x00000004ffe97807 */ /* 0x000fe40002000000 */
[----:B------:R-:W-:Y:S02]  /*1ec20*/  SEL R231, R231, RZ, P1 ;  /* 0x000000ffe7e77207 */ /* 0x000fe40000800000 */
[----:B------:R-:W-:-:S02]  /*1ec30*/  SEL R233, R233, RZ, P1 ;  /* 0x000000ffe9e97207 */ /* 0x000fc40000800000 */
[----:B------:R-:W-:Y:S01]  /*1ec40*/  LDGSTS.E [R252+0x72000], desc[UR20][R38.64], P3 ;  /* 0x7200000026fc7fae */ /* 0x000fe200099a1014 */
[----:B------:R-:W-:Y:S02]  /*1ec50*/  ISETP.NE.U32.AND P4, PT, R231, RZ, PT ;  /* 0x000000ffe700720c */ /* 0x000fe40003f85070 */
[----:B------:R-:W-:Y:S01]  /*1ec60*/  ISETP.NE.U32.AND P5, PT, R233, RZ, PT ;  /* 0x000000ffe900720c */ /* 0x000fe20003fa5070 */
[----:B------:R-:W-:Y:S01]  /*1ec70*/  USHF.L.U32 UR12, UR13, 0x2, URZ ;  /* 0x000000020d0c7899 */ /* 0x000fe200080006ff */
[----:B------:R-:W1:Y:S11]  /*1ec80*/  LDC R231, c[0x0][0x3a0] ;  /* 0x0000e800ffe77b82 */ /* 0x000e760000000800 */
[----:B------:R-:W-:Y:S04]  /*1ec90*/  LDGSTS.E [R252+0x72008], desc[UR20][R40.64], P5 ;  /* 0x7200800028fc7fae */ /* 0x000fe8000a9a1014 */
[----:B------:R2:W-:Y:S01]  /*1eca0*/  LDGSTS.E [R252+0x74000], desc[UR20][R2.64], P4 ;  /* 0x7400000002fc7fae */ /* 0x0005e2000a1a1014 */
[----:B----4-:R-:W-:-:S04]  /*1ecb0*/  SHF.R.U32.HI R73, RZ, 0x6, R73 ;  /* 0x00000006ff497819 */ /* 0x010fc80000011649 */
[----:B------:R-:W-:-:S04]  /*1ecc0*/  SGXT.U32 R73, R73, 0x1 ;  /* 0x000000014949781a */ /* 0x000fc80000000000 */
[----:B------:R-:W-:Y:S02]  /*1ecd0*/  LOP3.LUT R73, R73, 0x42, RZ, 0xfc, !PT ;  /* 0x0000004249497812 */ /* 0x000fe400078efcff */
[----:B--2---:R-:W-:Y:S02]  /*1ece0*/  IADD3 R2, P6, PT, R212, UR10, RZ ;  /* 0x0000000ad4027c10 */ /* 0x004fe4000ffde0ff */
[----:B------:R-:W-:Y:S02]  /*1ecf0*/  ISETP.GE.AND P3, PT, R73, UR4, PT ;  /* 0x0000000449007c0c */ /* 0x000fe4000bf66270 */
[----:B---3--:R-:W-:Y:S01]  /*1ed00*/  SHF.R.U32.HI R73, RZ, 0x6, R72 ;  /* 0x00000006ff497819 */ /* 0x008fe20000011648 */
[----:B------:R-:W-:Y:S01]  /*1ed10*/  IMAD.MOV.U32 R212, RZ, RZ, R2 ;  /* 0x000000ffffd47224 */ /* 0x000fe200078e0002 */
[----:B------:R-:W-:Y:S02]  /*1ed20*/  SHF.R.U32.HI R72, RZ, 0x6, R72 ;  /* 0x00000006ff487819 */ /* 0x000fe40000011648 */
[----:B------:R-:W-:-:S02]  /*1ed30*/  SGXT.U32 R73, R73, 0x1 ;  /* 0x000000014949781a */ /* 0x000fc40000000000 */
[----:B------:R-:W-:Y:S02]  /*1ed40*/  SGXT.U32 R72, R72, 0x1 ;  /* 0x000000014848781a */ /* 0x000fe40000000000 */
[----:B------:R-:W-:Y:S02]  /*1ed50*/  SEL R10, RZ, 0x4, P3 ;  /* 0x00000004ff0a7807 */ /* 0x000fe40001800000 */
[----:B------:R-:W-:Y:S02]  /*1ed60*/  LOP3.LUT R72, R72, 0x60, RZ, 0xfc, !PT ;  /* 0x0000006048487812 */ /* 0x000fe400078efcff */
[----:B------:R-:W-:Y:S02]  /*1ed70*/  LOP3.LUT R73, R73, 0x62, RZ, 0xfc, !PT ;  /* 0x0000006249497812 */ /* 0x000fe400078efcff */
[----:B------:R-:W-:Y:S02]  /*1ed80*/  ISETP.GE.AND P4, PT, R72, UR4, PT ;  /* 0x0000000448007c0c */ /* 0x000fe4000bf86270 */
[----:B------:R-:W2:Y:S01]  /*1ed90*/  S2R R72, SR_TID.X ;  /* 0x0000000000487919 */ /* 0x000ea20000002100 */
[----:B------:R-:W-:-:S02]  /*1eda0*/  SEL R10, R10, RZ, P1 ;  /* 0x000000ff0a0a7207 */ /* 0x000fc40000800000 */
[----:B------:R-:W-:Y:S02]  /*1edb0*/  ISETP.GE.AND P5, PT, R73, UR4, PT ;  /* 0x0000000449007c0c */ /* 0x000fe4000bfa6270 */
[----:B------:R-:W-:Y:S02]  /*1edc0*/  ISETP.NE.U32.AND P3, PT, R10, RZ, PT ;  /* 0x000000ff0a00720c */ /* 0x000fe40003f65070 */
[----:B------:R-:W-:Y:S02]  /*1edd0*/  SEL R10, RZ, 0x4, P5 ;  /* 0x00000004ff0a7807 */ /* 0x000fe40002800000 */
[----:B------:R-:W-:Y:S02]  /*1ede0*/  SEL R11, RZ, 0x4, P4 ;  /* 0x00000004ff0b7807 */ /* 0x000fe40002000000 */
[----:B------:R-:W-:Y:S02]  /*1edf0*/  SEL R10, R10, RZ, P1 ;  /* 0x000000ff0a0a7207 */ /* 0x000fe40000800000 */
[----:B------:R-:W-:-:S02]  /*1ee00*/  SEL R11, R11, RZ, P1 ;  /* 0x000000ff0b0b7207 */ /* 0x000fc40000800000 */
[----:B------:R-:W-:Y:S02]  /*1ee10*/  ISETP.NE.U32.AND P4, PT, R10, RZ, PT ;  /* 0x000000ff0a00720c */ /* 0x000fe40003f85070 */
[----:B------:R-:W-:Y:S02]  /*1ee20*/  IADD3.X R3, PT, PT, R213, UR11, RZ, P6, !PT ;  /* 0x0000000bd5037c10 */ /* 0x000fe4000b7fe4ff */
[----:B------:R-:W-:Y:S02]  /*1ee30*/  ISETP.NE.U32.AND P5, PT, R11, RZ, PT ;  /* 0x000000ff0b00720c */ /* 0x000fe40003fa5070 */
[----:B------:R-:W-:Y:S01]  /*1ee40*/  IADD3 R10, P6, PT, R214, UR10, RZ ;  /* 0x0000000ad60a7c10 */ /* 0x000fe2000ffde0ff */
[----:B------:R3:W-:Y:S01]  /*1ee50*/  STL.64 [R1+0xe0], R2 ;  /* 0x0000e00201007387 */ /* 0x0007e20000100a00 */
[----:B------:R-:W-:Y:S02]  /*1ee60*/  IMAD.MOV.U32 R213, RZ, RZ, R3 ;  /* 0x000000ffffd57224 */ /* 0x000fe400078e0003 */
[----:B------:R-:W-:-:S03]  /*1ee70*/  IADD3.X R11, PT, PT, R215, UR11, RZ, P6, !PT ;  /* 0x0000000bd70b7c10 */ /* 0x000fc6000b7fe4ff */
[----:B------:R-:W-:Y:S01]  /*1ee80*/  LDGSTS.E [R252+0x74008], desc[UR20][R212.64], P3 ;  /* 0x74008000d4fc7fae */ /* 0x000fe200099a1014 */
[----:B--2---:R-:W-:-:S03]  /*1ee90*/  SHF.R.U32.HI R73, RZ, 0x6, R72 ;  /* 0x00000006ff497819 */ /* 0x004fc60000011648 */
[----:B------:R2:W-:Y:S01]  /*1eea0*/  LDGSTS.E [R252+0x76000], desc[UR20][R10.64], P5 ;  /* 0x760000000afc7fae */ /* 0x0005e2000a9a1014 */
[----:B---3--:R-:W-:Y:S02]  /*1eeb0*/  IADD3 R2, P6, PT, R216, UR10, RZ ;  /* 0x0000000ad8027c10 */ /* 0x008fe4000ffde0ff */
[----:B------:R-:W-:Y:S01]  /*1eec0*/  SGXT.U32 R73, R73, 0x1 ;  /* 0x000000014949781a */ /* 0x000fe20000000000 */
[----:B------:R2:W-:Y:S01]  /*1eed0*/  STL.64 [R1+0x128], R10 ;  /* 0x0001280a01007387 */ /* 0x0005e20000100a00 */
[----:B------:R-:W-:Y:S02]  /*1eee0*/  IADD3.X R3, PT, PT, R217, UR11, RZ, P6, !PT ;  /* 0x0000000bd9037c10 */ /* 0x000fe4000b7fe4ff */
[----:B------:R-:W-:Y:S02]  /*1eef0*/  LOP3.LUT R73, R73, 0x6, RZ, 0xfc, !PT ;  /* 0x0000000649497812 */ /* 0x000fe400078efcff */
[----:B------:R-:W-:Y:S01]  /*1ef00*/  SHF.R.U32.HI R72, RZ, 0x6, R72 ;  /* 0x00000006ff487819 */ /* 0x000fe20000011648 */
[----:B------:R3:W-:Y:S01]  /*1ef10*/  LDGSTS.E [R252+0x76008], desc[UR20][R2.64], P4 ;  /* 0x7600800002fc7fae */ /* 0x0007e2000a1a1014 */
[----:B------:R-:W-:-:S02]  /*1ef20*/  ISETP.GE.AND P4, PT, R73, UR4, PT ;  /* 0x0000000449007c0c */ /* 0x000fc4000bf86270 */
[----:B------:R-:W-:Y:S01]  /*1ef30*/  SGXT.U32 R72, R72, 0x1 ;  /* 0x000000014848781a */ /* 0x000fe20000000000 */
[----:B------:R-:W4:Y:S01]  /*1ef40*/  S2R R73, SR_TID.X ;  /* 0x0000000000497919 */ /* 0x000f220000002100 */
[----:B------:R-:W-:Y:S02]  /*1ef50*/  IADD3 R42, P6, PT, R42, UR10, RZ ;  /* 0x0000000a2a2a7c10 */ /* 0x000fe4000ffde0ff */
[----:B------:R-:W-:Y:S01]  /*1ef60*/  LOP3.LUT R72, R72, 0x4, RZ, 0xfc, !PT ;  /* 0x0000000448487812 */ /* 0x000fe200078efcff */
[----:B------:R3:W-:Y:S01]  /*1ef70*/  STL.64 [R1+0x130], R2 ;  /* 0x0001300201007387 */ /* 0x0007e20000100a00 */
[----:B--2---:R-:W-:Y:S02]  /*1ef80*/  SEL R10, RZ, 0x4, P4 ;  /* 0x00000004ff0a7807 */ /* 0x004fe40002000000 */
[----:B------:R-:W-:Y:S02]  /*1ef90*/  ISETP.GE.AND P3, PT, R72, UR4, PT ;  /* 0x0000000448007c0c */ /* 0x000fe4000bf66270 */
[----:B------:R-:W2:Y:S01]  /*1efa0*/  S2R R72, SR_TID.X ;  /* 0x0000000000487919 */ /* 0x000ea20000002100 */
[----:B------:R-:W-:-:S02]  /*1efb0*/  SEL R10, R10, RZ, P1 ;  /* 0x000000ff0a0a7207 */ /* 0x000fc40000800000 */
[----:B------:R-:W-:Y:S02]  /*1efc0*/  SEL R11, RZ, 0x4, P3 ;  /* 0x00000004ff0b7807 */ /* 0x000fe40001800000 */
[----:B------:R-:W-:Y:S02]  /*1efd0*/  ISETP.NE.U32.AND P4, PT, R10, RZ, PT ;  /* 0x000000ff0a00720c */ /* 0x000fe40003f85070 */
[----:B------:R-:W-:Y:S02]  /*1efe0*/  SEL R11, R11, RZ, P1 ;  /* 0x000000ff0b0b7207 */ /* 0x000fe40000800000 */
[----:B------:R-:W-:Y:S02]  /*1eff0*/  IADD3 R10, P5, PT, R218, UR10, RZ ;  /* 0x0000000ada0a7c10 */ /* 0x000fe4000ffbe0ff */
[----:B------:R-:W-:Y:S02]  /*1f000*/  ISETP.NE.U32.AND P3, PT, R11, RZ, PT ;  /* 0x000000ff0b00720c */ /* 0x000fe40003f65070 */
[----:B------:R-:W-:-:S02]  /*1f010*/  IADD3.X R11, PT, PT, R219, UR11, RZ, P5, !PT ;  /* 0x0000000bdb0b7c10 */ /* 0x000fc4000affe4ff */
[----:B------:R-:W-:Y:S02]  /*1f020*/  IADD3 R12, P5, PT, R12, UR10, RZ ;  /* 0x0000000a0c0c7c10 */ /* 0x000fe4000ffbe0ff */
[----:B------:R-:W-:Y:S02]  /*1f030*/  IADD3.X R43, PT, PT, R43, UR11, RZ, P6, !PT ;  /* 0x0000000b2b2b7c10 */ /* 0x000fe4000b7fe4ff */
[----:B------:R-:W-:Y:S02]  /*1f040*/  IADD3.X R13, PT, PT, R13, UR11, RZ, P5, !PT ;  /* 0x0000000b0d0d7c10 */ /* 0x000fe4000affe4ff */
[----:B------:R-:W-:Y:S02]  /*1f050*/  IADD3 R44, P6, PT, R44, UR10, RZ ;  /* 0x0000000a2c2c7c10 */ /* 0x000fe4000ffde0ff */
[----:B----4-:R-:W-:Y:S01]  /*1f060*/  SHF.R.U32.HI R73, RZ, 0x6, R73 ;  /* 0x00000006ff497819 */ /* 0x010fe20000011649 */
[----:B------:R-:W-:Y:S01]  /*1f070*/  LDGSTS.E [R248+0x70000], desc[UR20][R10.64], P3 ;  /* 0x700000000af87fae */ /* 0x000fe200099a1014 */
[----:B------:R-:W-:-:S02]  /*1f080*/  IADD3.X R45, PT, PT, R45, UR11, RZ, P6, !PT ;  /* 0x0000000b2d2d7c10 */ /* 0x000fc4000b7fe4ff */
[----:B------:R-:W-:Y:S01]  /*1f090*/  SGXT.U32 R73, R73, 0x1 ;  /* 0x000000014949781a */ /* 0x000fe20000000000 */
[----:B------:R-:W-:Y:S03]  /*1f0a0*/  LDGSTS.E [R248+0x70008], desc[UR20][R12.64], P4 ;  /* 0x700080000cf87fae */ /* 0x000fe6000a1a1014 */
[----:B------:R-:W-:-:S04]  /*1f0b0*/  LOP3.LUT R73, R73, 0x24, RZ, 0xfc, !PT ;  /* 0x0000002449497812 */ /* 0x000fc800078efcff */
[----:B------:R-:W-:Y:S02]  /*1f0c0*/  ISETP.GE.AND P3, PT, R73, UR4, PT ;  /* 0x0000000449007c0c */ /* 0x000fe4000bf66270 */
[--C-:B--2---:R-:W-:Y:S02]  /*1f0d0*/  SHF.R.U32.HI R73, RZ, 0x6, R72.reuse ;  /* 0x00000006ff497819 */ /* 0x104fe40000011648 */
[----:B------:R-:W-:Y:S02]  /*1f0e0*/  SHF.R.U32.HI R72, RZ, 0x6, R72 ;  /* 0x00000006ff487819 */ /* 0x000fe40000011648 */
[----:B------:R-:W-:Y:S02]  /*1f0f0*/  SGXT.U32 R73, R73, 0x1 ;  /* 0x000000014949781a */ /* 0x000fe40000000000 */
[----:B------:R-:W-:Y:S02]  /*1f100*/  SGXT.U32 R72, R72, 0x1 ;  /* 0x000000014848781a */ /* 0x000fe40000000000 */
[----:B------:R-:W-:-:S02]  /*1f110*/  LOP3.LUT R73, R73, 0x44, RZ, 0xfc, !PT ;  /* 0x0000004449497812 */ /* 0x000fc400078efcff */
[----:B------:R-:W-:Y:S02]  /*1f120*/  LOP3.LUT R72, R72, 0x26, RZ, 0xfc, !PT ;  /* 0x0000002648487812 */ /* 0x000fe400078efcff */
[----:B------:R-:W-:Y:S02]  /*1f130*/  ISETP.GE.AND P5, PT, R73, UR4, PT ;  /* 0x0000000449007c0c */ /* 0x000fe4000bfa6270 */
[----:B------:R-:W2:Y:S01]  /*1f140*/  S2R R73, SR_TID.X ;  /* 0x0000000000497919 */ /* 0x000ea20000002100 */
[----:B------:R-:W-:Y:S02]  /*1f150*/  ISETP.GE.AND P4, PT, R72, UR4, PT ;  /* 0x0000000448007c0c */ /* 0x000fe4000bf86270 */
[----:B------:R-:W-:Y:S01]  /*1f160*/  SEL R212, RZ, 0x4, P3 ;  /* 0x00000004ffd47807 */ /* 0x000fe20001800000 */
[----:B------:R-:W4:Y:S01]  /*1f170*/  S2R R72, SR_TID.X ;  /* 0x0000000000487919 */ /* 0x000f220000002100 */
[----:B------:R-:W-:Y:S02]  /*1f180*/  SEL R213, RZ, 0x4, P4 ;  /* 0x00000004ffd57807 */ /* 0x000fe40002000000 */
[----:B------:R-:W-:-:S02]  /*1f190*/  SEL R212, R212, RZ, P1 ;  /* 0x000000ffd4d47207 */ /* 0x000fc40000800000 */
[----:B------:R-:W-:Y:S02]  /*1f1a0*/  SEL R213, R213, RZ, P1 ;  /* 0x000000ffd5d57207 */ /* 0x000fe40000800000 */
[----:B------:R-:W-:Y:S02]  /*1f1b0*/  ISETP.NE.U32.AND P3, PT, R212, RZ, PT ;  /* 0x000000ffd400720c */ /* 0x000fe40003f65070 */
[----:B------:R-:W-:Y:S02]  /*1f1c0*/  SEL R212, RZ, 0x4, P5 ;  /* 0x00000004ffd47807 */ /* 0x000fe40002800000 */
[----:B------:R-:W-:Y:S02]  /*1f1d0*/  ISETP.NE.U32.AND P5, PT, R213, RZ, PT ;  /* 0x000000ffd500720c */ /* 0x000fe40003fa5070 */
[----:B------:R-:W-:-:S04]  /*1f1e0*/  SEL R212, R212, RZ, P1 ;  /* 0x000000ffd4d47207 */ /* 0x000fc80000800000 */
[----:B------:R-:W-:Y:S02]  /*1f1f0*/  ISETP.NE.U32.AND P4, PT, R212, RZ, PT ;  /* 0x000000ffd400720c */ /* 0x000fe40003f85070 */
[----:B------:R-:W-:Y:S01]  /*1f200*/  IADD3 R212, P6, PT, R14, UR10, RZ ;  /* 0x0000000a0ed47c10 */ /* 0x000fe2000ffde0ff */
[----:B------:R-:W-:Y:S03]  /*1f210*/  LDGSTS.E [R248+0x72000], desc[UR20][R42.64], P3 ;  /* 0x720000002af87fae */ /* 0x000fe600099a1014 */
[----:B------:R-:W-:Y:S01]  /*1f220*/  IADD3.X R213, PT, PT, R15, UR11, RZ, P6, !PT ;  /* 0x0000000b0fd57c10 */ /* 0x000fe2000b7fe4ff */
[----:B------:R-:W-:Y:S01]  /*1f230*/  LDGSTS.E [R248+0x72008], desc[UR20][R44.64], P5 ;  /* 0x720080002cf87fae */ /* 0x000fe2000a9a1014 */
[----:B------:R-:W-:Y:S02]  /*1f240*/  IADD3 R214, P6, PT, R204, UR10, RZ ;  /* 0x0000000accd67c10 */ /* 0x000fe4000ffde0ff */
[----:B--2---:R-:W-:-:S03]  /*1f250*/  SHF.R.U32.HI R73, RZ, 0x6, R73 ;  /* 0x00000006ff497819 */ /* 0x004fc60000011649 */
[----:B------:R-:W-:Y:S01]  /*1f260*/  LDGSTS.E [R248+0x74000], desc[UR20][R212.64], P4 ;  /* 0x74000000d4f87fae */ /* 0x000fe2000a1a1014 */
[----:B------:R-:W-:Y:S02]  /*1f270*/  IADD3.X R215, PT, PT, R205, UR11, RZ, P6, !PT ;  /* 0x0000000bcdd77c10 */ /* 0x000fe4000b7fe4ff */
[----:B------:R-:W-:Y:S02]  /*1f280*/  SGXT.U32 R73, R73, 0x1 ;  /* 0x000000014949781a */ /* 0x000fe40000000000 */
[----:B------:R-:W-:Y:S02]  /*1f290*/  IADD3 R216, P6, PT, R206, UR10, RZ ;  /* 0x0000000aced87c10 */ /* 0x000fe4000ffde0ff */
[----:B------:R-:W-:Y:S02]  /*1f2a0*/  LOP3.LUT R73, R73, 0x46, RZ, 0xfc, !PT ;  /* 0x0000004649497812 */ /* 0x000fe400078efcff */
[----:B------:R-:W-:Y:S02]  /*1f2b0*/  IADD3.X R217, PT, PT, R207, UR11, RZ, P6, !PT ;  /* 0x0000000bcfd97c10 */ /* 0x000fe4000b7fe4ff */
[----:B------:R-:W-:-:S02]  /*1f2c0*/  ISETP.GE.AND P3, PT, R73, UR4, PT ;  /* 0x0000000449007c0c */ /* 0x000fc4000bf66270 */
[--C-:B----4-:R-:W-:Y:S01]  /*1f2d0*/  SHF.R.U32.HI R73, RZ, 0x6, R72.reuse ;  /* 0x00000006ff497819 */ /* 0x110fe20000011648 */
[----:B------:R-:W-:Y:S01]  /*1f2e0*/  STL.64 [R1+0x118], R216 ;  /* 0x000118d801007387 */ /* 0x000fe20000100a00 */
[----:B------:R-:W-:Y:S02]  /*1f2f0*/  SHF.R.U32.HI R72, RZ, 0x6, R72 ;  /* 0x00000006ff487819 */ /* 0x000fe40000011648 */
[----:B------:R-:W-:Y:S02]  /*1f300*/  SGXT.U32 R73, R73, 0x1 ;  /* 0x000000014949781a */ /* 0x000fe40000000000 */
[----:B------:R-:W-:Y:S02]  /*1f310*/  SGXT.U32 R72, R72, 0x1 ;  /* 0x000000014848781a */ /* 0x000fe40000000000 */
[----:B------:R-:W-:Y:S02]  /*1f320*/  SEL R14, RZ, 0x4, P3 ;  /* 0x00000004ff0e7807 */ /* 0x000fe40001800000 */
[----:B------:R-:W-:-:S02]  /*1f330*/  LOP3.LUT R72, R72, 0x64, RZ, 0xfc, !PT ;  /* 0x0000006448487812 */ /* 0x000fc400078efcff */
[----:B------:R-:W-:Y:S02]  /*1f340*/  LOP3.LUT R73, R73, 0x66, RZ, 0xfc, !PT ;  /* 0x0000006649497812 */ /* 0x000fe400078efcff */
[----:B------:R-:W-:Y:S02]  /*1f350*/  ISETP.GE.AND P4, PT, R72, UR4, PT ;  /* 0x0000000448007c0c */ /* 0x000fe4000bf86270 */
[----:B------:R-:W2:Y:S01]  /*1f360*/  S2R R72, SR_TID.X ;  /* 0x0000000000487919 */ /* 0x000ea20000002100 */
[----:B------:R-:W-:Y:S02]  /*1f370*/  SEL R14, R14, RZ, P1 ;  /* 0x000000ff0e0e7207 */ /* 0x000fe40000800000 */
[----:B------:R-:W-:Y:S02]  /*1f380*/  ISETP.GE.AND P5, PT, R73, UR4, PT ;  /* 0x0000000449007c0c */ /* 0x000fe4000bfa6270 */
[----:B------:R-:W-:Y:S02]  /*1f390*/  ISETP.NE.U32.AND P3, PT, R14, RZ, PT ;  /* 0x000000ff0e00720c */ /* 0x000fe40003f65070 */
[----:B------:R-:W-:-:S02]  /*1f3a0*/  SEL R15, RZ, 0x4, P4 ;  /* 0x00000004ff0f7807 */ /* 0x000fc40002000000 */
[----:B------:R-:W-:Y:S02]  /*1f3b0*/  SEL R14, RZ, 0x4, P5 ;  /* 0x00000004ff0e7807 */ /* 0x000fe40002800000 */
[----:B------:R-:W-:Y:S02]  /*1f3c0*/  SEL R15, R15, RZ, P1 ;  /* 0x000000ff0f0f7207 */ /* 0x000fe40000800000 */
[----:B------:R-:W-:Y:S02]  /*1f3d0*/  SEL R14, R14, RZ, P1 ;  /* 0x000000ff0e0e7207 */ /* 0x000fe40000800000 */
[----:B------:R-:W-:Y:S02]  /*1f3e0*/  ISETP.NE.U32.AND P5, PT, R15, RZ, PT ;  /* 0x000000ff0f00720c */ /* 0x000fe40003fa5070 */
[----:B------:R-:W-:Y:S01]  /*1f3f0*/  ISETP.NE.U32.AND P4, PT, R14, RZ, PT ;  /* 0x000000ff0e00720c */ /* 0x000fe20003f85070 */
[----:B------:R-:W-:Y:S01]  /*1f400*/  LDGSTS.E [R248+0x74008], desc[UR20][R214.64], P3 ;  /* 0x74008000d6f87fae */ /* 0x000fe200099a1014 */
[----:B---3--:R-:W-:-:S04]  /*1f410*/  IADD3 R2, P6, PT, R208, UR10, RZ ;  /* 0x0000000ad0027c10 */ /* 0x008fc8000ffde0ff */
[----:B------:R-:W-:Y:S02]  /*1f420*/  IADD3.X R3, PT, PT, R209, UR11, RZ, P6, !PT ;  /* 0x0000000bd1037c10 */ /* 0x000fe4000b7fe4ff */
[----:B------:R-:W-:-:S03]  /*1f430*/  IADD3 R46, P6, PT, R46, UR10, RZ ;  /* 0x0000000a2e2e7c10 */ /* 0x000fc6000ffde0ff */
[----:B------:R-:W-:Y:S01]  /*1f440*/  LDGSTS.E [R248+0x76000], desc[UR20][R216.64], P5 ;  /* 0x76000000d8f87fae */ /* 0x000fe2000a9a1014 */
[----:B------:R-:W-:Y:S02]  /*1f450*/  IADD3.X R47, PT, PT, R47, UR11, RZ, P6, !PT ;  /* 0x0000000b2f2f7c10 */ /* 0x000fe4000b7fe4ff */
[----:B------:R-:W-:Y:S01]  /*1f460*/  IADD3 R48, P6, PT, R48, UR10, RZ ;  /* 0x0000000a30307c10 */ /* 0x000fe2000ffde0ff */
[----:B------:R3:W-:Y:S01]  /*1f470*/  LDGSTS.E [R248+0x76008], desc[UR20][R2.64], P4 ;  /* 0x7600800002f87fae */ /* 0x0007e2000a1a1014 */
[--C-:B--2---:R-:W-:Y:S02]  /*1f480*/  SHF.R.U32.HI R73, RZ, 0x6, R72.reuse ;  /* 0x00000006ff497819 */ /* 0x104fe40000011648 */
[----:B------:R-:W-:Y:S01]  /*1f490*/  SHF.R.U32.HI R72, RZ, 0x6, R72 ;  /* 0x00000006ff487819 */ /* 0x000fe20000011648 */
[----:B------:R3:W-:Y:S01]  /*1f4a0*/  STL.64 [R1+0x120], R2 ;  /* 0x0001200201007387 */ /* 0x0007e20000100a00 */
[----:B------:R-:W-:Y:S02]  /*1f4b0*/  SGXT.U32 R73, R73, 0x1 ;  /* 0x000000014949781a */ /* 0x000fe40000000000 */
[----:B------:R-:W-:-:S02]  /*1f4c0*/  SGXT.U32 R72, R72, 0x1 ;  /* 0x000000014848781a */ /* 0x000fc40000000000 */
[----:B------:R-:W-:Y:S02]  /*1f4d0*/  LOP3.LUT R73, R73, 0xa, RZ, 0xfc, !PT ;  /* 0x0000000a49497812 */ /* 0x000fe400078efcff */
[----:B------:R-:W-:Y:S02]  /*1f4e0*/  LOP3.LUT R72, R72, 0x8, RZ, 0xfc, !PT ;  /* 0x0000000848487812 */ /* 0x000fe400078efcff */
[----:B------:R-:W-:Y:S02]  /*1f4f0*/  ISETP.GE.AND P4, PT, R73, UR4, PT ;  /* 0x0000000449007c0c */ /* 0x000fe4000bf86270 */
[----:B------:R-:W2:Y:S01]  /*1f500*/  S2R R73, SR_TID.X ;  /* 0x0000000000497919 */ /* 0x000ea20000002100 */
[----:B------:R-:W-:Y:S02]  /*1f510*/  ISETP.GE.AND P3, PT, R72, UR4, PT ;  /* 0x0000000448007c0c */ /* 0x000fe4000bf66270 */
[----:B------:R-:W-:Y:S01]  /*1f520*/  SEL R14, RZ, 0x4, P4 ;  /* 0x00000004ff0e7807 */ /* 0x000fe20002000000 */
[----:B------:R-:W4:Y:S01]  /*1f530*/  S2R R72, SR_TID.X ;  /* 0x0000000000487919 */ /* 0x000f220000002100 */
[----:B------:R-:W-:-:S02]  /*1f540*/  SEL R15, RZ, 0x4, P3 ;  /* 0x00000004ff0f7807 */ /* 0x000fc40001800000 */
[----:B------:R-:W-:Y:S02]  /*1f550*/  SEL R14, R14, RZ, P1 ;  /* 0x000000ff0e0e7207 */ /* 0x000fe40000800000 */
[----:B------:R-:W-:Y:S02]  /*1f560*/  SEL R15, R15, RZ, P1 ;  /* 0x000000ff0f0f7207 */ /* 0x000fe40000800000 */
[----:B------:R-:W-:Y:S02]  /*1f570*/  ISETP.NE.U32.AND P4, PT, R14, RZ, PT ;  /* 0x000000ff0e00720c */ /* 0x000fe40003f85070 */
[----:B------:R-:W-:Y:S02]  /*1f580*/  ISETP.NE.U32.AND P3, PT, R15, RZ, PT ;  /* 0x000000ff0f00720c */ /* 0x000fe40003f65070 */
[----:B------:R-:W-:Y:S02]  /*1f590*/  IADD3 R14, P5, PT, R210, UR10, RZ ;  /* 0x0000000ad20e7c10 */ /* 0x000fe4000ffbe0ff */
[----:B------:R-:W-:-:S02]  /*1f5a0*/  IADD3.X R49, PT, PT, R49, UR11, RZ, P6, !PT ;  /* 0x0000000b31317c10 */ /* 0x000fc4000b7fe4ff */
[----:B------:R-:W-:Y:S02]  /*1f5b0*/  IADD3.X R15, PT, PT, R211, UR11, RZ, P5, !PT ;  /* 0x0000000bd30f7c10 */ /* 0x000fe4000affe4ff */
[----:B------:R-:W-:-:S04]  /*1f5c0*/  IADD3 R16, P5, PT, R16, UR10, RZ ;  /* 0x0000000a10107c10 */ /* 0x000fc8000ffbe0ff */
[----:B------:R-:W-:Y:S01]  /*1f5d0*/  IADD3.X R17, PT, PT, R17, UR11, RZ, P5, !PT ;  /* 0x0000000b11117c10 */ /* 0x000fe2000affe4ff */
[----:B------:R-:W-:Y:S04]  /*1f5e0*/  LDGSTS.E [R247+0x70000], desc[UR20][R14.64], P3 ;  /* 0x700000000ef77fae */ /* 0x000fe800099a1014 */
[----:B------:R-:W-:Y:S01]  /*1f5f0*/  LDGSTS.E [R247+0x70008], desc[UR20][R16.64], P4 ;  /* 0x7000800010f77fae */ /* 0x000fe2000a1a1014 */
[----:B--2---:R-:W-:-:S04]  /*1f600*/  SHF.R.U32.HI R73, RZ, 0x6, R73 ;  /* 0x00000006ff497819 */ /* 0x004fc80000011649 */
[----:B------:R-:W-:-:S04]  /*1f610*/  SGXT.U32 R73, R73, 0x1 ;  /* 0x000000014949781a */ /* 0x000fc80000000000 */
[----:B------:R-:W-:-:S04]  /*1f620*/  LOP3.LUT R73, R73, 0x28, RZ, 0xfc, !PT ;  /* 0x0000002849497812 */ /* 0x000fc800078efcff */
[----:B------:R-:W-:Y:S02]  /*1f630*/  ISETP.GE.AND P3, PT, R73, UR4, PT ;  /* 0x0000000449007c0c */ /* 0x000fe4000bf66270 */
[--C-:B----4-:R-:W-:Y:S02]  /*1f640*/  SHF.R.U32.HI R73, RZ, 0x6, R72.reuse ;  /* 0x00000006ff497819 */ /* 0x110fe40000011648 */
        /* <DEDUP_REMOVED lines=89> */
[----:B------:R-:W-:Y:S02]  /*1fbe0*/  SEL R196, RZ, 0x4, P3 ;  /* 0x00000004ffc47807 */ /* 0x000fe40001800000 */
[----:B------:R-:W-:-:S02]  /*1fbf0*/  LOP3.LUT R73, R73, 0x4c, RZ, 0xfc, !PT ;  /* 0x0000004c49497812 */ /* 0x000fc400078efcff */
[----:B------:R-:W-:Y:S02]  /*1fc00*/  SGXT.U32 R72, R72, 0x1 ;  /* 0x000000014848781a */ /* 0x000fe40000000000 */
[----:B------:R-:W-:Y:S02]  /*1fc10*/  ISETP.GE.AND P5, PT, R73, UR4, PT ;  /* 0x0000000449007c0c */ /* 0x000fe4000bfa6270 */
[----:B------:R-:W2:Y:S01]  /*1fc20*/  S2R R73, SR_TID.X ;  /* 0x0000000000497919 */ /* 0x000ea20000002100 */
[----:B------:R-:W-:Y:S02]  /*1fc30*/  LOP3.LUT R72, R72, 0x2e, RZ, 0xfc, !PT ;  /* 0x0000002e48487812 */ /* 0x000fe400078efcff */
[----:B------:R-:W-:Y:S02]  /*1fc40*/  SEL R196, R196, RZ, P1 ;  /* 0x000000ffc4c47207 */ /* 0x000fe40000800000 */
[----:B------:R-:W-:Y:S02]  /*1fc50*/  ISETP.GE.AND P4, PT, R72, UR4, PT ;  /* 0x0000000448007c0c */ /* 0x000fe4000bf86270 */
[----:B------:R-:W-:-:S02]  /*1fc60*/  ISETP.NE.U32.AND P3, PT, R196, RZ, PT ;  /* 0x000000ffc400720c */ /* 0x000fc40003f65070 */
[----:B------:R-:W-:Y:S02]  /*1fc70*/  SEL R197, RZ, 0x4, P4 ;  /* 0x00000004ffc57807 */ /* 0x000fe40002000000 */
[----:B------:R-:W-:Y:S02]  /*1fc80*/  SEL R196, RZ, 0x4, P5 ;  /* 0x00000004ffc47807 */ /* 0x000fe40002800000 */
[----:B------:R-:W-:Y:S02]  /*1fc90*/  SEL R197, R197, RZ, P1 ;  /* 0x000000ffc5c57207 */ /* 0x000fe40000800000 */
[----:B------:R-:W-:Y:S02]  /*1fca0*/  SEL R196, R196, RZ, P1 ;  /* 0x000000ffc4c47207 */ /* 0x000fe40000800000 */
[----:B------:R-:W-:Y:S02]  /*1fcb0*/  ISETP.NE.U32.AND P5, PT, R197, RZ, PT ;  /* 0x000000ffc500720c */ /* 0x000fe40003fa5070 */
[----:B------:R-:W-:Y:S01]  /*1fcc0*/  ISETP.NE.U32.AND P4, PT, R196, RZ, PT ;  /* 0x000000ffc400720c */ /* 0x000fe20003f85070 */
[----:B------:R-:W-:Y:S01]  /*1fcd0*/  LDGSTS.E [R246+0x72000], desc[UR20][R50.64], P3 ;  /* 0x7200000032f67fae */ /* 0x000fe200099a1014 */
[----:B------:R-:W-:-:S04]  /*1fce0*/  IADD3 R196, P6, PT, R22, UR10, RZ ;  /* 0x0000000a16c47c10 */ /* 0x000fc8000ffde0ff */
[----:B------:R-:W-:Y:S02]  /*1fcf0*/  IADD3.X R197, PT, PT, R23, UR11, RZ, P6, !PT ;  /* 0x0000000b17c57c10 */ /* 0x000fe4000b7fe4ff */
[----:B------:R-:W-:-:S03]  /*1fd00*/  IADD3 R198, P6, PT, R188, UR10, RZ ;  /* 0x0000000abcc67c10 */ /* 0x000fc6000ffde0ff */
[----:B------:R-:W-:Y:S01]  /*1fd10*/  LDGSTS.E [R246+0x72008], desc[UR20][R52.64], P5 ;  /* 0x7200800034f67fae */ /* 0x000fe2000a9a1014 */
[----:B------:R-:W-:Y:S02]  /*1fd20*/  ISETP.GE.AND P5, PT, R249, UR4, PT ;  /* 0x00000004f9007c0c */ /* 0x000fe4000bfa6270 */
[--C-:B--2---:R-:W-:Y:S01]  /*1fd30*/  SHF.R.U32.HI R72, RZ, 0x6, R73.reuse ;  /* 0x00000006ff487819 */ /* 0x104fe20000011649 */
[----:B------:R-:W-:Y:S01]  /*1fd40*/  LDGSTS.E [R246+0x74000], desc[UR20][R196.64], P4 ;  /* 0x74000000c4f67fae */ /* 0x000fe2000a1a1014 */
        /* <DEDUP_REMOVED lines=8> */
[----:B------:R-:W-:Y:S02]  /*1fdd0*/  SEL R22, RZ, 0x4, P3 ;  /* 0x00000004ff167807 */ /* 0x000fe40001800000 */
[----:B------:R-:W-:Y:S02]  /*1fde0*/  SEL R23, RZ, 0x4, P4 ;  /* 0x00000004ff177807 */ /* 0x000fe40002000000 */
[----:B------:R-:W-:-:S02]  /*1fdf0*/  SEL R22, R22, RZ, P1 ;  /* 0x000000ff16167207 */ /* 0x000fc40000800000 */
[----:B------:R-:W-:Y:S02]  /*1fe00*/  SEL R23, R23, RZ, P1 ;  /* 0x000000ff17177207 */ /* 0x000fe40000800000 */
[----:B------:R-:W-:Y:S02]  /*1fe10*/  ISETP.NE.U32.AND P3, PT, R22, RZ, PT ;  /* 0x000000ff1600720c */ /* 0x000fe40003f65070 */
[----:B------:R-:W-:Y:S02]  /*1fe20*/  SEL R22, RZ, 0x4, P5 ;  /* 0x00000004ff167807 */ /* 0x000fe40002800000 */
[----:B------:R-:W-:Y:S02]  /*1fe30*/  IADD3.X R199, PT, PT, R189, UR11, RZ, P6, !PT ;  /* 0x0000000bbdc77c10 */ /* 0x000fe4000b7fe4ff */
[----:B------:R-:W-:Y:S02]  /*1fe40*/  SEL R22, R22, RZ, P1 ;  /* 0x000000ff16167207 */ /* 0x000fe40000800000 */
[----:B------:R-:W-:-:S02]  /*1fe50*/  ISETP.NE.U32.AND P5, PT, R23, RZ, PT ;  /* 0x000000ff1700720c */ /* 0x000fc40003fa5070 */
[----:B------:R-:W-:Y:S02]  /*1fe60*/  IADD3 R248, P6, PT, R190, UR10, RZ ;  /* 0x0000000abef87c10 */ /* 0x000fe4000ffde0ff */
[----:B------:R-:W-:Y:S01]  /*1fe70*/  ISETP.NE.U32.AND P4, PT, R22, RZ, PT ;  /* 0x000000ff1600720c */ /* 0x000fe20003f85070 */
[----:B------:R-:W-:Y:S01]  /*1fe80*/  LDGSTS.E [R246+0x74008], desc[UR20][R198.64], P3 ;  /* 0x74008000c6f67fae */ /* 0x000fe200099a1014 */
[----:B------:R-:W-:Y:S02]  /*1fe90*/  IADD3.X R249, PT, PT, R191, UR11, RZ, P6, !PT ;  /* 0x0000000bbff97c10 */ /* 0x000fe4000b7fe4ff */
[----:B---3--:R-:W-:-:S04]  /*1fea0*/  IADD3 R2, P6, PT, R192, UR10, RZ ;  /* 0x0000000ac0027c10 */ /* 0x008fc8000ffde0ff */
[----:B------:R-:W-:Y:S01]  /*1feb0*/  IADD3.X R3, PT, PT, R193, UR11, RZ, P6, !PT ;  /* 0x0000000bc1037c10 */ /* 0x000fe2000b7fe4ff */
[----:B------:R-:W-:Y:S01]  /*1fec0*/  LDGSTS.E [R246+0x76000], desc[UR20][R248.64], P5 ;  /* 0x76000000f8f67fae */ /* 0x000fe2000a9a1014 */
[--C-:B--2---:R-:W-:Y:S02]  /*1fed0*/  SHF.R.U32.HI R73, RZ, 0x6, R72.reuse ;  /* 0x00000006ff497819 */ /* 0x104fe40000011648 */
[----:B------:R-:W-:Y:S01]  /*1fee0*/  SHF.R.U32.HI R72, RZ, 0x6, R72 ;  /* 0x00000006ff487819 */ /* 0x000fe20000011648 */
[----:B------:R-:W-:Y:S01]  /*1fef0*/  LDGSTS.E [R246+0x76008], desc[UR20][R2.64], P4 ;  /* 0x7600800002f67fae */ /* 0x000fe2000a1a1014 */
[----:B------:R-:W-:Y:S02]  /*1ff00*/  SGXT.U32 R73, R73, 0x1 ;  /* 0x000000014949781a */ /* 0x000fe40000000000 */
[----:B------:R-:W-:Y:S01]  /*1ff10*/  SGXT.U32 R72, R72, 0x1 ;  /* 0x000000014848781a */ /* 0x000fe20000000000 */
[----:B------:R2:W-:Y:S01]  /*1ff20*/  STL.64 [R1+0xf8], R2 ;  /* 0x0000f80201007387 */ /* 0x0005e20000100a00 */
[----:B------:R-:W-:-:S02]  /*1ff30*/  LOP3.LUT R73, R73, 0x12, RZ, 0xfc, !PT ;  /* 0x0000001249497812 */ /* 0x000fc400078efcff */
[----:B------:R-:W-:Y:S01]  /*1ff40*/  LOP3.LUT R72, R72, 0x10, RZ, 0xfc, !PT ;  /* 0x0000001048487812 */ /* 0x000fe200078efcff */
[----:B------:R-:W3:Y:S01]  /*1ff50*/  LDL.LU.64 R218, [R1+0x8b8] ;  /* 0x0008b80001da7983 */ /* 0x000ee20000300a00 */
[----:B------:R-:W-:Y:S02]  /*1ff60*/  ISETP.GE.AND P4, PT, R73, UR4, PT ;  /* 0x0000000449007c0c */ /* 0x000fe4000bf86270 */
[----:B------:R-:W-:Y:S01]  /*1ff70*/  ISETP.GE.AND P3, PT, R72, UR4, PT ;  /* 0x0000000448007c0c */ /* 0x000fe2000bf66270 */
[----:B------:R-:W4:Y:S01]  /*1ff80*/  S2R R73, SR_TID.X ;  /* 0x0000000000497919 */ /* 0x000f220000002100 */
[----:B------:R-:W-:Y:S02]  /*1ff90*/  SEL R22, RZ, 0x4, P4 ;  /* 0x00000004ff167807 */ /* 0x000fe40002000000 */
[----:B------:R-:W-:Y:S01]  /*1ffa0*/  SEL R23, RZ, 0x4, P3 ;  /* 0x00000004ff177807 */ /* 0x000fe20001800000 */
[----:B------:R-:W1:Y:S01]  /*1ffb0*/  S2R R72, SR_TID.X ;  /* 0x0000000000487919 */ /* 0x000e620000002100 */
[----:B------:R-:W-:-:S02]  /*1ffc0*/  SEL R22, R22, RZ, P1 ;  /* 0x000000ff16167207 */ /* 0x000fc40000800000 */
[----:B------:R-:W-:Y:S01]  /*1ffd0*/  SEL R23, R23, RZ, P1 ;  /* 0x000000ff17177207 */ /* 0x000fe20000800000 */
[----:B--2---:R-:W2:Y:S01]  /*1ffe0*/  LDL.LU.64 R2, [R1+0x880] ;  /* 0x0008800001027983 */ /* 0x004ea20000300a00 */
[----:B------:R-:W-:Y:S02]  /*1fff0*/  ISETP.NE.U32.AND P4, PT, R22, RZ, PT ;  /* 0x000000ff1600720c */ /* 0x000fe40003f85070 */
[----:B------:R-:W-:Y:S02]  /*20000*/  ISETP.NE.U32.AND P3, PT, R23, RZ, PT ;  /* 0x000000ff1700720c */ /* 0x000fe40003f65070 */
[----:B------:R-:W-:Y:S02]  /*20010*/  IADD3 R22, P5, PT, R194, UR10, RZ ;  /* 0x0000000ac2167c10 */ /* 0x000fe4000ffbe0ff */
[----:B------:R-:W-:Y:S02]  /*20020*/  IADD3 R54, P6, PT, R54, UR10, RZ ;  /* 0x0000000a36367c10 */ /* 0x000fe4000ffde0ff */
[----:B------:R-:W-:-:S02]  /*20030*/  IADD3.X R23, PT, PT, R195, UR11, RZ, P5, !PT ;  /* 0x0000000bc3177c10 */ /* 0x000fc4000affe4ff */
[----:B------:R-:W-:Y:S02]  /*20040*/  IADD3 R24, P5, PT, R24, UR10, RZ ;  /* 0x0000000a18187c10 */ /* 0x000fe4000ffbe0ff */
[----:B------:R-:W-:Y:S02]  /*20050*/  IADD3.X R55, PT, PT, R55, UR11, RZ, P6, !PT ;  /* 0x0000000b37377c10 */ /* 0x000fe4000b7fe4ff */
[----:B------:R-:W-:Y:S01]  /*20060*/  IADD3.X R25, PT, PT, R25, UR11, RZ, P5, !PT ;  /* 0x0000000b19197c10 */ /* 0x000fe2000affe4ff */
[----:B------:R-:W-:Y:S01]  /*20070*/  LDGSTS.E [R245+0x70000], desc[UR20][R22.64], P3 ;  /* 0x7000000016f57fae */ /* 0x000fe200099a1014 */
[----:B------:R-:W-:-:S03]  /*20080*/  IADD3 R56, P6, PT, R56, UR10, RZ ;  /* 0x0000000a38387c10 */ /* 0x000fc6000ffde0ff */
[----:B------:R-:W-:Y:S01]  /*20090*/  LDGSTS.E [R245+0x70008], desc[UR20][R24.64], P4 ;  /* 0x7000800018f57fae */ /* 0x000fe2000a1a1014 */
[----:B------:R-:W-:Y:S02]  /*200a0*/  IADD3.X R57, PT, PT, R57, UR11, RZ, P6, !PT ;  /* 0x0000000b39397c10 */ /* 0x000fe4000b7fe4ff */
[----:B----4-:R-:W-:-:S04]  /*200b0*/  SHF.R.U32.HI R73, RZ, 0x6, R73 ;  /* 0x00000006ff497819 */ /* 0x010fc80000011649 */
[----:B------:R-:W-:-:S04]  /*200c0*/  SGXT.U32 R73, R73, 0x1 ;  /* 0x000000014949781a */ /* 0x000fc80000000000 */
[----:B------:R-:W-:-:S04]  /*200d0*/  LOP3.LUT R73, R73, 0x30, RZ, 0xfc, !PT ;  /* 0x0000003049497812 */ /* 0x000fc800078efcff */
[----:B------:R-:W-:Y:S02]  /*200e0*/  ISETP.GE.AND P3, PT, R73, UR4, PT ;  /* 0x0000000449007c0c */ /* 0x000fe4000bf66270 */
[--C-:B-1----:R-:W-:Y:S02]  /*200f0*/  SHF.R.U32.HI R73, RZ, 0x6, R72.reuse ;  /* 0x00000006ff497819 */ /* 0x102fe40000011648 */
[----:B------:R-:W-:Y:S02]  /*20100*/  SHF.R.U32.HI R72, RZ, 0x6, R72 ;  /* 0x00000006ff487819 */ /* 0x000fe40000011648 */
[----:B------:R-:W-:Y:S02]  /*20110*/  SGXT.U32 R73, R73, 0x1 ;  /* 0x000000014949781a */ /* 0x000fe40000000000 */
[----:B------:R-:W-:Y:S02]  /*20120*/  SGXT.U32 R72, R72, 0x1 ;  /* 0x000000014848781a */ /* 0x000fe40000000000 */
[----:B------:R-:W-:-:S02]  /*20130*/  LOP3.LUT R73, R73, 0x50, RZ, 0xfc, !PT ;  /* 0x0000005049497812 */ /* 0x000fc400078efcff */
[----:B------:R-:W-:Y:S02]  /*20140*/  LOP3.LUT R72, R72, 0x32, RZ, 0xfc, !PT ;  /* 0x0000003248487812 */ /* 0x000fe400078efcff */
[----:B------:R-:W-:Y:S02]  /*20150*/  ISETP.GE.AND P5, PT, R73, UR4, PT ;  /* 0x0000000449007c0c */ /* 0x000fe4000bfa6270 */
[----:B------:R-:W1:Y:S01]  /*20160*/  S2R R73, SR_TID.X ;  /* 0x0000000000497919 */ /* 0x000e620000002100 */
        /* <DEDUP_REMOVED lines=16> */
[----:B-1----:R-:W-:-:S03]  /*20270*/  SHF.R.U32.HI R73, RZ, 0x6, R73 ;  /* 0x00000006ff497819 */ /* 0x002fc60000011649 */
[----:B------:R-:W-:Y:S01]  /*20280*/  LDGSTS.E [R245+0x74000], desc[UR20][R188.64], P4 ;  /* 0x74000000bcf57fae */ /* 0x000fe2000a1a1014 */
[----:B------:R-:W-:Y:S02]  /*20290*/  IADD3.X R191, PT, PT, R181, UR11, RZ, P6, !PT ;  /* 0x0000000bb5bf7c10 */ /* 0x000fe4000b7fe4ff */
[----:B------:R-:W-:Y:S02]  /*202a0*/  SGXT.U32 R73, R73, 0x1 ;  /* 0x000000014949781a */ /* 0x000fe40000000000 */
[----:B------:R-:W-:Y:S02]  /*202b0*/  IADD3 R210, P6, PT, R182, UR10, RZ ;  /* 0x0000000ab6d27c10 */ /* 0x000fe4000ffde0ff */
[----:B------:R-:W-:Y:S02]  /*202c0*/  LOP3.LUT R73, R73, 0x52, RZ, 0xfc, !PT ;  /* 0x0000005249497812 */ /* 0x000fe400078efcff */
[----:B------:R-:W-:Y:S02]  /*202d0*/  IADD3.X R211, PT, PT, R183, UR11, RZ, P6, !PT ;  /* 0x0000000bb7d37c10 */ /* 0x000fe4000b7fe4ff */
[----:B------:R-:W-:-:S02]  /*202e0*/  ISETP.GE.AND P3, PT, R73, UR4, PT ;  /* 0x0000000449007c0c */ /* 0x000fc4000bf66270 */
[--C-:B----4-:R-:W-:Y:S02]  /*202f0*/  SHF.R.U32.HI R73, RZ, 0x6, R72.reuse ;  /* 0x00000006ff497819 */ /* 0x110fe40000011648 */
[----:B------:R-:W-:Y:S02]  /*20300*/  SHF.R.U32.HI R72, RZ, 0x6, R72 ;  /* 0x00000006ff487819 */ /* 0x000fe40000011648 */
[----:B------:R-:W-:Y:S02]  /*20310*/  SGXT.U32 R73, R73, 0x1 ;  /* 0x000000014949781a */ /* 0x000fe40000000000 */
[----:B------:R-:W-:Y:S02]  /*20320*/  SGXT.U32 R72, R72, 0x1 ;  /* 0x000000014848781a */ /* 0x000fe40000000000 */
[----:B------:R-:W-:Y:S02]  /*20330*/  SEL R26, RZ, 0x4, P3 ;  /* 0x00000004ff1a7807 */ /* 0x000fe40001800000 */
[----:B------:R-:W-:-:S02]  /*20340*/  LOP3.LUT R72, R72, 0x70, RZ, 0xfc, !PT ;  /* 0x0000007048487812 */ /* 0x000fc400078efcff */
[----:B------:R-:W-:Y:S02]  /*20350*/  LOP3.LUT R73, R73, 0x72, RZ, 0xfc, !PT ;  /* 0x0000007249497812 */ /* 0x000fe400078efcff */
[----:B------:R-:W-:Y:S02]  /*20360*/  ISETP.GE.AND P4, PT, R72, UR4, PT ;  /* 0x0000000448007c0c */ /* 0x000fe4000bf86270 */
[----:B------:R-:W1:Y:S01]  /*20370*/  S2R R72, SR_TID.X ;  /* 0x0000000000487919 */ /* 0x000e620000002100 */
        /* <DEDUP_REMOVED lines=14> */
[----:B------:R-:W-:Y:S02]  /*20460*/  IADD3.X R59, PT, PT, R59, UR11, RZ, P6, !PT ;  /* 0x0000000b3b3b7c10 */ /* 0x000fe4000b7fe4ff */
[----:B------:R-:W-:Y:S01]  /*20470*/  IADD3 R60, P6, PT, R60, UR10, RZ ;  /* 0x0000000a3c3c7c10 */ /* 0x000fe2000ffde0ff */
[----:B------:R-:W-:Y:S01]  /*20480*/  LDGSTS.E [R245+0x76008], desc[UR20][R216.64], P4 ;  /* 0x76008000d8f57fae */ /* 0x000fe2000a1a1014 */
[--C-:B-1----:R-:W-:Y:S02]  /*20490*/  SHF.R.U32.HI R73, RZ, 0x6, R72.reuse ;  /* 0x00000006ff497819 */ /* 0x102fe40000011648 */
[----:B------:R-:W-:Y:S02]  /*204a0*/  SHF.R.U32.HI R72, RZ, 0x6, R72 ;  /* 0x00000006ff487819 */ /* 0x000fe40000011648 */
[----:B------:R-:W-:Y:S02]  /*204b0*/  SGXT.U32 R73, R73, 0x1 ;  /* 0x000000014949781a */ /* 0x000fe40000000000 */
[----:B------:R-:W-:-:S02]  /*204c0*/  SGXT.U32 R72, R72, 0x1 ;  /* 0x000000014848781a */ /* 0x000fc40000000000 */
[----:B------:R-:W-:Y:S02]  /*204d0*/  LOP3.LUT R73, R73, 0x16, RZ, 0xfc, !PT ;  /* 0x0000001649497812 */ /* 0x000fe400078efcff */
[----:B------:R-:W-:Y:S02]  /*204e0*/  LOP3.LUT R72, R72, 0x14, RZ, 0xfc, !PT ;  /* 0x0000001448487812 */ /* 0x000fe400078efcff */
[----:B------:R-:W-:Y:S02]  /*204f0*/  ISETP.GE.AND P4, PT, R73, UR4, PT ;  /* 0x0000000449007c0c */ /* 0x000fe4000bf86270 */
[----:B------:R-:W1:Y:S01]  /*20500*/  S2R R73, SR_TID.X ;  /* 0x0000000000497919 */ /* 0x000e620000002100 */
        /* <DEDUP_REMOVED lines=11> */
[----:B------:R-:W-:Y:S02]  /*205c0*/  IADD3 R28, P5, PT, R28, UR10, RZ ;  /* 0x0000000a1c1c7c10 */ /* 0x000fe4000ffbe0ff */
[----:B------:R-:W-:Y:S02]  /*205d0*/  IADD3 R90, P6, PT, R90, UR10, RZ ;  /* 0x0000000a5a5a7c10 */ /* 0x000fe4000ffde0ff */
[----:B------:R-:W-:Y:S01]  /*205e0*/  IADD3.X R29, PT, PT, R29, UR11, RZ, P5, !PT ;  /* 0x0000000b1d1d7c10 */ /* 0x000fe2000affe4ff */
[----:B------:R-:W-:Y:S01]  /*205f0*/  LDGSTS.E [R244+0x70000], desc[UR20][R26.64], P3 ;  /* 0x700000001af47fae */ /* 0x000fe200099a1014 */
[----:B------:R-:W-:-:S03]  /*20600*/  IADD3.X R91, PT, PT, R91, UR11, RZ, P6, !PT ;  /* 0x0000000b5b5b7c10 */ /* 0x000fc6000b7fe4ff */
[----:B------:R-:W-:Y:S01]  /*20610*/  LDGSTS.E [R244+0x70008], desc[UR20][R28.64], P4 ;  /* 0x700080001cf47fae */ /* 0x000fe2000a1a1014 */
[----:B-1----:R-:W-:-:S04]  /*20620*/  SHF.R.U32.HI R73, RZ, 0x6, R73 ;  /* 0x00000006ff497819 */ /* 0x002fc80000011649 */
        /* <DEDUP_REMOVED lines=21> */
[----:B------:R-:W-:-:S03]  /*20780*/  ISETP.NE.U32.AND P4, PT, R180, RZ, PT ;  /* 0x000000ffb400720c */ /* 0x000fc60003f85070 */
[----:B------:R-:W-:Y:S04]  /*20790*/  LDGSTS.E [R244+0x72000], desc[UR20][R58.64], P3 ;  /* 0x720000003af47fae */ /* 0x000fe800099a1014 */
[----:B------:R-:W-:Y:S01]  /*207a0*/  LDGSTS.E [R244+0x72008], desc[UR20][R60.64], P5 ;  /* 0x720080003cf47fae */ /* 0x000fe2000a9a1014 */
[----:B-1----:R-:W-:-:S05]  /*207b0*/  SHF.R.U32.HI R73, RZ, 0x6, R73 ;  /* 0x00000006ff497819 */ /* 0x002fca0000011649 */
[----:B------:R-:W-:Y:S01]  /*207c0*/  LDGSTS.E [R244+0x74000], desc[UR20][R90.64], P4 ;  /* 0x740000005af47fae */ /* 0x000fe2000a1a1014 */
[----:B------:R-:W-:-:S04]  /*207d0*/  SGXT.U32 R73, R73, 0x1 ;  /* 0x000000014949781a */ /* 0x000fc80000000000 */
[----:B------:R-:W-:-:S04]  /*207e0*/  LOP3.LUT R73, R73, 0x56, RZ, 0xfc, !PT ;  /* 0x0000005649497812 */ /* 0x000fc800078efcff */
[----:B------:R-:W-:Y:S02]  /*207f0*/  ISETP.GE.AND P3, PT, R73, UR4, PT ;  /* 0x0000000449007c0c */ /* 0x000fe4000bf66270 */
[--C-:B----4-:R-:W-:Y:S02]  /*20800*/  SHF.R.U32.HI R73, RZ, 0x6, R72.reuse ;  /* 0x00000006ff497819 */ /* 0x110fe40000011648 */
[----:B------:R-:W-:Y:S02]  /*20810*/  SHF.R.U32.HI R72, RZ, 0x6, R72 ;  /* 0x00000006ff487819 */ /* 0x000fe40000011648 */
[----:B------:R-:W-:Y:S02]  /*20820*/  SGXT.U32 R73, R73, 0x1 ;  /* 0x000000014949781a */ /* 0x000fe40000000000 */
[----:B------:R-:W-:Y:S02]  /*20830*/  SGXT.U32 R72, R72, 0x1 ;  /* 0x000000014848781a */ /* 0x000fe40000000000 */
[----:B------:R-:W-:-:S02]  /*20840*/  SEL R180, RZ, 0x4, P3 ;  /* 0x00000004ffb47807 */ /* 0x000fc40001800000 */
[----:B------:R-:W-:Y:S02]  /*20850*/  LOP3.LUT R72, R72, 0x74, RZ, 0xfc, !PT ;  /* 0x0000007448487812 */ /* 0x000fe400078efcff */
[----:B------:R-:W-:Y:S02]  /*20860*/  LOP3.LUT R73, R73, 0x76, RZ, 0xfc, !PT ;  /* 0x0000007649497812 */ /* 0x000fe400078efcff */
[----:B------:R-:W-:Y:S02]  /*20870*/  ISETP.GE.AND P4, PT, R72, UR4, PT ;  /* 0x0000000448007c0c */ /* 0x000fe4000bf86270 */
[----:B------:R-:W1:Y:S01]  /*20880*/  S2R R72, SR_TID.X ;  /* 0x0000000000487919 */ /* 0x000e620000002100 */
        /* <DEDUP_REMOVED lines=8> */
[----:B------:R-:W-:-:S02]  /*20910*/  IADD3 R180, P6, PT, R30, UR10, RZ ;  /* 0x0000000a1eb47c10 */ /* 0x000fc4000ffde0ff */
[----:B------:R-:W-:Y:S02]  /*20920*/  ISETP.NE.U32.AND P5, PT, R181, RZ, PT ;  /* 0x000000ffb500720c */ /* 0x000fe40003fa5070 */
[----:B------:R-:W-:Y:S02]  /*20930*/  IADD3.X R181, PT, PT, R31, UR11, RZ, P6, !PT ;  /* 0x0000000b1fb57c10 */ /* 0x000fe4000b7fe4ff */
[----:B------:R-:W-:-:S03]  /*20940*/  IADD3 R192, P6, PT, R174, UR10, RZ ;  /* 0x0000000aaec07c10 */ /* 0x000fc6000ffde0ff */
[----:B------:R-:W-:Y:S01]  /*20950*/  LDGSTS.E [R244+0x74008], desc[UR20][R180.64], P3 ;  /* 0x74008000b4f47fae */ /* 0x000fe200099a1014 */
[----:B------:R-:W-:Y:S02]  /*20960*/  IADD3.X R193, PT, PT, R175, UR11, RZ, P6, !PT ;  /* 0x0000000bafc17c10 */ /* 0x000fe4000b7fe4ff */
[----:B------:R-:W-:Y:S02]  /*20970*/  IADD3 R194, P6, PT, R176, UR10, RZ ;  /* 0x0000000ab0c27c10 */ /* 0x000fe4000ffde0ff */
[--C-:B-1----:R-:W-:Y:S01]  /*20980*/  SHF.R.U32.HI R73, RZ, 0x6, R72.reuse ;  /* 0x00000006ff497819 */ /* 0x102fe20000011648 */
[----:B------:R-:W-:Y:S01]  /*20990*/  LDGSTS.E [R244+0x76000], desc[UR20][R192.64], P5 ;  /* 0x76000000c0f47fae */ /* 0x000fe2000a9a1014 */
[----:B------:R-:W-:Y:S02]  /*209a0*/  IADD3.X R195, PT, PT, R177, UR11, RZ, P6, !PT ;  /* 0x0000000bb1c37c10 */ /* 0x000fe4000b7fe4ff */
[----:B------:R-:W-:Y:S02]  /*209b0*/  SGXT.U32 R73, R73, 0x1 ;  /* 0x000000014949781a */ /* 0x000fe40000000000 */
[----:B------:R-:W-:Y:S01]  /*209c0*/  SHF.R.U32.HI R72, RZ, 0x6, R72 ;  /* 0x00000006ff487819 */ /* 0x000fe20000011648 */
[----:B------:R-:W-:Y:S01]  /*209d0*/  LDGSTS.E [R244+0x76008], desc[UR20][R194.64], P4 ;  /* 0x76008000c2f47fae */ /* 0x000fe2000a1a1014 */
[----:B------:R-:W-:-:S02]  /*209e0*/  LOP3.LUT R73, R73, 0x1a, RZ, 0xfc, !PT ;  /* 0x0000001a49497812 */ /* 0x000fc400078efcff */
[----:B------:R-:W-:Y:S02]  /*209f0*/  SGXT.U32 R72, R72, 0x1 ;  /* 0x000000014848781a */ /* 0x000fe40000000000 */
[----:B------:R-:W-:Y:S02]  /*20a00*/  ISETP.GE.AND P4, PT, R73, UR4, PT ;  /* 0x0000000449007c0c */ /* 0x000fe4000bf86270 */
[----:B------:R-:W1:Y:S01]  /*20a10*/  S2R R73, SR_TID.X ;  /* 0x0000000000497919 */ /* 0x000e620000002100 */
[----:B------:R-:W-:Y:S02]  /*20a20*/  LOP3.LUT R72, R72, 0x18, RZ, 0xfc, !PT ;  /* 0x0000001848487812 */ /* 0x000fe400078efcff */
[----:B------:R-:W-:Y:S02]  /*20a30*/  SEL R30, RZ, 0x4, P4 ;  /* 0x00000004ff1e7807 */ /* 0x000fe40002000000 */
[----:B------:R-:W-:Y:S02]  /*20a40*/  ISETP.GE.AND P3, PT, R72, UR4, PT ;  /* 0x0000000448007c0c */ /* 0x000fe4000bf66270 */
[----:B------:R-:W4:Y:S01]  /*20a50*/  S2R R72, SR_TID.X ;  /* 0x0000000000487919 */ /* 0x000f220000002100 */
        /* <DEDUP_REMOVED lines=8> */
[----:B------:R-:W-:Y:S02]  /*20ae0*/  IADD3 R62, P6, PT, R62, UR10, RZ ;  /* 0x0000000a3e3e7c10 */ /* 0x000fe4000ffde0ff */
[----:B------:R-:W-:Y:S02]  /*20af0*/  IADD3.X R33, PT, PT, R33, UR11, RZ, P5, !PT ;  /* 0x0000000b21217c10 */ /* 0x000fe4000affe4ff */
[----:B------:R-:W-:Y:S02]  /*20b00*/  IADD3.X R63, PT, PT, R63, UR11, RZ, P6, !PT ;  /* 0x0000000b3f3f7c10 */ /* 0x000fe4000b7fe4ff */
[----:B------:R-:W-:Y:S01]  /*20b10*/  IADD3 R64, P6, PT, R64, UR10, RZ ;  /* 0x0000000a40407c10 */ /* 0x000fe2000ffde0ff */
[----:B------:R-:W-:Y:S01]  /*20b20*/  LDGSTS.E [R7+0x70000], desc[UR20][R30.64], P3 ;  /* 0x700000001e077fae */ /* 0x000fe200099a1014 */
[----:B-1----:R-:W-:-:S02]  /*20b30*/  SHF.R.U32.HI R73, RZ, 0x6, R73 ;  /* 0x00000006ff497819 */ /* 0x002fc40000011649 */
[----:B------:R-:W-:Y:S01]  /*20b40*/  IADD3.X R65, PT, PT, R65, UR11, RZ, P6, !PT ;  /* 0x0000000b41417c10 */ /* 0x000fe2000b7fe4ff */
[----:B------:R-:W-:Y:S01]  /*20b50*/  LDGSTS.E [R7+0x70008], desc[UR20][R32.64], P4 ;  /* 0x7000800020077fae */ /* 0x000fe2000a1a1014 */
        /* <DEDUP_REMOVED lines=9> */
[----:B------:R-:W-:Y:S02]  /*20bf0*/  LOP3.LUT R73, R73, 0x58, RZ, 0xfc, !PT ;  /* 0x0000005849497812 */ /* 0x000fe400078efcff */
[----:B------:R-:W-:-:S02]  /*20c00*/  LOP3.LUT R72, R72, 0x3a, RZ, 0xfc, !PT ;  /* 0x0000003a48487812 */ /* 0x000fc400078efcff */
[----:B------:R-:W-:Y:S02]  /*20c10*/  ISETP.GE.AND P5, PT, R73, UR4, PT ;  /* 0x0000000449007c0c */ /* 0x000fe4000bfa6270 */
[----:B------:R-:W1:Y:S01]  /*20c20*/  S2R R73, SR_TID.X ;  /* 0x0000000000497919 */ /* 0x000e620000002100 */
[----:B------:R-:W-:Y:S02]  /*20c30*/  ISETP.GE.AND P4, PT, R72, UR4, PT ;  /* 0x0000000448007c0c */ /* 0x000fe4000bf86270 */
[----:B------:R-:W-:Y:S01]  /*20c40*/  SEL R174, RZ, 0x4, P3 ;  /* 0x00000004ffae7807 */ /* 0x000fe20001800000 */
[----:B------:R-:W4:Y:S01]  /*20c50*/  S2R R72, SR_TID.X ;  /* 0x0000000000487919 */ /* 0x000f220000002100 */
[----:B------:R-:W-:Y:S02]  /*20c60*/  SEL R175, RZ, 0x4, P4 ;  /* 0x00000004ffaf7807 */ /* 0x000fe40002000000 */
[----:B------:R-:W-:Y:S02]  /*20c70*/  SEL R174, R174, RZ, P1 ;  /* 0x000000ffaeae7207 */ /* 0x000fe40000800000 */
[----:B------:R-:W-:-:S02]  /*20c80*/  SEL R175, R175, RZ, P1 ;  /* 0x000000ffafaf7207 */ /* 0x000fc40000800000 */
[----:B------:R-:W-:Y:S02]  /*20c90*/  ISETP.NE.U32.AND P3, PT, R174, RZ, PT ;  /* 0x000000ffae00720c */ /* 0x000fe40003f65070 */
[----:B------:R-:W-:Y:S02]  /*20ca0*/  SEL R174, RZ, 0x4, P5 ;  /* 0x00000004ffae7807 */ /* 0x000fe40002800000 */
[----:B------:R-:W-:Y:S02]  /*20cb0*/  ISETP.NE.U32.AND P5, PT, R175, RZ, PT ;  /* 0x000000ffaf00720c */ /* 0x000fe40003fa5070 */
[----:B------:R-:W-:Y:S02]  /*20cc0*/  SEL R174, R174, RZ, P1 ;  /* 0x000000ffaeae7207 */ /* 0x000fe40000800000 */
[----:B------:R-:W-:Y:S02]  /*20cd0*/  IADD3 R96, P6, PT, R96, UR10, RZ ;  /* 0x0000000a60607c10 */ /* 0x000fe4000ffde0ff */
[----:B------:R-:W-:-:S02]  /*20ce0*/  ISETP.NE.U32.AND P4, PT, R174, RZ, PT ;  /* 0x000000ffae00720c */ /* 0x000fc40003f85070 */
[----:B------:R-:W-:Y:S01]  /*20cf0*/  IADD3.X R97, PT, PT, R97, UR11, RZ, P6, !PT ;  /* 0x0000000b61617c10 */ /* 0x000fe2000b7fe4ff */
        /* <DEDUP_REMOVED lines=28> */
[----:B------:R-:W-:-:S04]  /*20ec0*/  IADD3 R176, P6, PT, R170, UR10, RZ ;  /* 0x0000000aaab07c10 */ /* 0x000fc8000ffde0ff */
[----:B------:R-:W-:Y:S01]  /*20ed0*/  IADD3.X R177, PT, PT, R171, UR11, RZ, P6, !PT ;  /* 0x0000000babb17c10 */ /* 0x000fe2000b7fe4ff */
[----:B------:R-:W-:Y:S01]  /*20ee0*/  LDGSTS.E [R7+0x76000], desc[UR20][R174.64], P5 ;  /* 0x76000000ae077fae */ /* 0x000fe2000a9a1014 */
[----:B------:R-:W-:Y:S02]  /*20ef0*/  IADD3 R66, P6, PT, R66, UR10, RZ ;  /* 0x0000000a42427c10 */ /* 0x000fe4000ffde0ff */
[--C-:B-1----:R-:W-:Y:S01]  /*20f00*/  SHF.R.U32.HI R73, RZ, 0x6, R72.reuse ;  /* 0x00000006ff497819 */ /* 0x102fe20000011648 */
[----:B------:R1:W-:Y:S01]  /*20f10*/  LDGSTS.E [R7+0x76008], desc[UR20][R176.64], P4 ;  /* 0x76008000b0077fae */ /* 0x0003e2000a1a1014 */
[----:B------:R-:W-:Y:S02]  /*20f20*/  SHF.R.U32.HI R72, RZ, 0x6, R72 ;  /* 0x00000006ff487819 */ /* 0x000fe40000011648 */
[----:B------:R-:W-:Y:S02]  /*20f30*/  SGXT.U32 R73, R73, 0x1 ;  /* 0x000000014949781a */ /* 0x000fe40000000000 */
[----:B------:R-:W-:-:S02]  /*20f40*/  SGXT.U32 R72, R72, 0x1 ;  /* 0x000000014848781a */ /* 0x000fc40000000000 */
[----:B------:R-:W-:Y:S02]  /*20f50*/  LOP3.LUT R73, R73, 0x1e, RZ, 0xfc, !PT ;  /* 0x0000001e49497812 */ /* 0x000fe400078efcff */
[----:B------:R-:W-:Y:S02]  /*20f60*/  LOP3.LUT R72, R72, 0x1c, RZ, 0xfc, !PT ;  /* 0x0000001c48487812 */ /* 0x000fe400078efcff */
[----:B------:R-:W-:Y:S02]  /*20f70*/  ISETP.GE.AND P4, PT, R73, UR4, PT ;  /* 0x0000000449007c0c */ /* 0x000fe4000bf86270 */
[----:B------:R-:W4:Y:S01]  /*20f80*/  S2R R73, SR_TID.X ;  /* 0x0000000000497919 */ /* 0x000f220000002100 */
[----:B------:R-:W-:Y:S02]  /*20f90*/  ISETP.GE.AND P3, PT, R72, UR4, PT ;  /* 0x0000000448007c0c */ /* 0x000fe4000bf66270 */
[----:B-1----:R-:W-:Y:S02]  /*20fa0*/  SEL R7, RZ, 0x4, P4 ;  /* 0x00000004ff077807 */ /* 0x002fe40002000000 */
        /* <DEDUP_REMOVED lines=12> */
[----:B------:R-:W-:Y:S02]  /*21070*/  ISETP.GE.AND P5, PT, R235, UR4, PT ;  /* 0x00000004eb007c0c */ /* 0x000fe4000bfa6270 */
[----:B------:R-:W-:Y:S01]  /*21080*/  IADD3.X R69, PT, PT, R69, UR11, RZ, P6, !PT ;  /* 0x0000000b45457c10 */ /* 0x000fe2000b7fe4ff */
[----:B------:R-:W-:Y:S01]  /*21090*/  LDGSTS.E [R6+0x70008], desc[UR20][R36.64], P4 ;  /* 0x7000800024067fae */ /* 0x000fe2000a1a1014 */
[----:B------:R-:W-:-:S02]  /*210a0*/  IADD3 R98, P6, PT, R98, UR10, RZ ;  /* 0x0000000a62627c10 */ /* 0x000fc4000ffde0ff */
[--C-:B----4-:R-:W-:Y:S02]  /*210b0*/  SHF.R.U32.HI R72, RZ, 0x6, R73.reuse ;  /* 0x00000006ff487819 */ /* 0x110fe40000011649 */
[----:B------:R-:W-:Y:S02]  /*210c0*/  SHF.R.U32.HI R73, RZ, 0x6, R73 ;  /* 0x00000006ff497819 */ /* 0x000fe40000011649 */
[----:B------:R-:W-:Y:S02]  /*210d0*/  SGXT.U32 R72, R72, 0x1 ;  /* 0x000000014848781a */ /* 0x000fe40000000000 */
[----:B------:R-:W-:Y:S02]  /*210e0*/  SGXT.U32 R73, R73, 0x1 ;  /* 0x000000014949781a */ /* 0x000fe40000000000 */
[----:B------:R-:W-:Y:S02]  /*210f0*/  LOP3.LUT R72, R72, 0x3c, RZ, 0xfc, !PT ;  /* 0x0000003c48487812 */ /* 0x000fe400078efcff */
[----:B------:R-:W-:-:S02]  /*21100*/  LOP3.LUT R73, R73, 0x3e, RZ, 0xfc, !PT ;  /* 0x0000003e49497812 */ /* 0x000fc400078efcff */
[----:B------:R-:W-:Y:S02]  /*21110*/  ISETP.GE.AND P3, PT, R72, UR4, PT ;  /* 0x0000000448007c0c */ /* 0x000fe4000bf66270 */
[----:B------:R-:W-:Y:S02]  /*21120*/  ISETP.GE.AND P4, PT, R73, UR4, PT ;  /* 0x0000000449007c0c */ /* 0x000fe4000bf86270 */
[----:B------:R-:W4:Y:S01]  /*21130*/  LDL.LU.64 R72, [R1+0x858] ;  /* 0x0008580001487983 */ /* 0x000f220000300a00 */
[----:B------:R-:W-:Y:S02]  /*21140*/  SEL R7, RZ, 0x4, P3 ;  /* 0x00000004ff077807 */ /* 0x000fe40001800000 */
[----:B------:R-:W-:Y:S01]  /*21150*/  SEL R170, RZ, 0x4, P4 ;  /* 0x00000004ffaa7807 */ /* 0x000fe20002000000 */
[----:B------:R-:W4:Y:S01]  /*21160*/  LDL.LU.64 R200, [R1+0x158] ;  /* 0x0001580001c87983 */ /* 0x000f220000300a00 */
[----:B------:R-:W-:Y:S02]  /*21170*/  SEL R7, R7, RZ, P1 ;  /* 0x000000ff07077207 */ /* 0x000fe40000800000 */
[----:B------:R-:W-:Y:S01]  /*21180*/  SEL R170, R170, RZ, P1 ;  /* 0x000000ffaaaa7207 */ /* 0x000fe20000800000 */
[----:B------:R-:W4:Y:S01]  /*21190*/  LDL.LU.64 R234, [R1+0x188] ;  /* 0x0001880001ea7983 */ /* 0x000f220000300a00 */
[----:B------:R-:W-:-:S02]  /*211a0*/  ISETP.NE.U32.AND P3, PT, R7, RZ, PT ;  /* 0x000000ff0700720c */ /* 0x000fc40003f65070 */
[----:B------:R-:W-:Y:S01]  /*211b0*/  SEL R7, RZ, 0x4, P5 ;  /* 0x00000004ff077807 */ /* 0x000fe20002800000 */
[----:B------:R-:W4:Y:S01]  /*211c0*/  LDL.LU.64 R184, [R1+0x1b8] ;  /* 0x0001b80001b87983 */ /* 0x000f220000300a00 */
[----:B------:R-:W-:Y:S02]  /*211d0*/  ISETP.NE.U32.AND P5, PT, R170, RZ, PT ;  /* 0x000000ffaa00720c */ /* 0x000fe40003fa5070 */
[----:B------:R-:W-:Y:S01]  /*211e0*/  SEL R7, R7, RZ, P1 ;  /* 0x000000ff07077207 */ /* 0x000fe20000800000 */
[----:B------:R-:W4:Y:S01]  /*211f0*/  LDL.LU.64 R182, [R1+0x7c0] ;  /* 0x0007c00001b67983 */ /* 0x000f220000300a00 */
[----:B------:R-:W-:Y:S02]  /*21200*/  IADD3.X R99, PT, PT, R99, UR11, RZ, P6, !PT ;  /* 0x0000000b63637c10 */ /* 0x000fe4000b7fe4ff */
[----:B------:R-:W-:Y:S01]  /*21210*/  ISETP.NE.U32.AND P4, PT, R7, RZ, PT ;  /* 0x000000ff0700720c */ /* 0x000fe20003f85070 */
[----:B------:R-:W4:Y:S04]  /*21220*/  LDL.LU.64 R202, [R1+0x788] ;  /* 0x0007880001ca7983 */ /* 0x000f280000300a00 */
[----:B------:R-:W-:Y:S01]  /*21230*/  LDGSTS.E [R6+0x72000], desc[UR20][R66.64], P3 ;  /* 0x7200000042067fae */ /* 0x000fe200099a1014 */
[----:B------:R-:W-:-:S03]  /*21240*/  ISETP.GE.AND P3, PT, R237, UR4, PT ;  /* 0x00000004ed007c0c */ /* 0x000fc6000bf66270 */
[----:B------:R-:W-:Y:S01]  /*21250*/  LDGSTS.E [R6+0x72008], desc[UR20][R68.64], P5 ;  /* 0x7200800044067fae */ /* 0x000fe2000a9a1014 */
[----:B------:R-:W-:-:S03]  /*21260*/  SEL R7, RZ, 0x4, P3 ;  /* 0x00000004ff077807 */ /* 0x000fc60001800000 */
[----:B------:R-:W-:Y:S01]  /*21270*/  LDGSTS.E [R6+0x74000], desc[UR20][R98.64], P4 ;  /* 0x7400000062067fae */ /* 0x000fe2000a1a1014 */
[----:B------:R-:W-:Y:S02]  /*21280*/  ISETP.GE.AND P4, PT, R239, UR4, PT ;  /* 0x00000004ef007c0c */ /* 0x000fe4000bf86270 */
[----:B------:R-:W-:Y:S01]  /*21290*/  SEL R7, R7, RZ, P1 ;  /* 0x000000ff07077207 */ /* 0x000fe20000800000 */
[----:B------:R-:W4:Y:S01]  /*212a0*/  LDL.LU.64 R208, [R1+0x760] ;  /* 0x0007600001d07983 */ /* 0x000f220000300a00 */
[----:B------:R-:W-:Y:S02]  /*212b0*/  ISETP.GE.AND P5, PT, R241, UR4, PT ;  /* 0x00000004f1007c0c */ /* 0x000fe4000bfa6270 */
[----:B------:R-:W-:Y:S02]  /*212c0*/  SEL R170, RZ, 0x4, P4 ;  /* 0x00000004ffaa7807 */ /* 0x000fe40002000000 */
[----:B------:R-:W-:Y:S02]  /*212d0*/  ISETP.NE.U32.AND P3, PT, R7, RZ, PT ;  /* 0x000000ff0700720c */ /* 0x000fe40003f65070 */
[----:B------:R-:W-:-:S02]  /*212e0*/  SEL R7, RZ, 0x4, P5 ;  /* 0x00000004ff077807 */ /* 0x000fc40002800000 */
[----:B------:R-:W-:Y:S02]  /*212f0*/  SEL R170, R170, RZ, P1 ;  /* 0x000000ffaaaa7207 */ /* 0x000fe40000800000 */
[----:B------:R-:W-:Y:S02]  /*21300*/  IADD3 R100, P6, PT, R100, UR10, RZ ;  /* 0x0000000a64647c10 */ /* 0x000fe4000ffde0ff */
[----:B------:R-:W-:Y:S02]  /*21310*/  SEL R7, R7, RZ, P1 ;  /* 0x000000ff07077207 */ /* 0x000fe40000800000 */
[----:B------:R-:W-:Y:S02]  /*21320*/  ISETP.NE.U32.AND P5, PT, R170, RZ, PT ;  /* 0x000000ffaa00720c */ /* 0x000fe40003fa5070 */
[----:B------:R-:W-:Y:S02]  /*21330*/  IADD3.X R101, PT, PT, R101, UR11, RZ, P6, !PT ;  /* 0x0000000b65657c10 */ /* 0x000fe4000b7fe4ff */
[----:B------:R-:W-:-:S02]  /*21340*/  IADD3 R170, P6, PT, R166, UR10, RZ ;  /* 0x0000000aa6aa7c10 */ /* 0x000fc4000ffde0ff */
[----:B------:R-:W-:Y:S01]  /*21350*/  ISETP.NE.U32.AND P4, PT, R7, RZ, PT ;  /* 0x000000ff0700720c */ /* 0x000fe20003f85070 */
[----:B------:R-:W-:Y:S01]  /*21360*/  LDGSTS.E [R6+0x74008], desc[UR20][R100.64], P3 ;  /* 0x7400800064067fae */ /* 0x000fe200099a1014 */
[----:B------:R-:W-:Y:S02]  /*21370*/  IADD3.X R171, PT, PT, R167, UR11, RZ, P6, !PT ;  /* 0x0000000ba7ab7c10 */ /* 0x000fe4000b7fe4ff */
[----:B------:R-:W-:Y:S02]  /*21380*/  IADD3 R168, P6, PT, R168, UR10, RZ ;  /* 0x0000000aa8a87c10 */ /* 0x000fe4000ffde0ff */
[----:B------:R-:W-:Y:S01]  /*21390*/  ISETP.GE.AND P3, PT, R243, UR4, PT ;  /* 0x00000004f3007c0c */ /* 0x000fe2000bf66270 */
[----:B------:R-:W-:Y:S01]  /*213a0*/  USHF.R.S32.HI UR4, URZ, 0x1f, UR13 ;  /* 0x0000001fff047899 */ /* 0x000fe2000801140d */
[----:B------:R-:W-:Y:S01]  /*213b0*/  IADD3.X R169, PT, PT, R169, UR11, RZ, P6, !PT ;  /* 0x0000000ba9a97c10 */ /* 0x000fe2000b7fe4ff */
[----:B------:R-:W-:Y:S02]  /*213c0*/  LDGSTS.E [R6+0x76000], desc[UR20][R170.64], P5 ;  /* 0x76000000aa067fae */ /* 0x000fe4000a9a1014 */
[----:B------:R-:W-:-:S02]  /*213d0*/  USHF.L.U64.HI UR13, UR13, 0x2, UR4 ;  /* 0x000000020d0d7899 */ /* 0x000fc40008010204 */
[----:B------:R1:W-:Y:S04]  /*213e0*/  LDGSTS.E [R6+0x76008], desc[UR20][R168.64], P4 ;  /* 0x76008000a8067fae */ /* 0x0003e8000a1a1014 */
[----:B------:R-:W0:Y:S01]  /*213f0*/  LDGDEPBAR ;  /* 0x00000000000079af */ /* 0x000e220000000000 */
[----:B-1----:R-:W-:Y:S02]  /*21400*/  SEL R6, RZ, 0x4, P3 ;  /* 0x00000004ff067807 */ /* 0x002fe40001800000 */
[----:B---3--:R-:W-:-:S04]  /*21410*/  IADD3 R172, P3, PT, R218, UR12, RZ ;  /* 0x0000000cdaac7c10 */ /* 0x008fc8000ff7e0ff */
[----:B------:R-:W-:Y:S02]  /*21420*/  IADD3.X R173, PT, PT, R219, UR13, RZ, P3, !PT ;  /* 0x0000000ddbad7c10 */ /* 0x000fe40009ffe4ff */
[----:B--2---:R-:W-:-:S04]  /*21430*/  IADD3 R218, P3, PT, R2, UR12, RZ ;  /* 0x0000000c02da7c10 */ /* 0x004fc8000ff7e0ff */
[----:B------:R-:W-:Y:S02]  /*21440*/  IADD3.X R219, PT, PT, R3, UR13, RZ, P3, !PT ;  /* 0x0000000d03db7c10 */ /* 0x000fe40009ffe4ff */
[----:B------:R-:W2:Y:S01]  /*21450*/  LDL.LU.64 R2, [R1+0x710] ;  /* 0x0007100001027983 */ /* 0x000ea20000300a00 */
[----:B----4-:R-:W-:-:S04]  /*21460*/  IADD3 R246, P3, PT, R72, UR12, RZ ;  /* 0x0000000c48f67c10 */ /* 0x010fc8000ff7e0ff */
[----:B------:R-:W-:Y:S02]  /*21470*/  IADD3.X R247, PT, PT, R73, UR13, RZ, P3, !PT ;  /* 0x0000000d49f77c10 */ /* 0x000fe40009ffe4ff */
[----:B------:R-:W3:Y:S01]  /*21480*/  LDL.LU.64 R72, [R1+0x6b0] ;  /* 0x0006b00001487983 */ /* 0x000ee20000300a00 */
[----:B------:R-:W-:-:S03]  /*21490*/  SEL R6, R6, RZ, P1 ;  /* 0x000000ff06067207 */ /* 0x000fc60000800000 */
[----:B------:R-:W4:Y:S01]  /*214a0*/  LDL.LU.64 R178, [R1+0x668] ;  /* 0x0006680001b27983 */ /* 0x000f220000300a00 */
[----:B------:R-:W-:Y:S02]  /*214b0*/  ISETP.NE.U32.AND P1, PT, R6, RZ, PT ;  /* 0x000000ff0600720c */ /* 0x000fe40003f25070 */
[----:B------:R-:W-:-:S04]  /*214c0*/  IADD3 R6, P3, PT, R200, UR12, RZ ;  /* 0x0000000cc8067c10 */ /* 0x000fc8000ff7e0ff */
[----:B------:R-:W-:Y:S02]  /*214d0*/  IADD3.X R7, PT, PT, R201, UR13, RZ, P3, !PT ;  /* 0x0000000dc9077c10 */ /* 0x000fe40009ffe4ff */
[----:B------:R-:W-:-:S04]  /*214e0*/  IADD3 R166, P3, PT, R234, UR12, RZ ;  /* 0x0000000ceaa67c10 */ /* 0x000fc8000ff7e0ff */
[----:B------:R-:W-:Y:S01]  /*214f0*/  IADD3.X R167, PT, PT, R235, UR13, RZ, P3, !PT ;  /* 0x0000000deba77c10 */ /* 0x000fe20009ffe4ff */
[----:B------:R-:W-:Y:S04]  /*21500*/  LDGSTS.E [R5+0x40000], desc[UR20][R172.64], P1 ;  /* 0x40000000ac057fae */ /* 0x000fe800089a1014 */
[----:B------:R-:W-:Y:S04]  /*21510*/  LDGSTS.E [R5+0x40400], desc[UR20][R218.64], P1 ;  /* 0x40400000da057fae */ /* 0x000fe800089a1014 */
[----:B------:R1:W-:Y:S04]  /*21520*/  STL.64 [R1+0x158], R6 ;  /* 0x0001580601007387 */ /* 0x0003e80000100a00 */
[----:B------:R-:W-:Y:S04]  /*21530*/  LDGSTS.E [R5+0x40800], desc[UR20][R246.64], P1 ;  /* 0x40800000f6057fae */ /* 0x000fe800089a1014 */
[----:B------:R-:W-:Y:S04]  /*21540*/  LDGSTS.E [R5+0x40c00], desc[UR20][R6.64], P1 ;  /* 0x40c0000006057fae */ /* 0x000fe800089a1014 */
[----:B------:R1:W-:Y:S01]  /*21550*/  STL.64 [R1+0x188], R166 ;  /* 0x000188a601007387 */ /* 0x0003e20000100a00 */
[----:B------:R-:W-:-:S03]  /*21560*/  IADD3 R200, P3, PT, R184, UR12, RZ ;  /* 0x0000000cb8c87c10 */ /* 0x000fc6000ff7e0ff */
[----:B------:R-:W-:Y:S04]  /*21570*/  LDGSTS.E [R5+0x41000], desc[UR20][R166.64], P1 ;  /* 0x41000000a6057fae */ /* 0x000fe800089a1014 */
[----:B-1----:R-:W4:Y:S04]  /*21580*/  LDL.LU.64 R6, [R1+0x600] ;  /* 0x0006000001067983 */ /* 0x002f280000300a00 */
[----:B------:R-:W4:Y:S01]  /*21590*/  LDL.LU.64 R234, [R1+0x590] ;  /* 0x0005900001ea7983 */ /* 0x000f220000300a00 */
[----:B------:R-:W-:Y:S02]  /*215a0*/  IADD3.X R201, PT, PT, R185, UR13, RZ, P3, !PT ;  /* 0x0000000db9c97c10 */ /* 0x000fe40009ffe4ff */
[----:B------:R-:W-:Y:S01]  /*215b0*/  IADD3 R184, P3, PT, R182, UR12, RZ ;  /* 0x0000000cb6b87c10 */ /* 0x000fe2000ff7e0ff */
[----:B------:R-:W4:Y:S03]  /*215c0*/  LDL.LU.64 R166, [R1+0x520] ;  /* 0x0005200001a67983 */ /* 0x000f260000300a00 */
[----:B------:R-:W-:Y:S01]  /*215d0*/  IADD3.X R185, PT, PT, R183, UR13, RZ, P3, !PT ;  /* 0x0000000db7b97c10 */ /* 0x000fe20009ffe4ff */
[----:B------:R1:W-:Y:S01]  /*215e0*/  STL.64 [R1+0x1b8], R200 ;  /* 0x0001b8c801007387 */ /* 0x0003e20000100a00 */
[----:B------:R-:W-:-:S03]  /*215f0*/  IADD3 R182, P3, PT, R202, UR12, RZ ;  /* 0x0000000ccab67c10 */ /* 0x000fc6000ff7e0ff */
[----:B------:R-:W4:Y:S01]  /*21600*/  LDL.LU.64 R244, [R1+0x4c0] ;  /* 0x0004c00001f47983 */ /* 0x000f220000300a00 */
[----:B------:R-:W-:-:S03]  /*21610*/  IADD3.X R183, PT, PT, R203, UR13, RZ, P3, !PT ;  /* 0x0000000dcbb77c10 */ /* 0x000fc60009ffe4ff */
[----:B------:R1:W-:Y:S04]  /*21620*/  STL.64 [R1+0x200], R184 ;  /* 0x000200b801007387 */ /* 0x0003e80000100a00 */
[----:B------:R-:W4:Y:S04]  /*21630*/  LDL.LU.64 R186, [R1+0x1c0] ;  /* 0x0001c00001ba7983 */ /* 0x000f280000300a00 */
[----:B------:R1:W-:Y:S04]  /*21640*/  LDGSTS.E [R5+0x41400], desc[UR20][R200.64], P1 ;  /* 0x41400000c8057fae */ /* 0x0003e800089a1014 */
[----:B------:R-:W-:Y:S04]  /*21650*/  LDGSTS.E [R5+0x41800], desc[UR20][R184.64], P1 ;  /* 0x41800000b8057fae */ /* 0x000fe800089a1014 */
[----:B------:R2:W-:Y:S01]  /*21660*/  STL.64 [R1+0x240], R182 ;  /* 0x000240b601007387 */ /* 0x0005e20000100a00 */
[----:B-1----:R-:W-:-:S03]  /*21670*/  IADD3 R200, P3, PT, R208, UR12, RZ ;  /* 0x0000000cd0c87c10 */ /* 0x002fc6000ff7e0ff */
[----:B------:R-:W-:Y:S04]  /*21680*/  LDGSTS.E [R5+0x41c00], desc[UR20][R182.64], P1 ;  /* 0x41c00000b6057fae */ /* 0x000fe800089a1014 */
[----:B------:R-:W4:Y:S01]  /*21690*/  LDL.LU.64 R184, [R1+0x1b0] ;  /* 0x0001b00001b87983 */ /* 0x000f220000300a00 */
[----:B------:R-:W-:Y:S02]  /*216a0*/  IADD3.X R201, PT, PT, R209, UR13, RZ, P3, !PT ;  /* 0x0000000dd1c97c10 */ /* 0x000fe40009ffe4ff */
[----:B--2---:R-:W-:-:S03]  /*216b0*/  IADD3 R208, P3, PT, R2, UR12, RZ ;  /* 0x0000000c02d07c10 */ /* 0x004fc6000ff7e0ff */
[----:B------:R-:W-:Y:S01]  /*216c0*/  LDGSTS.E [R5+0x42000], desc[UR20][R200.64], P1 ;  /* 0x42000000c8057fae */ /* 0x000fe200089a1014 */
[----:B------:R-:W-:-:S03]  /*216d0*/  IADD3.X R209, PT, PT, R3, UR13, RZ, P3, !PT ;  /* 0x0000000d03d17c10 */ /* 0x000fc60009ffe4ff */
[----:B------:R-:W2:Y:S04]  /*216e0*/  LDL.LU.64 R182, [R1+0x198] ;  /* 0x0001980001b67983 */ /* 0x000ea80000300a00 */
[----:B------:R-:W2:Y:S04]  /*216f0*/  LDL.LU.64 R202, [R1+0x168] ;  /* 0x0001680001ca7983 */ /* 0x000ea80000300a00 */
[----:B------:R1:W-:Y:S04]  /*21700*/  STL.64 [R1+0x298], R200 ;  /* 0x000298c801007387 */ /* 0x0003e80000100a00 */
[----:B------:R-:W-:Y:S01]  /*21710*/  LDGSTS.E [R5+0x42400], desc[UR20][R208.64], P1 ;  /* 0x42400000d0057fae */ /* 0x000fe200089a1014 */
[----:B---3--:R-:W-:-:S04]  /*21720*/  IADD3 R2, P3, PT, R72, UR12, RZ ;  /* 0x0000000c48027c10 */ /* 0x008fc8000ff7e0ff */
[----:B------:R-:W-:Y:S02]  /*21730*/  IADD3.X R3, PT, PT, R73, UR13, RZ, P3, !PT ;  /* 0x0000000d49037c10 */ /* 0x000fe40009ffe4ff */
[----:B------:R-:W3:Y:S04]  /*21740*/  LDL.LU.64 R72, [R1+0xcb0] ;  /* 0x000cb00001487983 */ /* 0x000ee80000300a00 */
[----:B------:R1:W-:Y:S04]  /*21750*/  STL.64 [R1+0x2e0], R208 ;  /* 0x0002e0d001007387 */ /* 0x0003e80000100a00 */
[----:B-1----:R-:W3:Y:S04]  /*21760*/  LDL.LU.64 R200, [R1+0x140] ;  /* 0x0001400001c87983 */ /* 0x002ee80000300a00 */
[----:B------:R4:W-:Y:S04]  /*21770*/  STL.64 [R1+0x330], R2 ;  /* 0x0003300201007387 */ /* 0x0009e80000100a00 */
[----:B------:R-:W3:Y:S04]  /*21780*/  LDL.LU.64 R208, [R1+0xe8] ;  /* 0x0000e80001d07983 */ /* 0x000ee80000300a00 */
[----:B------:R4:W-:Y:S02]  /*21790*/  LDGSTS.E [R5+0x42800], desc[UR20][R2.64], P1 ;  /* 0x4280000002057fae */ /* 0x0009e400089a1014 */
[----:B----4-:R-:W-:-:S04]  /*217a0*/  IADD3 R2, P3, PT, R178, UR12, RZ ;  /* 0x0000000cb2027c10 */ /* 0x010fc8000ff7e0ff */
[----:B------:R-:W-:Y:S02]  /*217b0*/  IADD3.X R3, PT, PT, R179, UR13, RZ, P3, !PT ;  /* 0x0000000db3037c10 */ /* 0x000fe40009ffe4ff */
[----:B------:R-:W-:-:S03]  /*217c0*/  IADD3 R178, P3, PT, R6, UR12, RZ ;  /* 0x0000000c06b27c10 */ /* 0x000fc6000ff7e0ff */
[----:B------:R1:W-:Y:S01]  /*217d0*/  STL.64 [R1+0x378], R2 ;  /* 0x0003780201007387 */ /* 0x0003e20000100a00 */
[----:B------:R-:W-:-:S03]  /*217e0*/  IADD3.X R179, PT, PT, R7, UR13, RZ, P3, !PT ;  /* 0x0000000d07b37c10 */ /* 0x000fc60009ffe4ff */
[----:B------:R-:W-:Y:S01]  /*217f0*/  LDGSTS.E [R5+0x42c00], desc[UR20][R2.64], P1 ;  /* 0x42c0000002057fae */ /* 0x000fe200089a1014 */
[----:B------:R-:W-:-:S03]  /*21800*/  IADD3 R6, P3, PT, R234, UR12, RZ ;  /* 0x0000000cea067c10 */ /* 0x000fc6000ff7e0ff */
[----:B------:R-:W4:Y:S01]  /*21810*/  LDL.LU R234, [R1+0xca8] ;  /* 0x000ca80001ea7983 */ /* 0x000f220000300800 */
[----:B------:R-:W-:-:S03]  /*21820*/  IADD3.X R7, PT, PT, R235, UR13, RZ, P3, !PT ;  /* 0x0000000deb077c10 */ /* 0x000fc60009ffe4ff */
[----:B------:R1:W-:Y:S04]  /*21830*/  LDGSTS.E [R5+0x43000], desc[UR20][R178.64], P1 ;  /* 0x43000000b2057fae */ /* 0x0003e800089a1014 */
[----:B-1----:R-:W5:Y:S04]  /*21840*/  LDL.LU.64 R2, [R1+0xca0] ;  /* 0x000ca00001027983 */ /* 0x002f680000300a00 */
[----:B------:R1:W-:Y:S04]  /*21850*/  STL.64 [R1+0x3c0], R178 ;  /* 0x0003c0b201007387 */ /* 0x0003e80000100a00 */
[----:B------:R1:W-:Y:S02]  /*21860*/  LDGSTS.E [R5+0x43400], desc[UR20][R6.64], P1 ;  /* 0x4340000006057fae */ /* 0x0003e400089a1014 */
[----:B-1----:R-:W-:-:S04]  /*21870*/  IADD3 R178, P3, PT, R166, UR12, RZ ;  /* 0x0000000ca6b27c10 */ /* 0x002fc8000ff7e0ff */
[----:B------:R-:W-:Y:S02]  /*21880*/  IADD3.X R179, PT, PT, R167, UR13, RZ, P3, !PT ;  /* 0x0000000da7b37c10 */ /* 0x000fe40009ffe4ff */
[----:B------:R-:W-:Y:S01]  /*21890*/  IADD3 R166, P3, PT, R244, UR12, RZ ;  /* 0x0000000cf4a67c10 */ /* 0x000fe2000ff7e0ff */
[----:B------:R1:W-:Y:S03]  /*218a0*/  STL.64 [R1+0x400], R6 ;  /* 0x0004000601007387 */ /* 0x0003e60000100a00 */
[----:B------:R-:W-:Y:S01]  /*218b0*/  IADD3.X R167, PT, PT, R245, UR13, RZ, P3, !PT ;  /* 0x0000000df5a77c10 */ /* 0x000fe20009ffe4ff */
[----:B------:R2:W-:Y:S04]  /*218c0*/  STL.64 [R1+0x460], R178 ;  /* 0x000460b201007387 */ /* 0x0005e80000100a00 */
[----:B------:R2:W-:Y:S01]  /*218d0*/  LDGSTS.E [R5+0x43800], desc[UR20][R178.64], P1 ;  /* 0x43800000b2057fae */ /* 0x0005e200089a1014 */
[----:B-1----:R-:W-:-:S03]  /*218e0*/  IADD3 R6, P3, PT, R186, UR12, RZ ;  /* 0x0000000cba067c10 */ /* 0x002fc6000ff7e0ff */
[----:B------:R1:W-:Y:S01]  /*218f0*/  STL.64 [R1+0x4b8], R166 ;  /* 0x0004b8a601007387 */ /* 0x0003e20000100a00 */
[----:B------:R-:W-:-:S03]  /*21900*/  IADD3.X R7, PT, PT, R187, UR13, RZ, P3, !PT ;  /* 0x0000000dbb077c10 */ /* 0x000fc60009ffe4ff */
[----:B------:R1:W-:Y:S01]  /*21910*/  LDGSTS.E [R5+0x43c00], desc[UR20][R166.64], P1 ;  /* 0x43c00000a6057fae */ /* 0x0003e200089a1014 */
[----:B--2---:R-:W-:-:S03]  /*21920*/  IADD3 R178, P3, PT, R184, UR12, RZ ;  /* 0x0000000cb8b27c10 */ /* 0x004fc6000ff7e0ff */
[----:B------:R2:W-:Y:S01]  /*21930*/  STL.64 [R1+0x510], R6 ;  /* 0x0005100601007387 */ /* 0x0005e20000100a00 */
[----:B------:R-:W-:-:S03]  /*21940*/  IADD3.X R179, PT, PT, R185, UR13, RZ, P3, !PT ;  /* 0x0000000db9b37c10 */ /* 0x000fc60009ffe4ff */
        /* <DEDUP_REMOVED lines=8> */
[----:B------:R1:W-:Y:S04]  /*219d0*/  LDGSTS.E [R5+0x44800], desc[UR20][R166.64], P1 ;  /* 0x44800000a6057fae */ /* 0x0003e800089a1014 */
[----:B------:R2:W-:Y:S04]  /*219e0*/  STL.64 [R1+0x678], R6 ;  /* 0x0006780601007387 */ /* 0x0005e80000100a00 */
[----:B------:R2:W-:Y:S01]  /*219f0*/  LDGSTS.E [R5+0x44c00], desc[UR20][R6.64], P1 ;  /* 0x44c0000006057fae */ /* 0x0005e200089a1014 */
[----:B---3--:R-:W-:-:S04]  /*21a00*/  IADD3 R178, P3, PT, R200, UR12, RZ ;  /* 0x0000000cc8b27c10 */ /* 0x008fc8000ff7e0ff */
[----:B------:R-:W-:Y:S02]  /*21a10*/  IADD3.X R179, PT, PT, R201, UR13, RZ, P3, !PT ;  /* 0x0000000dc9b37c10 */ /* 0x000fe40009ffe4ff */
[----:B-1----:R-:W-:-:S03]  /*21a20*/  IADD3 R166, P3, PT, R208, UR12, RZ ;  /* 0x0000000cd0a67c10 */ /* 0x002fc6000ff7e0ff */
[----:B------:R-:W-:Y:S01]  /*21a30*/  LDGSTS.E [R5+0x45000], desc[UR20][R178.64], P1 ;  /* 0x45000000b2057fae */ /* 0x000fe200089a1014 */
[----:B------:R-:W-:Y:S02]  /*21a40*/  IADD3.X R167, PT, PT, R209, UR13, RZ, P3, !PT ;  /* 0x0000000dd1a77c10 */ /* 0x000fe40009ffe4ff */
[----:B--2---:R-:W-:Y:S01]  /*21a50*/  IADD3 R6, P3, PT, R164, UR12, RZ ;  /* 0x0000000ca4067c10 */ /* 0x004fe2000ff7e0ff */
[----:B------:R-:W-:Y:S03]  /*21a60*/  STL.64 [R1+0x6c0], R178 ;  /* 0x0006c0b201007387 */ /* 0x000fe60000100a00 */
[----:B------:R-:W-:Y:S01]  /*21a70*/  IADD3.X R7, PT, PT, R165, UR13, RZ, P3, !PT ;  /* 0x0000000da5077c10 */ /* 0x000fe20009ffe4ff */
[----:B------:R1:W-:Y:S04]  /*21a80*/  STL.64 [R1+0x700], R166 ;  /* 0x000700a601007387 */ /* 0x0003e80000100a00 */
[----:B------:R1:W-:Y:S04]  /*21a90*/  LDGSTS.E [R5+0x45400], desc[UR20][R166.64], P1 ;  /* 0x45400000a6057fae */ /* 0x0003e800089a1014 */
[----:B------:R2:W-:Y:S04]  /*21aa0*/  STL.64 [R1+0x728], R6 ;  /* 0x0007280601007387 */ /* 0x0005e80000100a00 */
[----:B------:R2:W-:Y:S01]  /*21ab0*/  LDGSTS.E [R5+0x45800], desc[UR20][R6.64], P1 ;  /* 0x4580000006057fae */ /* 0x0005e200089a1014 */
[----:B-1----:R-:W-:-:S03]  /*21ac0*/  IADD3 R166, P3, PT, R158, UR12, RZ ;  /* 0x0000000c9ea67c10 */ /* 0x002fc6000ff7e0ff */
[----:B------:R-:W3:Y:S01]  /*21ad0*/  LDL.LU.64 R202, [R1+0x920] ;  /* 0x0009200001ca7983 */ /* 0x000ee20000300a00 */
[----:B------:R-:W-:-:S03]  /*21ae0*/  IADD3.X R167, PT, PT, R159, UR13, RZ, P3, !PT ;  /* 0x0000000d9fa77c10 */ /* 0x000fc60009ffe4ff */
[----:B------:R-:W4:Y:S01]  /*21af0*/  LDL.LU.64 R200, [R1+0x8f8] ;  /* 0x0008f80001c87983 */ /* 0x000f220000300a00 */
[----:B------:R-:W-:-:S03]  /*21b00*/  IADD3 R164, P3, PT, R152, UR12, RZ ;  /* 0x0000000c98a47c10 */ /* 0x000fc6000ff7e0ff */
[----:B------:R-:W-:Y:S01]  /*21b10*/  LDGSTS.E [R5+0x45c00], desc[UR20][R166.64], P1 ;  /* 0x45c00000a6057fae */ /* 0x000fe200089a1014 */
[----:B------:R-:W-:Y:S02]  /*21b20*/  IADD3.X R165, PT, PT, R153, UR13, RZ, P3, !PT ;  /* 0x0000000d99a57c10 */ /* 0x000fe40009ffe4ff */
[----:B--2---:R-:W-:Y:S01]  /*21b30*/  IADD3 R6, P3, PT, R146, UR12, RZ ;  /* 0x0000000c92067c10 */ /* 0x004fe2000ff7e0ff */
[----:B------:R-:W-:Y:S03]  /*21b40*/  STL.64 [R1+0x760], R166 ;  /* 0x000760a601007387 */ /* 0x000fe60000100a00 */
[----:B------:R-:W-:Y:S01]  /*21b50*/  IADD3.X R7, PT, PT, R147, UR13, RZ, P3, !PT ;  /* 0x0000000d93077c10 */ /* 0x000fe20009ffe4ff */
[----:B------:R-:W-:Y:S04]  /*21b60*/  STL.64 [R1+0x788], R164 ;  /* 0x000788a401007387 */ /* 0x000fe80000100a00 */
[----:B------:R1:W-:Y:S04]  /*21b70*/  STL.64 [R1+0x858], R6 ;  /* 0x0008580601007387 */ /* 0x0003e80000100a00 */
[----:B------:R-:W2:Y:S01]  /*21b80*/  LDL.LU.64 R208, [R1+0x8c0] ;  /* 0x0008c00001d07983 */ /* 0x000ea20000300a00 */
[----:B------:R-:W-:-:S03]  /*21b90*/  IADD3 R158, P3, PT, R140, UR12, RZ ;  /* 0x0000000c8c9e7c10 */ /* 0x000fc6000ff7e0ff */
[----:B------:R-:W-:Y:S04]  /*21ba0*/  LDGSTS.E [R5+0x46000], desc[UR20][R164.64], P1 ;  /* 0x46000000a4057fae */ /* 0x000fe800089a1014 */
[----:B------:R-:W-:Y:S01]  /*21bb0*/  LDGSTS.E [R5+0x46400], desc[UR20][R6.64], P1 ;  /* 0x4640000006057fae */ /* 0x000fe200089a1014 */
[----:B------:R-:W-:Y:S02]  /*21bc0*/  IADD3.X R159, PT, PT, R141, UR13, RZ, P3, !PT ;  /* 0x0000000d8d9f7c10 */ /* 0x000fe40009ffe4ff */
[----:B------:R-:W-:-:S03]  /*21bd0*/  IADD3 R152, P3, PT, R134, UR12, RZ ;  /* 0x0000000c86987c10 */ /* 0x000fc6000ff7e0ff */
[----:B------:R-:W-:Y:S04]  /*21be0*/  LDGSTS.E [R5+0x46800], desc[UR20][R158.64], P1 ;  /* 0x468000009e057fae */ /* 0x000fe800089a1014 */
[----:B-1----:R-:W2:Y:S04]  /*21bf0*/  LDL.LU.64 R6, [R1+0x890] ;  /* 0x0008900001067983 */ /* 0x002ea80000300a00 */
[----:B------:R-:W2:Y:S01]  /*21c00*/  LDL.LU.64 R166, [R1+0x860] ;  /* 0x0008600001a67983 */ /* 0x000ea20000300a00 */
[----:B------:R-:W-:Y:S02]  /*21c10*/  IADD3.X R153, PT, PT, R135, UR13, RZ, P3, !PT ;  /* 0x0000000d87997c10 */ /* 0x000fe40009ffe4ff */
[----:B------:R-:W-:Y:S01]  /*21c20*/  IADD3 R146, P3, PT, R128, UR12, RZ ;  /* 0x0000000c80927c10 */ /* 0x000fe2000ff7e0ff */
[----:B------:R-:W-:Y:S03]  /*21c30*/  STL.64 [R1+0x880], R158 ;  /* 0x0008809e01007387 */ /* 0x000fe60000100a00 */
[----:B------:R-:W-:Y:S01]  /*21c40*/  IADD3.X R147, PT, PT, R129, UR13, RZ, P3, !PT ;  /* 0x0000000d81937c10 */ /* 0x000fe20009ffe4ff */
[----:B------:R-:W-:Y:S01]  /*21c50*/  LDGSTS.E [R5+0x46c00], desc[UR20][R152.64], P1 ;  /* 0x46c0000098057fae */ /* 0x000fe200089a1014 */
[----:B------:R-:W-:-:S03]  /*21c60*/  IADD3 R140, P3, PT, R122, UR12, RZ ;  /* 0x0000000c7a8c7c10 */ /* 0x000fc6000ff7e0ff */
[----:B------:R-:W-:Y:S01]  /*21c70*/  STL.64 [R1+0x8b8], R152 ;  /* 0x0008b89801007387 */ /* 0x000fe20000100a00 */
[----:B------:R-:W-:Y:S02]  /*21c80*/  IADD3.X R141, PT, PT, R123, UR13, RZ, P3, !PT ;  /* 0x0000000d7b8d7c10 */ /* 0x000fe40009ffe4ff */
[----:B------:R-:W-:Y:S01]  /*21c90*/  IADD3 R134, P3, PT, R116, UR12, RZ ;  /* 0x0000000c74867c10 */ /* 0x000fe2000ff7e0ff */
[----:B------:R-:W-:Y:S04]  /*21ca0*/  STL.64 [R1+0xb18], R146 ;  /* 0x000b189201007387 */ /* 0x000fe80000100a00 */
[----:B------:R-:W2:Y:S01]  /*21cb0*/  LDL.LU.64 R178, [R1+0x838] ;  /* 0x0008380001b27983 */ /* 0x000ea20000300a00 */
[----:B------:R-:W-:-:S03]  /*21cc0*/  IADD3.X R135, PT, PT, R117, UR13, RZ, P3, !PT ;  /* 0x0000000d75877c10 */ /* 0x000fc60009ffe4ff */
[----:B------:R-:W2:Y:S01]  /*21cd0*/  LDL.LU.64 R184, [R1+0x800] ;  /* 0x0008000001b87983 */ /* 0x000ea20000300a00 */
[----:B------:R-:W-:-:S03]  /*21ce0*/  IADD3 R128, P3, PT, R110, UR12, RZ ;  /* 0x0000000c6e807c10 */ /* 0x000fc6000ff7e0ff */
[----:B------:R3:W-:Y:S04]  /*21cf0*/  STL.64 [R1+0xb30], R140 ;  /* 0x000b308c01007387 */ /* 0x0007e80000100a00 */
[----:B------:R-:W-:Y:S04]  /*21d00*/  STL.64 [R1+0xb48], R134 ;  /* 0x000b488601007387 */ /* 0x000fe80000100a00 */
[----:B------:R-:W2:Y:S01]  /*21d10*/  LDL.LU.64 R182, [R1+0x7e0] ;  /* 0x0007e00001b67983 */ /* 0x000ea20000300a00 */
[----:B------:R-:W-:-:S03]  /*21d20*/  IADD3.X R129, PT, PT, R111, UR13, RZ, P3, !PT ;  /* 0x0000000d6f817c10 */ /* 0x000fc60009ffe4ff */
[----:B------:R-:W-:Y:S04]  /*21d30*/  LDGSTS.E [R5+0x47000], desc[UR20][R146.64], P1 ;  /* 0x4700000092057fae */ /* 0x000fe800089a1014 */
[----:B------:R3:W-:Y:S04]  /*21d40*/  LDGSTS.E [R5+0x47400], desc[UR20][R140.64], P1 ;  /* 0x474000008c057fae */ /* 0x0007e800089a1014 */
[----:B------:R-:W-:Y:S04]  /*21d50*/  STL.64 [R1+0xb60], R128 ;  /* 0x000b608001007387 */ /* 0x000fe80000100a00 */
[----:B------:R-:W-:Y:S04]  /*21d60*/  LDGSTS.E [R5+0x47800], desc[UR20][R134.64], P1 ;  /* 0x4780000086057fae */ /* 0x000fe800089a1014 */
[----:B------:R-:W-:Y:S01]  /*21d70*/  LDGSTS.E [R5+0x47c00], desc[UR20][R128.64], P1 ;  /* 0x47c0000080057fae */ /* 0x000fe200089a1014 */
[----:B---3--:R-:W-:-:S04]  /*21d80*/  IADD3 R140, P3, PT, R202, UR12, RZ ;  /* 0x0000000cca8c7c10 */ /* 0x008fc8000ff7e0ff */
[----:B------:R-:W-:Y:S02]  /*21d90*/  IADD3.X R141, PT, PT, R203, UR13, RZ, P3, !PT ;  /* 0x0000000dcb8d7c10 */ /* 0x000fe40009ffe4ff */
[----:B------:R-:W3:Y:S01]  /*21da0*/  LDL.LU.64 R202, [R1+0x7b0] ;  /* 0x0007b00001ca7983 */ /* 0x000ee20000300a00 */
[----:B----4-:R-:W-:-:S03]  /*21db0*/  IADD3 R186, P3, PT, R200, UR12, RZ ;  /* 0x0000000cc8ba7c10 */ /* 0x010fc6000ff7e0ff */
[----:B------:R-:W-:Y:S01]  /*21dc0*/  LDGSTS.E [R242+0x40080], desc[UR20][R140.64], P1 ;  /* 0x400800008cf27fae */ /* 0x000fe200089a1014 */
[----:B------:R-:W-:-:S03]  /*21dd0*/  IADD3.X R187, PT, PT, R201, UR13, RZ, P3, !PT ;  /* 0x0000000dc9bb7c10 */ /* 0x000fc60009ffe4ff */
[----:B------:R-:W4:Y:S04]  /*21de0*/  LDL.LU.64 R200, [R1+0x780] ;  /* 0x0007800001c87983 */ /* 0x000f280000300a00 */
[----:B------:R-:W-:Y:S01]  /*21df0*/  LDGSTS.E [R242+0x40480], desc[UR20][R186.64], P1 ;  /* 0x40480000baf27fae */ /* 0x000fe200089a1014 */
[----:B--2---:R-:W-:-:S04]  /*21e00*/  IADD3 R244, P3, PT, R208, UR12, RZ ;  /* 0x0000000cd0f47c10 */ /* 0x004fc8000ff7e0ff */
[----:B------:R-:W-:Y:S02]  /*21e10*/  IADD3.X R245, PT, PT, R209, UR13, RZ, P3, !PT ;  /* 0x0000000dd1f57c10 */ /* 0x000fe40009ffe4ff */
[----:B------:R-:W2:Y:S04]  /*21e20*/  LDL.LU.64 R208, [R1+0x750] ;  /* 0x0007500001d07983 */ /* 0x000ea80000300a00 */
[----:B------:R-:W2:Y:S04]  /*21e30*/  LDL.LU.64 R152, [R1+0x6f0] ;  /* 0x0006f00001987983 */ /* 0x000ea80000300a00 */
[----:B------:R-:W-:Y:S01]  /*21e40*/  LDGSTS.E [R242+0x40880], desc[UR20][R244.64], P1 ;  /* 0x40880000f4f27fae */ /* 0x000fe200089a1014 */
[----:B------:R-:W-:-:S04]  /*21e50*/  IADD3 R110, P3, PT, R6, UR12, RZ ;  /* 0x0000000c066e7c10 */ /* 0x000fc8000ff7e0ff */
[----:B------:R-:W-:Y:S02]  /*21e60*/  IADD3.X R111, PT, PT, R7, UR13, RZ, P3, !PT ;  /* 0x0000000d076f7c10 */ /* 0x000fe40009ffe4ff */
[----:B------:R-:W-:-:S03]  /*21e70*/  IADD3 R6, P3, PT, R166, UR12, RZ ;  /* 0x0000000ca6067c10 */ /* 0x000fc6000ff7e0ff */
[----:B------:R1:W-:Y:S01]  /*21e80*/  LDGSTS.E [R242+0x40c80], desc[UR20][R110.64], P1 ;  /* 0x40c800006ef27fae */ /* 0x0003e200089a1014 */
[----:B------:R-:W-:-:S03]  /*21e90*/  IADD3.X R7, PT, PT, R167, UR13, RZ, P3, !PT ;  /* 0x0000000da7077c10 */ /* 0x000fc60009ffe4ff */
[----:B------:R-:W-:Y:S04]  /*21ea0*/  STL.64 [R1+0x140], R110 ;  /* 0x0001406e01007387 */ /* 0x000fe80000100a00 */
[----:B------:R1:W-:Y:S04]  /*21eb0*/  STL.64 [R1+0x168], R6 ;  /* 0x0001680601007387 */ /* 0x0003e80000100a00 */
[----:B------:R-:W2:Y:S01]  /*21ec0*/  LDL.LU.64 R158, [R1+0x690] ;  /* 0x00069000019e7983 */ /* 0x000ea20000300a00 */
[----:B------:R-:W-:-:S03]  /*21ed0*/  IADD3 R122, P3, PT, R178, UR12, RZ ;  /* 0x0000000cb27a7c10 */ /* 0x000fc6000ff7e0ff */
[----:B------:R-:W2:Y:S01]  /*21ee0*/  LDL.LU.64 R164, [R1+0x628] ;  /* 0x0006280001a47983 */ /* 0x000ea20000300a00 */
[----:B------:R-:W-:-:S03]  /*21ef0*/  IADD3.X R123, PT, PT, R179, UR13, RZ, P3, !PT ;  /* 0x0000000db37b7c10 */ /* 0x000fc60009ffe4ff */
[----:B------:R-:W-:Y:S01]  /*21f00*/  LDGSTS.E [R242+0x41080], desc[UR20][R6.64], P1 ;  /* 0x4108000006f27fae */ /* 0x000fe200089a1014 */
[----:B------:R-:W-:-:S03]  /*21f10*/  IADD3 R116, P3, PT, R184, UR12, RZ ;  /* 0x0000000cb8747c10 */ /* 0x000fc6000ff7e0ff */
[----:B------:R3:W-:Y:S01]  /*21f20*/  LDGSTS.E [R242+0x41480], desc[UR20][R122.64], P1 ;  /* 0x414800007af27fae */ /* 0x0007e200089a1014 */
[----:B------:R-:W-:-:S05]  /*21f30*/  IADD3.X R117, PT, PT, R185, UR13, RZ, P3, !PT ;  /* 0x0000000db9757c10 */ /* 0x000fca0009ffe4ff */
[----:B------:R4:W-:Y:S04]  /*21f40*/  LDGSTS.E [R242+0x41880], desc[UR20][R116.64], P1 ;  /* 0x4188000074f27fae */ /* 0x0009e800089a1014 */
[----:B-1----:R-:W2:Y:S01]  /*21f50*/  LDL.LU.64 R6, [R1+0x5b0] ;  /* 0x0005b00001067983 */ /* 0x002ea20000300a00 */
[----:B------:R-:W-:-:S03]  /*21f60*/  IADD3 R110, P3, PT, R182, UR12, RZ ;  /* 0x0000000cb66e7c10 */ /* 0x000fc6000ff7e0ff */
[----:B------:R3:W-:Y:S04]  /*21f70*/  STL.64 [R1+0x198], R122 ;  /* 0x0001987a01007387 */ /* 0x0007e80000100a00 */
[----:B------:R-:W2:Y:S01]  /*21f80*/  LDL.LU.64 R166, [R1+0x538] ;  /* 0x0005380001a67983 */ /* 0x000ea20000300a00 */
[----:B------:R-:W-:-:S03]  /*21f90*/  IADD3.X R111, PT, PT, R183, UR13, RZ, P3, !PT ;  /* 0x0000000db76f7c10 */ /* 0x000fc60009ffe4ff */
[----:B------:R4:W-:Y:S04]  /*21fa0*/  STL.64 [R1+0x1c0], R116 ;  /* 0x0001c07401007387 */ /* 0x0009e80000100a00 */
[----:B------:R-:W2:Y:S04]  /*21fb0*/  LDL.LU.64 R178, [R1+0x4a8] ;  /* 0x0004a80001b27983 */ /* 0x000ea80000300a00 */
[----:B------:R2:W-:Y:S04]  /*21fc0*/  STL.64 [R1+0x208], R110 ;  /* 0x0002086e01007387 */ /* 0x0005e80000100a00 */
[----:B------:R-:W2:Y:S04]  /*21fd0*/  LDL.LU.64 R184, [R1+0x438] ;  /* 0x0004380001b87983 */ /* 0x000ea80000300a00 */
[----:B------:R-:W2:Y:S04]  /*21fe0*/  LDL.LU.64 R182, [R1+0x1a8] ;  /* 0x0001a80001b67983 */ /* 0x000ea80000300a00 */
[----:B------:R2:W-:Y:S01]  /*21ff0*/  LDGSTS.E [R242+0x41c80], desc[UR20][R110.64], P1 ;  /* 0x41c800006ef27fae */ /* 0x0005e200089a1014 */
[----:B---3--:R-:W-:-:S04]  /*22000*/  IADD3 R122, P3, PT, R202, UR12, RZ ;  /* 0x0000000cca7a7c10 */ /* 0x008fc8000ff7e0ff */
[----:B------:R-:W-:Y:S02]  /*22010*/  IADD3.X R123, PT, PT, R203, UR13, RZ, P3, !PT ;  /* 0x0000000dcb7b7c10 */ /* 0x000fe40009ffe4ff */
[----:B------:R-:W3:Y:S01]  /*22020*/  LDL.LU.64 R202, [R1+0x178] ;  /* 0x0001780001ca7983 */ /* 0x000ee20000300a00 */
[----:B----4-:R-:W-:-:S03]  /*22030*/  IADD3 R116, P3, PT, R200, UR12, RZ ;  /* 0x0000000cc8747c10 */ /* 0x010fc6000ff7e0ff */
[----:B------:R1:W-:Y:S01]  /*22040*/  LDGSTS.E [R242+0x42080], desc[UR20][R122.64], P1 ;  /* 0x420800007af27fae */ /* 0x0003e200089a1014 */
[----:B------:R-:W-:-:S03]  /*22050*/  IADD3.X R117, PT, PT, R201, UR13, RZ, P3, !PT ;  /* 0x0000000dc9757c10 */ /* 0x000fc60009ffe4ff */
[----:B------:R1:W-:Y:S04]  /*22060*/  STL.64 [R1+0x248], R122 ;  /* 0x0002487a01007387 */ /* 0x0003e80000100a00 */
[----:B------:R4:W-:Y:S04]  /*22070*/  STL.64 [R1+0x288], R116 ;  /* 0x0002887401007387 */ /* 0x0009e80000100a00 */
[----:B------:R-:W3:Y:S01]  /*22080*/  LDL.LU.64 R200, [R1+0x150] ;  /* 0x0001500001c87983 */ /* 0x000ee20000300a00 */
[----:B--2---:R-:W-:-:S03]  /*22090*/  IADD3 R110, P3, PT, R208, UR12, RZ ;  /* 0x0000000cd06e7c10 */ /* 0x004fc6000ff7e0ff */
[----:B------:R4:W-:Y:S01]  /*220a0*/  LDGSTS.E [R242+0x42480], desc[UR20][R116.64], P1 ;  /* 0x4248000074f27fae */ /* 0x0009e200089a1014 */
[----:B------:R-:W-:-:S05]  /*220b0*/  IADD3.X R111, PT, PT, R209, UR13, RZ, P3, !PT ;  /* 0x0000000dd16f7c10 */ /* 0x000fca0009ffe4ff */
[----:B------:R2:W-:Y:S04]  /*220c0*/  STL.64 [R1+0x2d0], R110 ;  /* 0x0002d06e01007387 */ /* 0x0005e80000100a00 */
[----:B------:R-:W3:Y:S01]  /*220d0*/  LDL.LU.64 R208, [R1+0xf0] ;  /* 0x0000f00001d07983 */ /* 0x000ee20000300a00 */
[----:B-1----:R-:W-:-:S03]  /*220e0*/  IADD3 R122, P3, PT, R152, UR12, RZ ;  /* 0x0000000c987a7c10 */ /* 0x002fc6000ff7e0ff */
[----:B------:R2:W-:Y:S01]  /*220f0*/  LDGSTS.E [R242+0x42880], desc[UR20][R110.64], P1 ;  /* 0x428800006ef27fae */ /* 0x0005e200089a1014 */
[----:B------:R-:W-:-:S05]  /*22100*/  IADD3.X R123, PT, PT, R153, UR13, RZ, P3, !PT ;  /* 0x0000000d997b7c10 */ /* 0x000fca0009ffe4ff */
[----:B------:R-:W-:Y:S04]  /*22110*/  STL.64 [R1+0x320], R122 ;  /* 0x0003207a01007387 */ /* 0x000fe80000100a00 */
[----:B------:R-:W-:Y:S01]  /*22120*/  LDGSTS.E [R242+0x42c80], desc[UR20][R122.64], P1 ;  /* 0x42c800007af27fae */ /* 0x000fe200089a1014 */
[----:B----4-:R-:W-:-:S04]  /*22130*/  IADD3 R116, P3, PT, R158, UR12, RZ ;  /* 0x0000000c9e747c10 */ /* 0x010fc8000ff7e0ff */
[----:B------:R-:W-:Y:S02]  /*22140*/  IADD3.X R117, PT, PT, R159, UR13, RZ, P3, !PT ;  /* 0x0000000d9f757c10 */ /* 0x000fe40009ffe4ff */
[----:B--2---:R-:W-:-:S03]  /*22150*/  IADD3 R110, P3, PT, R164, UR12, RZ ;  /* 0x0000000ca46e7c10 */ /* 0x004fc6000ff7e0ff */
[----:B------:R1:W-:Y:S01]  /*22160*/  STL.64 [R1+0x368], R116 ;  /* 0x0003687401007387 */ /* 0x0003e20000100a00 */
[----:B------:R-:W-:-:S03]  /*22170*/  IADD3.X R111, PT, PT, R165, UR13, RZ, P3, !PT ;  /* 0x0000000da56f7c10 */ /* 0x000fc60009ffe4ff */
[----:B------:R1:W-:Y:S04]  /*22180*/  LDGSTS.E [R242+0x43080], desc[UR20][R116.64], P1 ;  /* 0x4308000074f27fae */ /* 0x0003e800089a1014 */
[----:B------:R2:W-:Y:S04]  /*22190*/  STL.64 [R1+0x3a8], R110 ;  /* 0x0003a86e01007387 */ /* 0x0005e80000100a00 */
[----:B------:R2:W-:Y:S01]  /*221a0*/  LDGSTS.E [R242+0x43480], desc[UR20][R110.64], P1 ;  /* 0x434800006ef27fae */ /* 0x0005e200089a1014 */
[----:B-1----:R-:W-:-:S04]  /*221b0*/  IADD3 R116, P3, PT, R6, UR12, RZ ;  /* 0x0000000c06747c10 */ /* 0x002fc8000ff7e0ff */
[----:B------:R-:W-:Y:S02]  /*221c0*/  IADD3.X R117, PT, PT, R7, UR13, RZ, P3, !PT ;  /* 0x0000000d07757c10 */ /* 0x000fe40009ffe4ff */
[----:B--2---:R-:W-:-:S03]  /*221d0*/  IADD3 R110, P3, PT, R166, UR12, RZ ;  /* 0x0000000ca66e7c10 */ /* 0x004fc6000ff7e0ff */
[----:B------:R1:W-:Y:S01]  /*221e0*/  LDGSTS.E [R242+0x43880], desc[UR20][R116.64], P1 ;  /* 0x4388000074f27fae */ /* 0x0003e200089a1014 */
        /* <DEDUP_REMOVED lines=19> */
[----:B------:R1:W-:Y:S01]  /*22320*/  LDGSTS.E [R242+0x44c80], desc[UR20][R6.64], P1 ;  /* 0x44c8000006f27fae */ /* 0x0003e200089a1014 */
[----:B------:R-:W-:-:S03]  /*22330*/  IADD3.X R117, PT, PT, R201, UR13, RZ, P3, !PT ;  /* 0x0000000dc9757c10 */ /* 0x000fc60009ffe4ff */
[----:B------:R1:W-:Y:S01]  /*22340*/  STL.64 [R1+0x568], R6 ;  /* 0x0005680601007387 */ /* 0x0003e20000100a00 */
[----:B--2---:R-:W-:-:S03]  /*22350*/  IADD3 R110, P3, PT, R208, UR12, RZ ;  /* 0x0000000cd06e7c10 */ /* 0x004fc6000ff7e0ff */
[----:B------:R2:W-:Y:S01]  /*22360*/  LDGSTS.E [R242+0x45080], desc[UR20][R116.64], P1 ;  /* 0x4508000074f27fae */ /* 0x0005e200089a1014 */
[----:B------:R-:W-:Y:S02]  /*22370*/  IADD3.X R111, PT, PT, R209, UR13, RZ, P3, !PT ;  /* 0x0000000dd16f7c10 */ /* 0x000fe40009ffe4ff */
[----:B-1----:R-:W-:Y:S01]  /*22380*/  IADD3 R6, P3, PT, R162, UR12, RZ ;  /* 0x0000000ca2067c10 */ /* 0x002fe2000ff7e0ff */
[----:B------:R2:W-:Y:S03]  /*22390*/  STL.64 [R1+0x5c8], R116 ;  /* 0x0005c87401007387 */ /* 0x0005e60000100a00 */
[----:B------:R-:W-:Y:S01]  /*223a0*/  IADD3.X R7, PT, PT, R163, UR13, RZ, P3, !PT ;  /* 0x0000000da3077c10 */ /* 0x000fe20009ffe4ff */
[----:B------:R1:W-:Y:S04]  /*223b0*/  STL.64 [R1+0x670], R110 ;  /* 0x0006706e01007387 */ /* 0x0003e80000100a00 */
[----:B------:R1:W-:Y:S01]  /*223c0*/  LDGSTS.E [R242+0x45480], desc[UR20][R110.64], P1 ;  /* 0x454800006ef27fae */ /* 0x0003e200089a1014 */
[----:B--2---:R-:W-:-:S03]  /*223d0*/  IADD3 R116, P3, PT, R156, UR12, RZ ;  /* 0x0000000c9c747c10 */ /* 0x004fc6000ff7e0ff */
[----:B------:R2:W-:Y:S01]  /*223e0*/  STL.64 [R1+0x6b0], R6 ;  /* 0x0006b00601007387 */ /* 0x0005e20000100a00 */
[----:B------:R-:W-:-:S03]  /*223f0*/  IADD3.X R117, PT, PT, R157, UR13, RZ, P3, !PT ;  /* 0x0000000d9d757c10 */ /* 0x000fc60009ffe4ff */
[----:B------:R2:W-:Y:S01]  /*22400*/  LDGSTS.E [R242+0x45880], desc[UR20][R6.64], P1 ;  /* 0x4588000006f27fae */ /* 0x0005e200089a1014 */
[----:B-1----:R-:W-:-:S03]  /*22410*/  IADD3 R110, P3, PT, R150, UR12, RZ ;  /* 0x0000000c966e7c10 */ /* 0x002fc6000ff7e0ff */
[----:B------:R-:W3:Y:S01]  /*22420*/  LDL.LU.64 R202, [R1+0x980] ;  /* 0x0009800001ca7983 */ /* 0x000ee20000300a00 */
[----:B------:R-:W-:-:S03]  /*22430*/  IADD3.X R111, PT, PT, R151, UR13, RZ, P3, !PT ;  /* 0x0000000d976f7c10 */ /* 0x000fc60009ffe4ff */
[----:B------:R-:W4:Y:S01]  /*22440*/  LDL.LU.64 R200, [R1+0x960] ;  /* 0x0009600001c87983 */ /* 0x000f220000300a00 */
[----:B--2---:R-:W-:-:S03]  /*22450*/  IADD3 R6, P3, PT, R144, UR12, RZ ;  /* 0x0000000c90067c10 */ /* 0x004fc6000ff7e0ff */
[----:B------:R1:W-:Y:S01]  /*22460*/  STL.64 [R1+0x6f8], R116 ;  /* 0x0006f87401007387 */ /* 0x0003e20000100a00 */
[----:B------:R-:W-:-:S03]  /*22470*/  IADD3.X R7, PT, PT, R145, UR13, RZ, P3, !PT ;  /* 0x0000000d91077c10 */ /* 0x000fc60009ffe4ff */
[----:B------:R-:W-:Y:S04]  /*22480*/  STL.64 [R1+0x720], R110 ;  /* 0x0007206e01007387 */ /* 0x000fe80000100a00 */
[----:B------:R2:W-:Y:S04]  /*22490*/  STL.64 [R1+0x750], R6 ;  /* 0x0007500601007387 */ /* 0x0005e80000100a00 */
[----:B------:R-:W4:Y:S01]  /*224a0*/  LDL.LU.64 R208, [R1+0x938] ;  /* 0x0009380001d07983 */ /* 0x000f220000300a00 */
[----:B------:R-:W-:-:S03]  /*224b0*/  IADD3 R122, P3, PT, R138, UR12, RZ ;  /* 0x0000000c8a7a7c10 */ /* 0x000fc6000ff7e0ff */
[----:B------:R1:W-:Y:S01]  /*224c0*/  LDGSTS.E [R242+0x45c80], desc[UR20][R116.64], P1 ;  /* 0x45c8000074f27fae */ /* 0x0003e200089a1014 */
[----:B------:R-:W-:-:S03]  /*224d0*/  IADD3.X R123, PT, PT, R139, UR13, RZ, P3, !PT ;  /* 0x0000000d8b7b7c10 */ /* 0x000fc60009ffe4ff */
[----:B------:R2:W-:Y:S04]  /*224e0*/  LDGSTS.E [R242+0x46080], desc[UR20][R110.64], P1 ;  /* 0x460800006ef27fae */ /* 0x0005e800089a1014 */
[----:B------:R-:W-:Y:S01]  /*224f0*/  LDGSTS.E [R242+0x46480], desc[UR20][R6.64], P1 ;  /* 0x4648000006f27fae */ /* 0x000fe200089a1014 */
[----:B-1----:R-:W-:-:S03]  /*22500*/  IADD3 R116, P3, PT, R132, UR12, RZ ;  /* 0x0000000c84747c10 */ /* 0x002fc6000ff7e0ff */
[----:B------:R1:W-:Y:S01]  /*22510*/  LDGSTS.E [R242+0x46880], desc[UR20][R122.64], P1 ;  /* 0x468800007af27fae */ /* 0x0003e200089a1014 */
[----:B------:R-:W-:-:S03]  /*22520*/  IADD3.X R117, PT, PT, R133, UR13, RZ, P3, !PT ;  /* 0x0000000d85757c10 */ /* 0x000fc60009ffe4ff */
[----:B--2---:R-:W2:Y:S01]  /*22530*/  LDL.LU.64 R6, [R1+0x908] ;  /* 0x0009080001067983 */ /* 0x004ea20000300a00 */
[----:B------:R-:W-:-:S03]  /*22540*/  IADD3 R110, P3, PT, R126, UR12, RZ ;  /* 0x0000000c7e6e7c10 */ /* 0x000fc6000ff7e0ff */
[----:B------:R-:W2:Y:S01]  /*22550*/  LDL.LU.64 R166, [R1+0x8e0] ;  /* 0x0008e00001a67983 */ /* 0x000ea20000300a00 */
[----:B------:R-:W-:-:S03]  /*22560*/  IADD3.X R111, PT, PT, R127, UR13, RZ, P3, !PT ;  /* 0x0000000d7f6f7c10 */ /* 0x000fc60009ffe4ff */
[----:B------:R1:W-:Y:S04]  /*22570*/  STL.64 [R1+0x780], R122 ;  /* 0x0007807a01007387 */ /* 0x0003e80000100a00 */
[----:B------:R1:W-:Y:S04]  /*22580*/  STL.64 [R1+0x7c0], R116 ;  /* 0x0007c07401007387 */ /* 0x0003e80000100a00 */
[----:B------:R1:W-:Y:S02]  /*22590*/  LDGSTS.E [R242+0x46c80], desc[UR20][R116.64], P1 ;  /* 0x46c8000074f27fae */ /* 0x0003e400089a1014 */
[----:B-1----:R-:W-:-:S02]  /*225a0*/  IADD3 R122, P3, PT, R120, UR12, RZ ;  /* 0x0000000c787a7c10 */ /* 0x002fc4000ff7e0ff */
[----:B------:R1:W-:Y:S02]  /*225b0*/  STL.64 [R1+0x7e0], R110 ;  /* 0x0007e06e01007387 */ /* 0x0003e40000100a00 */
[----:B------:R-:W-:Y:S02]  /*225c0*/  IADD3.X R123, PT, PT, R121, UR13, RZ, P3, !PT ;  /* 0x0000000d797b7c10 */ /* 0x000fe40009ffe4ff */
[----:B------:R-:W2:Y:S01]  /*225d0*/  LDL.LU.64 R178, [R1+0x8b0] ;  /* 0x0008b00001b27983 */ /* 0x000ea20000300a00 */
[----:B------:R-:W-:-:S03]  /*225e0*/  IADD3 R116, P3, PT, R114, UR12, RZ ;  /* 0x0000000c72747c10 */ /* 0x000fc6000ff7e0ff */
[----:B------:R-:W2:Y:S01]  /*225f0*/  LDL.LU.64 R184, [R1+0x878] ;  /* 0x0008780001b87983 */ /* 0x000ea20000300a00 */
[----:B------:R-:W-:-:S03]  /*22600*/  IADD3.X R117, PT, PT, R115, UR13, RZ, P3, !PT ;  /* 0x0000000d73757c10 */ /* 0x000fc60009ffe4ff */
[----:B------:R-:W-:Y:S04]  /*22610*/  STL.64 [R1+0x800], R122 ;  /* 0x0008007a01007387 */ /* 0x000fe80000100a00 */
[----:B------:R1:W-:Y:S04]  /*22620*/  LDGSTS.E [R242+0x47080], desc[UR20][R110.64], P1 ;  /* 0x470800006ef27fae */ /* 0x0003e800089a1014 */
[----:B------:R-:W-:Y:S04]  /*22630*/  STL.64 [R1+0x838], R116 ;  /* 0x0008387401007387 */ /* 0x000fe80000100a00 */
[----:B------:R-:W2:Y:S01]  /*22640*/  LDL.LU.64 R182, [R1+0x840] ;  /* 0x0008400001b67983 */ /* 0x000ea20000300a00 */
[----:B-1----:R-:W-:-:S03]  /*22650*/  IADD3 R110, P3, PT, R108, UR12, RZ ;  /* 0x0000000c6c6e7c10 */ /* 0x002fc6000ff7e0ff */
[----:B------:R-:W-:Y:S01]  /*22660*/  LDGSTS.E [R242+0x47480], desc[UR20][R122.64], P1 ;  /* 0x474800007af27fae */ /* 0x000fe200089a1014 */
[----:B------:R-:W-:-:S03]  /*22670*/  IADD3.X R111, PT, PT, R109, UR13, RZ, P3, !PT ;  /* 0x0000000d6d6f7c10 */ /* 0x000fc60009ffe4ff */
[----:B------:R-:W-:Y:S04]  /*22680*/  LDGSTS.E [R242+0x47880], desc[UR20][R116.64], P1 ;  /* 0x4788000074f27fae */ /* 0x000fe800089a1014 */
[----:B------:R1:W-:Y:S04]  /*22690*/  STL.64 [R1+0x860], R110 ;  /* 0x0008606e01007387 */ /* 0x0003e80000100a00 */
[----:B------:R2:W-:Y:S01]  /*226a0*/  LDGSTS.E [R242+0x47c80], desc[UR20][R110.64], P1 ;  /* 0x47c800006ef27fae */ /* 0x0005e200089a1014 */
        /* <DEDUP_REMOVED lines=8> */
[----:B------:R-:W-:-:S04]  /*22730*/  IADD3 R156, P3, PT, R208, UR12, RZ ;  /* 0x0000000cd09c7c10 */ /* 0x000fc8000ff7e0ff */
[----:B------:R-:W-:Y:S02]  /*22740*/  IADD3.X R157, PT, PT, R209, UR13, RZ, P3, !PT ;  /* 0x0000000dd19d7c10 */ /* 0x000fe40009ffe4ff */
[----:B------:R-:W4:Y:S04]  /*22750*/  LDL.LU.64 R208, [R1+0x7b8] ;  /* 0x0007b80001d07983 */ /* 0x000f280000300a00 */
[----:B------:R-:W4:Y:S04]  /*22760*/  LDL.LU.64 R146, [R1+0x778] ;  /* 0x0007780001927983 */ /* 0x000f280000300a00 */
[----:B------:R-:W4:Y:S04]  /*22770*/  LDL.LU.64 R158, [R1+0x748] ;  /* 0x00074800019e7983 */ /* 0x000f280000300a00 */
[----:B------:R-:W-:Y:S01]  /*22780*/  LDGSTS.E [R240+0x40900], desc[UR20][R156.64], P1 ;  /* 0x409000009cf07fae */ /* 0x000fe200089a1014 */
[----:B--2---:R-:W-:-:S04]  /*22790*/  IADD3 R242, P3, PT, R6, UR12, RZ ;  /* 0x0000000c06f27c10 */ /* 0x004fc8000ff7e0ff */
[----:B------:R-:W-:Y:S02]  /*227a0*/  IADD3.X R243, PT, PT, R7, UR13, RZ, P3, !PT ;  /* 0x0000000d07f37c10 */ /* 0x000fe40009ffe4ff */
[----:B------:R-:W-:-:S03]  /*227b0*/  IADD3 R6, P3, PT, R166, UR12, RZ ;  /* 0x0000000ca6067c10 */ /* 0x000fc6000ff7e0ff */
[----:B------:R-:W-:Y:S01]  /*227c0*/  LDGSTS.E [R240+0x40d00], desc[UR20][R242.64], P1 ;  /* 0x40d00000f2f07fae */ /* 0x000fe200089a1014 */
[----:B------:R-:W-:-:S05]  /*227d0*/  IADD3.X R7, PT, PT, R167, UR13, RZ, P3, !PT ;  /* 0x0000000da7077c10 */ /* 0x000fca0009ffe4ff */
[----:B------:R2:W-:Y:S04]  /*227e0*/  STL.64 [R1+0x150], R6 ;  /* 0x0001500601007387 */ /* 0x0005e80000100a00 */
[----:B------:R-:W4:Y:S04]  /*227f0*/  LDL.LU.64 R164, [R1+0x6e0] ;  /* 0x0006e00001a47983 */ /* 0x000f280000300a00 */
[----:B------:R-:W-:Y:S01]  /*22800*/  LDGSTS.E [R240+0x41100], desc[UR20][R6.64], P1 ;  /* 0x4110000006f07fae */ /* 0x000fe200089a1014 */
[----:B------:R-:W-:-:S04]  /*22810*/  IADD3 R114, P3, PT, R178, UR12, RZ ;  /* 0x0000000cb2727c10 */ /* 0x000fc8000ff7e0ff */
[----:B------:R-:W-:Y:S02]  /*22820*/  IADD3.X R115, PT, PT, R179, UR13, RZ, P3, !PT ;  /* 0x0000000db3737c10 */ /* 0x000fe40009ffe4ff */
[----:B-1----:R-:W-:-:S03]  /*22830*/  IADD3 R110, P3, PT, R184, UR12, RZ ;  /* 0x0000000cb86e7c10 */ /* 0x002fc6000ff7e0ff */
[----:B------:R3:W-:Y:S04]  /*22840*/  LDGSTS.E [R240+0x41500], desc[UR20][R114.64], P1 ;  /* 0x4150000072f07fae */ /* 0x0007e800089a1014 */
[----:B--2---:R-:W2:Y:S01]  /*22850*/  LDL.LU.64 R6, [R1+0x658] ;  /* 0x0006580001067983 */ /* 0x004ea20000300a00 */
[----:B------:R-:W-:-:S03]  /*22860*/  IADD3.X R111, PT, PT, R185, UR13, RZ, P3, !PT ;  /* 0x0000000db96f7c10 */ /* 0x000fc60009ffe4ff */
[----:B------:R3:W-:Y:S01]  /*22870*/  STL.64 [R1+0x178], R114 ;  /* 0x0001787201007387 */ /* 0x0007e20000100a00 */
[----:B------:R-:W-:-:S03]  /*22880*/  IADD3 R108, P3, PT, R182, UR12, RZ ;  /* 0x0000000cb66c7c10 */ /* 0x000fc6000ff7e0ff */
[----:B------:R-:W2:Y:S01]  /*22890*/  LDL.LU.64 R166, [R1+0x5d8] ;  /* 0x0005d80001a67983 */ /* 0x000ea20000300a00 */
[----:B------:R-:W-:-:S03]  /*228a0*/  IADD3.X R109, PT, PT, R183, UR13, RZ, P3, !PT ;  /* 0x0000000db76d7c10 */ /* 0x000fc60009ffe4ff */
[----:B------:R4:W-:Y:S04]  /*228b0*/  STL.64 [R1+0x1a8], R110 ;  /* 0x0001a86e01007387 */ /* 0x0009e80000100a00 */
[----:B------:R-:W2:Y:S04]  /*228c0*/  LDL.LU.64 R178, [R1+0x558] ;  /* 0x0005580001b27983 */ /* 0x000ea80000300a00 */
[----:B------:R1:W-:Y:S04]  /*228d0*/  STL.64 [R1+0x1d0], R108 ;  /* 0x0001d06c01007387 */ /* 0x0003e80000100a00 */
[----:B------:R-:W2:Y:S04]  /*228e0*/  LDL.LU.64 R184, [R1+0x4d0] ;  /* 0x0004d00001b87983 */ /* 0x000ea80000300a00 */
[----:B------:R4:W-:Y:S04]  /*228f0*/  LDGSTS.E [R240+0x41900], desc[UR20][R110.64], P1 ;  /* 0x419000006ef07fae */ /* 0x0009e800089a1014 */
        /* <DEDUP_REMOVED lines=8> */
[----:B------:R4:W-:Y:S01]  /*22980*/  STL.64 [R1+0x210], R114 ;  /* 0x0002107201007387 */ /* 0x0009e20000100a00 */
[----:B-1----:R-:W-:-:S03]  /*22990*/  IADD3 R108, P3, PT, R208, UR12, RZ ;  /* 0x0000000cd06c7c10 */ /* 0x002fc6000ff7e0ff */
[----:B------:R1:W-:Y:S01]  /*229a0*/  STL.64 [R1+0x250], R110 ;  /* 0x0002506e01007387 */ /* 0x0003e20000100a00 */
[----:B------:R-:W-:-:S03]  /*229b0*/  IADD3.X R109, PT, PT, R209, UR13, RZ, P3, !PT ;  /* 0x0000000dd16d7c10 */ /* 0x000fc60009ffe4ff */
[----:B------:R-:W3:Y:S04]  /*229c0*/  LDL.LU.64 R200, [R1+0x160] ;  /* 0x0001600001c87983 */ /* 0x000ee80000300a00 */
[----:B------:R1:W-:Y:S04]  /*229d0*/  STL.64 [R1+0x290], R108 ;  /* 0x0002906c01007387 */ /* 0x0003e80000100a00 */
[----:B------:R-:W3:Y:S01]  /*229e0*/  LDL.LU.64 R208, [R1+0x108] ;  /* 0x0001080001d07983 */ /* 0x000ee20000300a00 */
[----:B----4-:R-:W-:-:S03]  /*229f0*/  IADD3 R114, P3, PT, R146, UR12, RZ ;  /* 0x0000000c92727c10 */ /* 0x010fc6000ff7e0ff */
[----:B------:R1:W-:Y:S01]  /*22a00*/  LDGSTS.E [R240+0x42500], desc[UR20][R110.64], P1 ;  /* 0x425000006ef07fae */ /* 0x0003e200089a1014 */
[----:B------:R-:W-:-:S03]  /*22a10*/  IADD3.X R115, PT, PT, R147, UR13, RZ, P3, !PT ;  /* 0x0000000d93737c10 */ /* 0x000fc60009ffe4ff */
[----:B------:R4:W-:Y:S01]  /*22a20*/  LDGSTS.E [R240+0x42900], desc[UR20][R108.64], P1 ;  /* 0x429000006cf07fae */ /* 0x0009e200089a1014 */
[----:B-1----:R-:W-:-:S03]  /*22a30*/  IADD3 R110, P3, PT, R158, UR12, RZ ;  /* 0x0000000c9e6e7c10 */ /* 0x002fc6000ff7e0ff */
[----:B------:R-:W-:Y:S01]  /*22a40*/  STL.64 [R1+0x2c8], R114 ;  /* 0x0002c87201007387 */ /* 0x000fe20000100a00 */
[----:B------:R-:W-:-:S03]  /*22a50*/  IADD3.X R111, PT, PT, R159, UR13, RZ, P3, !PT ;  /* 0x0000000d9f6f7c10 */ /* 0x000fc60009ffe4ff */
[----:B------:R-:W-:Y:S01]  /*22a60*/  LDGSTS.E [R240+0x42d00], desc[UR20][R114.64], P1 ;  /* 0x42d0000072f07fae */ /* 0x000fe200089a1014 */
[----:B----4-:R-:W-:-:S03]  /*22a70*/  IADD3 R108, P3, PT, R164, UR12, RZ ;  /* 0x0000000ca46c7c10 */ /* 0x010fc6000ff7e0ff */
[----:B------:R2:W-:Y:S01]  /*22a80*/  STL.64 [R1+0x310], R110 ;  /* 0x0003106e01007387 */ /* 0x0005e20000100a00 */
[----:B------:R-:W-:-:S03]  /*22a90*/  IADD3.X R109, PT, PT, R165, UR13, RZ, P3, !PT ;  /* 0x0000000da56d7c10 */ /* 0x000fc60009ffe4ff */
[----:B------:R2:W-:Y:S04]  /*22aa0*/  LDGSTS.E [R240+0x43100], desc[UR20][R110.64], P1 ;  /* 0x431000006ef07fae */ /* 0x0005e800089a1014 */
[----:B------:R1:W-:Y:S04]  /*22ab0*/  STL.64 [R1+0x360], R108 ;  /* 0x0003606c01007387 */ /* 0x0003e80000100a00 */
[----:B------:R1:W-:Y:S01]  /*22ac0*/  LDGSTS.E [R240+0x43500], desc[UR20][R108.64], P1 ;  /* 0x435000006cf07fae */ /* 0x0003e200089a1014 */
[----:B--2---:R-:W-:-:S04]  /*22ad0*/  IADD3 R110, P3, PT, R6, UR12, RZ ;  /* 0x0000000c066e7c10 */ /* 0x004fc8000ff7e0ff */
[----:B------:R-:W-:Y:S02]  /*22ae0*/  IADD3.X R111, PT, PT, R7, UR13, RZ, P3, !PT ;  /* 0x0000000d076f7c10 */ /* 0x000fe40009ffe4ff */
[----:B-1----:R-:W-:-:S03]  /*22af0*/  IADD3 R108, P3, PT, R166, UR12, RZ ;  /* 0x0000000ca66c7c10 */ /* 0x002fc6000ff7e0ff */
        /* <DEDUP_REMOVED lines=18> */
[----:B------:R-:W-:-:S05]  /*22c20*/  IADD3.X R7, PT, PT, R203, UR13, RZ, P3, !PT ;  /* 0x0000000dcb077c10 */ /* 0x000fca0009ffe4ff */
[----:B------:R3:W-:Y:S04]  /*22c30*/  STL.64 [R1+0x4f0], R6 ;  /* 0x0004f00601007387 */ /* 0x0007e80000100a00 */
[----:B------:R3:W-:Y:S01]  /*22c40*/  LDGSTS.E [R240+0x44d00], desc[UR20][R6.64], P1 ;  /* 0x44d0000006f07fae */ /* 0x0007e200089a1014 */
[----:B-1----:R-:W-:-:S04]  /*22c50*/  IADD3 R110, P3, PT, R200, UR12, RZ ;  /* 0x0000000cc86e7c10 */ /* 0x002fc8000ff7e0ff */
[----:B------:R-:W-:Y:S02]  /*22c60*/  IADD3.X R111, PT, PT, R201, UR13, RZ, P3, !PT ;  /* 0x0000000dc96f7c10 */ /* 0x000fe40009ffe4ff */
[----:B--2---:R-:W-:-:S03]  /*22c70*/  IADD3 R108, P3, PT, R208, UR12, RZ ;  /* 0x0000000cd06c7c10 */ /* 0x004fc6000ff7e0ff */
[----:B------:R1:W-:Y:S01]  /*22c80*/  LDGSTS.E [R240+0x45100], desc[UR20][R110.64], P1 ;  /* 0x451000006ef07fae */ /* 0x0003e200089a1014 */
[----:B------:R-:W-:Y:S02]  /*22c90*/  IADD3.X R109, PT, PT, R209, UR13, RZ, P3, !PT ;  /* 0x0000000dd16d7c10 */ /* 0x000fe40009ffe4ff */
[----:B---3--:R-:W-:Y:S01]  /*22ca0*/  IADD3 R6, P3, PT, R160, UR12, RZ ;  /* 0x0000000ca0067c10 */ /* 0x008fe2000ff7e0ff */
        /* <DEDUP_REMOVED lines=9> */
[----:B------:R-:W2:Y:S01]  /*22d40*/  LDL.LU.64 R202, [R1+0x9f8] ;  /* 0x0009f80001ca7983 */ /* 0x000ea20000300a00 */
[----:B------:R-:W-:-:S03]  /*22d50*/  IADD3.X R109, PT, PT, R149, UR13, RZ, P3, !PT ;  /* 0x0000000d956d7c10 */ /* 0x000fc60009ffe4ff */
[----:B------:R-:W3:Y:S01]  /*22d60*/  LDL.LU.64 R200, [R1+0x9d0] ;  /* 0x0009d00001c87983 */ /* 0x000ee20000300a00 */
[----:B-1----:R-:W-:-:S03]  /*22d70*/  IADD3 R6, P3, PT, R142, UR12, RZ ;  /* 0x0000000c8e067c10 */ /* 0x002fc6000ff7e0ff */
[----:B------:R1:W-:Y:S01]  /*22d80*/  STL.64 [R1+0x650], R110 ;  /* 0x0006506e01007387 */ /* 0x0003e20000100a00 */
[----:B------:R-:W-:-:S03]  /*22d90*/  IADD3.X R7, PT, PT, R143, UR13, RZ, P3, !PT ;  /* 0x0000000d8f077c10 */ /* 0x000fc60009ffe4ff */
[----:B------:R-:W-:Y:S04]  /*22da0*/  STL.64 [R1+0x6a8], R108 ;  /* 0x0006a86c01007387 */ /* 0x000fe80000100a00 */
[----:B------:R4:W-:Y:S04]  /*22db0*/  STL.64 [R1+0x6f0], R6 ;  /* 0x0006f00601007387 */ /* 0x0009e80000100a00 */
[----:B------:R-:W3:Y:S01]  /*22dc0*/  LDL.LU.64 R208, [R1+0x9a8] ;  /* 0x0009a80001d07983 */ /* 0x000ee20000300a00 */
        /* <DEDUP_REMOVED lines=8> */
[----:B----4-:R-:W4:Y:S01]  /*22e50*/  LDL.LU.64 R6, [R1+0x990] ;  /* 0x0009900001067983 */ /* 0x010f220000300a00 */
[----:B------:R-:W-:-:S03]  /*22e60*/  IADD3 R108, P3, PT, R124, UR12, RZ ;  /* 0x0000000c7c6c7c10 */ /* 0x000fc6000ff7e0ff */
[----:B------:R-:W4:Y:S01]  /*22e70*/  LDL.LU.64 R166, [R1+0x968] ;  /* 0x0009680001a67983 */ /* 0x000f220000300a00 */
[----:B------:R-:W-:-:S03]  /*22e80*/  IADD3.X R109, PT, PT, R125, UR13, RZ, P3, !PT ;  /* 0x0000000d7d6d7c10 */ /* 0x000fc60009ffe4ff */
[----:B------:R1:W-:Y:S04]  /*22e90*/  STL.64 [R1+0x718], R114 ;  /* 0x0007187201007387 */ /* 0x0003e80000100a00 */
[----:B------:R1:W-:Y:S04]  /*22ea0*/  STL.64 [R1+0x748], R110 ;  /* 0x0007486e01007387 */ /* 0x0003e80000100a00 */
[----:B------:R1:W-:Y:S02]  /*22eb0*/  LDGSTS.E [R240+0x46d00], desc[UR20][R110.64], P1 ;  /* 0x46d000006ef07fae */ /* 0x0003e400089a1014 */
[----:B-1----:R-:W-:-:S02]  /*22ec0*/  IADD3 R114, P3, PT, R118, UR12, RZ ;  /* 0x0000000c76727c10 */ /* 0x002fc4000ff7e0ff */
[----:B------:R1:W-:Y:S02]  /*22ed0*/  STL.64 [R1+0x778], R108 ;  /* 0x0007786c01007387 */ /* 0x0003e40000100a00 */
[----:B------:R-:W-:Y:S02]  /*22ee0*/  IADD3.X R115, PT, PT, R119, UR13, RZ, P3, !PT ;  /* 0x0000000d77737c10 */ /* 0x000fe40009ffe4ff */
[----:B------:R-:W4:Y:S01]  /*22ef0*/  LDL.LU.64 R178, [R1+0x930] ;  /* 0x0009300001b27983 */ /* 0x000f220000300a00 */
[----:B------:R-:W-:-:S03]  /*22f00*/  IADD3 R110, P3, PT, R112, UR12, RZ ;  /* 0x0000000c706e7c10 */ /* 0x000fc6000ff7e0ff */
[----:B------:R-:W4:Y:S01]  /*22f10*/  LDL.LU.64 R184, [R1+0x900] ;  /* 0x0009000001b87983 */ /* 0x000f220000300a00 */
[----:B------:R-:W-:-:S03]  /*22f20*/  IADD3.X R111, PT, PT, R113, UR13, RZ, P3, !PT ;  /* 0x0000000d716f7c10 */ /* 0x000fc60009ffe4ff */
[----:B------:R-:W-:Y:S04]  /*22f30*/  STL.64 [R1+0x7b0], R114 ;  /* 0x0007b07201007387 */ /* 0x000fe80000100a00 */
[----:B------:R1:W-:Y:S04]  /*22f40*/  LDGSTS.E [R240+0x47100], desc[UR20][R108.64], P1 ;  /* 0x471000006cf07fae */ /* 0x0003e800089a1014 */
[----:B------:R2:W-:Y:S04]  /*22f50*/  STL.64 [R1+0x7b8], R110 ;  /* 0x0007b86e01007387 */ /* 0x0005e80000100a00 */
[----:B------:R-:W4:Y:S01]  /*22f60*/  LDL.LU.64 R182, [R1+0x8d8] ;  /* 0x0008d80001b67983 */ /* 0x000f220000300a00 */
[----:B-1----:R-:W-:-:S03]  /*22f70*/  IADD3 R108, P3, PT, R106, UR12, RZ ;  /* 0x0000000c6a6c7c10 */ /* 0x002fc6000ff7e0ff */
[----:B------:R-:W-:Y:S01]  /*22f80*/  LDGSTS.E [R240+0x47500], desc[UR20][R114.64], P1 ;  /* 0x4750000072f07fae */ /* 0x000fe200089a1014 */
[----:B------:R-:W-:-:S03]  /*22f90*/  IADD3.X R109, PT, PT, R107, UR13, RZ, P3, !PT ;  /* 0x0000000d6b6d7c10 */ /* 0x000fc60009ffe4ff */
[----:B------:R-:W-:Y:S04]  /*22fa0*/  LDGSTS.E [R240+0x47900], desc[UR20][R110.64], P1 ;  /* 0x479000006ef07fae */ /* 0x000fe800089a1014 */
[----:B------:R1:W-:Y:S04]  /*22fb0*/  STL.64 [R1+0x7f0], R108 ;  /* 0x0007f06c01007387 */ /* 0x0003e80000100a00 */
[----:B------:R4:W-:Y:S01]  /*22fc0*/  LDGSTS.E [R240+0x47d00], desc[UR20][R108.64], P1 ;  /* 0x47d000006cf07fae */ /* 0x0009e200089a1014 */
[----:B--2---:R-:W-:-:S04]  /*22fd0*/  IADD3 R124, P3, PT, R202, UR12, RZ ;  /* 0x0000000cca7c7c10 */ /* 0x004fc8000ff7e0ff */
[----:B------:R-:W-:Y:S02]  /*22fe0*/  IADD3.X R125, PT, PT, R203, UR13, RZ, P3, !PT ;  /* 0x0000000dcb7d7c10 */ /* 0x000fe40009ffe4ff */
[----:B------:R-:W2:Y:S01]  /*22ff0*/  LDL.LU.64 R202, [R1+0x8a0] ;  /* 0x0008a00001ca7983 */ /* 0x000ea20000300a00 */
[----:B---3--:R-:W-:-:S03]  /*23000*/  IADD3 R142, P3, PT, R200, UR12, RZ ;  /* 0x0000000cc88e7c10 */ /* 0x008fc6000ff7e0ff */
[----:B------:R-:W-:Y:S01]  /*23010*/  LDGSTS.E [R238+0x40180], desc[UR20][R124.64], P1 ;  /* 0x401800007cee7fae */ /* 0x000fe200089a1014 */
[----:B------:R-:W-:-:S03]  /*23020*/  IADD3.X R143, PT, PT, R201, UR13, RZ, P3, !PT ;  /* 0x0000000dc98f7c10 */ /* 0x000fc60009ffe4ff */
[----:B------:R-:W3:Y:S04]  /*23030*/  LDL.LU.64 R200, [R1+0x870] ;  /* 0x0008700001c87983 */ /* 0x000ee80000300a00 */
[----:B------:R-:W-:Y:S01]  /*23040*/  LDGSTS.E [R238+0x40580], desc[UR20][R142.64], P1 ;  /* 0x405800008eee7fae */ /* 0x000fe200089a1014 */
[----:B------:R-:W-:-:S04]  /*23050*/  IADD3 R158, P3, PT, R208, UR12, RZ ;  /* 0x0000000cd09e7c10 */ /* 0x000fc8000ff7e0ff */
[----:B------:R-:W-:Y:S02]  /*23060*/  IADD3.X R159, PT, PT, R209, UR13, RZ, P3, !PT ;  /* 0x0000000dd19f7c10 */ /* 0x000fe40009ffe4ff */
[----:B------:R-:W3:Y:S04]  /*23070*/  LDL.LU.64 R208, [R1+0x830] ;  /* 0x0008300001d07983 */ /* 0x000ee80000300a00 */
[----:B------:R-:W3:Y:S04]  /*23080*/  LDL.LU.64 R134, [R1+0x7f8] ;  /* 0x0007f80001867983 */ /* 0x000ee80000300a00 */
[----:B------:R-:W3:Y:S04]  /*23090*/  LDL.LU.64 R146, [R1+0x7c8] ;  /* 0x0007c80001927983 */ /* 0x000ee80000300a00 */
[----:B------:R-:W-:Y:S01]  /*230a0*/  LDGSTS.E [R238+0x40980], desc[UR20][R158.64], P1 ;  /* 0x409800009eee7fae */ /* 0x000fe200089a1014 */
[----:B----4-:R-:W-:-:S04]  /*230b0*/  IADD3 R240, P3, PT, R6, UR12, RZ ;  /* 0x0000000c06f07c10 */ /* 0x010fc8000ff7e0ff */
[----:B------:R-:W-:Y:S02]  /*230c0*/  IADD3.X R241, PT, PT, R7, UR13, RZ, P3, !PT ;  /* 0x0000000d07f17c10 */ /* 0x000fe40009ffe4ff */
[----:B------:R-:W-:-:S03]  /*230d0*/  IADD3 R6, P3, PT, R166, UR12, RZ ;  /* 0x0000000ca6067c10 */ /* 0x000fc6000ff7e0ff */
[----:B------:R-:W-:Y:S01]  /*230e0*/  LDGSTS.E [R238+0x40d80], desc[UR20][R240.64], P1 ;  /* 0x40d80000f0ee7fae */ /* 0x000fe200089a1014 */
[----:B------:R-:W-:-:S05]  /*230f0*/  IADD3.X R7, PT, PT, R167, UR13, RZ, P3, !PT ;  /* 0x0000000da7077c10 */ /* 0x000fca0009ffe4ff */
[----:B------:R4:W-:Y:S04]  /*23100*/  STL.64 [R1+0xe8], R6 ;  /* 0x0000e80601007387 */ /* 0x0009e80000100a00 */
[----:B------:R-:W3:Y:S04]  /*23110*/  LDL.LU.64 R164, [R1+0x798] ;  /* 0x0007980001a47983 */ /* 0x000ee80000300a00 */
[----:B------:R-:W-:Y:S01]  /*23120*/  LDGSTS.E [R238+0x41180], desc[UR20][R6.64], P1 ;  /* 0x4118000006ee7fae */ /* 0x000fe200089a1014 */
[----:B------:R-:W-:-:S04]  /*23130*/  IADD3 R110, P3, PT, R178, UR12, RZ ;  /* 0x0000000cb26e7c10 */ /* 0x000fc8000ff7e0ff */
[----:B------:R-:W-:Y:S02]  /*23140*/  IADD3.X R111, PT, PT, R179, UR13, RZ, P3, !PT ;  /* 0x0000000db36f7c10 */ /* 0x000fe40009ffe4ff */
[----:B-1----:R-:W-:-:S03]  /*23150*/  IADD3 R108, P3, PT, R184, UR12, RZ ;  /* 0x0000000cb86c7c10 */ /* 0x002fc6000ff7e0ff */
[----:B------:R2:W-:Y:S04]  /*23160*/  LDGSTS.E [R238+0x41580], desc[UR20][R110.64], P1 ;  /* 0x415800006eee7fae */ /* 0x0005e800089a1014 */
[----:B----4-:R-:W4:Y:S01]  /*23170*/  LDL.LU.64 R6, [R1+0x758] ;  /* 0x0007580001067983 */ /* 0x010f220000300a00 */
[----:B------:R-:W-:-:S03]  /*23180*/  IADD3.X R109, PT, PT, R185, UR13, RZ, P3, !PT ;  /* 0x0000000db96d7c10 */ /* 0x000fc60009ffe4ff */
[----:B------:R2:W-:Y:S01]  /*23190*/  STL.64 [R1+0x108], R110 ;  /* 0x0001086e01007387 */ /* 0x0005e20000100a00 */
[----:B------:R-:W-:-:S03]  /*231a0*/  IADD3 R106, P3, PT, R182, UR12, RZ ;  /* 0x0000000cb66a7c10 */ /* 0x000fc6000ff7e0ff */
[----:B------:R-:W4:Y:S01]  /*231b0*/  LDL.LU.64 R166, [R1+0x6d8] ;  /* 0x0006d80001a67983 */ /* 0x000f220000300a00 */
[----:B------:R-:W-:-:S03]  /*231c0*/  IADD3.X R107, PT, PT, R183, UR13, RZ, P3, !PT ;  /* 0x0000000db76b7c10 */ /* 0x000fc60009ffe4ff */
[----:B------:R3:W-:Y:S04]  /*231d0*/  STL.64 [R1+0x160], R108 ;  /* 0x0001606c01007387 */ /* 0x0007e80000100a00 */
[----:B------:R-:W4:Y:S04]  /*231e0*/  LDL.LU.64 R178, [R1+0x638] ;  /* 0x0006380001b27983 */ /* 0x000f280000300a00 */
[----:B------:R1:W-:Y:S04]  /*231f0*/  STL.64 [R1+0x1a0], R106 ;  /* 0x0001a06a01007387 */ /* 0x0003e80000100a00 */
[----:B------:R-:W4:Y:S04]  /*23200*/  LDL.LU.64 R184, [R1+0x578] ;  /* 0x0005780001b87983 */ /* 0x000f280000300a00 */
[----:B------:R3:W-:Y:S04]  /*23210*/  LDGSTS.E [R238+0x41980], desc[UR20][R108.64], P1 ;  /* 0x419800006cee7fae */ /* 0x0007e800089a1014 */
[----:B------:R-:W4:Y:S04]  /*23220*/  LDL.LU.64 R182, [R1+0x4e8] ;  /* 0x0004e80001b67983 */ /* 0x000f280000300a00 */
[----:B------:R1:W-:Y:S01]  /*23230*/  LDGSTS.E [R238+0x41d80], desc[UR20][R106.64], P1 ;  /* 0x41d800006aee7fae */ /* 0x0003e200089a1014 */
[----:B--2---:R-:W-:-:S04]  /*23240*/  IADD3 R110, P3, PT, R202, UR12, RZ ;  /* 0x0000000cca6e7c10 */ /* 0x004fc8000ff7e0ff */
[----:B------:R-:W-:Y:S02]  /*23250*/  IADD3.X R111, PT, PT, R203, UR13, RZ, P3, !PT ;  /* 0x0000000dcb6f7c10 */ /* 0x000fe40009ffe4ff */
[----:B------:R-:W2:Y:S01]  /*23260*/  LDL.LU.64 R202, [R1+0x418] ;  /* 0x0004180001ca7983 */ /* 0x000ea20000300a00 */
[----:B---3--:R-:W-:-:S03]  /*23270*/  IADD3 R108, P3, PT, R200, UR12, RZ ;  /* 0x0000000cc86c7c10 */ /* 0x008fc6000ff7e0ff */
[----:B------:R3:W-:Y:S01]  /*23280*/  LDGSTS.E [R238+0x42180], desc[UR20][R110.64], P1 ;  /* 0x421800006eee7fae */ /* 0x0007e200089a1014 */
[----:B------:R-:W-:-:S03]  /*23290*/  IADD3.X R109, PT, PT, R201, UR13, RZ, P3, !PT ;  /* 0x0000000dc96d7c10 */ /* 0x000fc60009ffe4ff */
[----:B------:R3:W-:Y:S01]  /*232a0*/  STL.64 [R1+0x1e0], R110 ;  /* 0x0001e06e01007387 */ /* 0x0007e20000100a00 */
[----:B-1----:R-:W-:-:S03]  /*232b0*/  IADD3 R106, P3, PT, R208, UR12, RZ ;  /* 0x0000000cd06a7c10 */ /* 0x002fc6000ff7e0ff */
[----:B------:R1:W-:Y:S01]  /*232c0*/  STL.64 [R1+0x220], R108 ;  /* 0x0002206c01007387 */ /* 0x0003e20000100a00 */
[----:B------:R-:W-:-:S03]  /*232d0*/  IADD3.X R107, PT, PT, R209, UR13, RZ, P3, !PT ;  /* 0x0000000dd16b7c10 */ /* 0x000fc60009ffe4ff */
[----:B------:R-:W2:Y:S04]  /*232e0*/  LDL.LU.64 R200, [R1+0x190] ;  /* 0x0001900001c87983 */ /* 0x000ea80000300a00 */
[----:B------:R1:W-:Y:S04]  /*232f0*/  STL.64 [R1+0x260], R106 ;  /* 0x0002606a01007387 */ /* 0x0003e80000100a00 */
[----:B------:R-:W2:Y:S01]  /*23300*/  LDL.LU.64 R208, [R1+0x148] ;  /* 0x0001480001d07983 */ /* 0x000ea20000300a00 */
[----:B---3--:R-:W-:-:S03]  /*23310*/  IADD3 R110, P3, PT, R134, UR12, RZ ;  /* 0x0000000c866e7c10 */ /* 0x008fc6000ff7e0ff */
[----:B------:R1:W-:Y:S01]  /*23320*/  LDGSTS.E [R238+0x42580], desc[UR20][R108.64], P1 ;  /* 0x425800006cee7fae */ /* 0x0003e200089a1014 */
[----:B------:R-:W-:-:S03]  /*23330*/  IADD3.X R111, PT, PT, R135, UR13, RZ, P3, !PT ;  /* 0x0000000d876f7c10 */ /* 0x000fc60009ffe4ff */
[----:B------:R3:W-:Y:S01]  /*23340*/  LDGSTS.E [R238+0x42980], desc[UR20][R106.64], P1 ;  /* 0x429800006aee7fae */ /* 0x0007e200089a1014 */
[----:B-1----:R-:W-:-:S03]  /*23350*/  IADD3 R108, P3, PT, R146, UR12, RZ ;  /* 0x0000000c926c7c10 */ /* 0x002fc6000ff7e0ff */
[----:B------:R-:W-:Y:S01]  /*23360*/  STL.64 [R1+0x2a0], R110 ;  /* 0x0002a06e01007387 */ /* 0x000fe20000100a00 */
[----:B------:R-:W-:-:S03]  /*23370*/  IADD3.X R109, PT, PT, R147, UR13, RZ, P3, !PT ;  /* 0x0000000d936d7c10 */ /* 0x000fc60009ffe4ff */
[----:B------:R-:W-:Y:S01]  /*23380*/  LDGSTS.E [R238+0x42d80], desc[UR20][R110.64], P1 ;  /* 0x42d800006eee7fae */ /* 0x000fe200089a1014 */
[----:B---3--:R-:W-:-:S03]  /*23390*/  IADD3 R106, P3, PT, R164, UR12, RZ ;  /* 0x0000000ca46a7c10 */ /* 0x008fc6000ff7e0ff */
[----:B------:R4:W-:Y:S01]  /*233a0*/  STL.64 [R1+0x2d8], R108 ;  /* 0x0002d86c01007387 */ /* 0x0009e20000100a00 */
[----:B------:R-:W-:-:S03]  /*233b0*/  IADD3.X R107, PT, PT, R165, UR13, RZ, P3, !PT ;  /* 0x0000000da56b7c10 */ /* 0x000fc60009ffe4ff */
[----:B------:R4:W-:Y:S04]  /*233c0*/  LDGSTS.E [R238+0x43180], desc[UR20][R108.64], P1 ;  /* 0x431800006cee7fae */ /* 0x0009e800089a1014 */
[----:B------:R1:W-:Y:S04]  /*233d0*/  STL.64 [R1+0x308], R106 ;  /* 0x0003086a01007387 */ /* 0x0003e80000100a00 */
[----:B------:R1:W-:Y:S01]  /*233e0*/  LDGSTS.E [R238+0x43580], desc[UR20][R106.64], P1 ;  /* 0x435800006aee7fae */ /* 0x0003e200089a1014 */
[----:B----4-:R-:W-:-:S04]  /*233f0*/  IADD3 R108, P3, PT, R6, UR12, RZ ;  /* 0x0000000c066c7c10 */ /* 0x010fc8000ff7e0ff */
        /* <DEDUP_REMOVED lines=13> */
[----:B---3--:R-:W-:-:S03]  /*234d0*/  IADD3 R106, P3, PT, R182, UR12, RZ ;  /* 0x0000000cb66a7c10 */ /* 0x008fc6000ff7e0ff */
[----:B------:R1:W-:Y:S01]  /*234e0*/  STL.64 [R1+0x420], R108 ;  /* 0x0004206c01007387 */ /* 0x0003e20000100a00 */
[----:B------:R-:W-:-:S03]  /*234f0*/  IADD3.X R107, PT, PT, R183, UR13, RZ, P3, !PT ;  /* 0x0000000db76b7c10 */ /* 0x000fc60009ffe4ff */
[----:B------:R1:W-:Y:S04]  /*23500*/  LDGSTS.E [R238+0x44580], desc[UR20][R108.64], P1 ;  /* 0x445800006cee7fae */ /* 0x0003e800089a1014 */
[----:B------:R3:W-:Y:S04]  /*23510*/  STL.64 [R1+0x450], R106 ;  /* 0x0004506a01007387 */ /* 0x0007e80000100a00 */
[----:B------:R3:W-:Y:S01]  /*23520*/  LDGSTS.E [R238+0x44980], desc[UR20][R106.64], P1 ;  /* 0x449800006aee7fae */ /* 0x0007e200089a1014 */
[----:B--2---:R-:W-:-:S04]  /*23530*/  IADD3 R6, P3, PT, R202, UR12, RZ ;  /* 0x0000000cca067c10 */ /* 0x004fc8000ff7e0ff */
[----:B------:R-:W-:-:S05]  /*23540*/  IADD3.X R7, PT, PT, R203, UR13, RZ, P3, !PT ;  /* 0x0000000dcb077c10 */ /* 0x000fca0009ffe4ff */
[----:B------:R2:W-:Y:S04]  /*23550*/  STL.64 [R1+0x498], R6 ;  /* 0x0004980601007387 */ /* 0x0005e80000100a00 */
[----:B------:R2:W-:Y:S01]  /*23560*/  LDGSTS.E [R238+0x44d80], desc[UR20][R6.64], P1 ;  /* 0x44d8000006ee7fae */ /* 0x0005e200089a1014 */
[----:B-1----:R-:W-:-:S04]  /*23570*/  IADD3 R108, P3, PT, R200, UR12, RZ ;  /* 0x0000000cc86c7c10 */ /* 0x002fc8000ff7e0ff */
[----:B------:R-:W-:Y:S02]  /*23580*/  IADD3.X R109, PT, PT, R201, UR13, RZ, P3, !PT ;  /* 0x0000000dc96d7c10 */ /* 0x000fe40009ffe4ff */
[----:B---3--:R-:W-:-:S03]  /*23590*/  IADD3 R106, P3, PT, R208, UR12, RZ ;  /* 0x0000000cd06a7c10 */ /* 0x008fc6000ff7e0ff */
        /* <DEDUP_REMOVED lines=19> */
[----:B------:R-:W-:Y:S01]  /*236d0*/  STL.64 [R1+0x5d8], R104 ;  /* 0x0005d86801007387 */ /* 0x000fe20000100a00 */
[----:B------:R-:W-:-:S03]  /*236e0*/  IADD3 R92, P3, PT, R86, UR12, RZ ;  /* 0x0000000c565c7c10 */ /* 0x000fc6000ff7e0ff */
[----:B------:R1:W-:Y:S04]  /*236f0*/  STL.64 [R1+0x668], R6 ;  /* 0x0006680601007387 */ /* 0x0003e80000100a00 */
[----:B------:R-:W2:Y:S01]  /*23700*/  LDL.LU.64 R208, [R1+0xa20] ;  /* 0x000a200001d07983 */ /* 0x000ea20000300a00 */
[----:B------:R-:W-:Y:S02]  /*23710*/  IADD3.X R93, PT, PT, R87, UR13, RZ, P3, !PT ;  /* 0x0000000d575d7c10 */ /* 0x000fe40009ffe4ff */
[----:B------:R-:W-:Y:S01]  /*23720*/  IADD3 R88, P3, PT, R84, UR12, RZ ;  /* 0x0000000c54587c10 */ /* 0x000fe2000ff7e0ff */
[----:B------:R-:W2:Y:S03]  /*23730*/  LDL.LU.64 R164, [R1+0xa08] ;  /* 0x000a080001a47983 */ /* 0x000ea60000300a00 */
[----:B------:R-:W-:Y:S01]  /*23740*/  IADD3.X R89, PT, PT, R85, UR13, RZ, P3, !PT ;  /* 0x0000000d55597c10 */ /* 0x000fe20009ffe4ff */
[----:B------:R-:W-:Y:S04]  /*23750*/  LDGSTS.E [R238+0x46180], desc[UR20][R104.64], P1 ;  /* 0x4618000068ee7fae */ /* 0x000fe800089a1014 */
[----:B------:R1:W-:Y:S04]  /*23760*/  LDGSTS.E [R238+0x46580], desc[UR20][R6.64], P1 ;  /* 0x4658000006ee7fae */ /* 0x0003e800089a1014 */
[----:B------:R-:W2:Y:S01]  /*23770*/  LDL.LU.64 R202, [R1+0x9e8] ;  /* 0x0009e80001ca7983 */ /* 0x000ea20000300a00 */
[----:B-1----:R-:W-:-:S03]  /*23780*/  IADD3 R6, P3, PT, R82, UR12, RZ ;  /* 0x0000000c52067c10 */ /* 0x002fc6000ff7e0ff */
[----:B------:R-:W-:Y:S01]  /*23790*/  STL.64 [R1+0x6a0], R92 ;  /* 0x0006a05c01007387 */ /* 0x000fe20000100a00 */
[----:B------:R-:W-:-:S03]  /*237a0*/  IADD3.X R7, PT, PT, R83, UR13, RZ, P3, !PT ;  /* 0x0000000d53077c10 */ /* 0x000fc60009ffe4ff */
[----:B------:R-:W-:Y:S04]  /*237b0*/  STL.64 [R1+0x6d8], R88 ;  /* 0x0006d85801007387 */ /* 0x000fe80000100a00 */
[----:B------:R1:W-:Y:S04]  /*237c0*/  STL.64 [R1+0x710], R6 ;  /* 0x0007100601007387 */ /* 0x0003e80000100a00 */
[----:B------:R-:W2:Y:S01]  /*237d0*/  LDL.LU.64 R200, [R1+0x9c8] ;  /* 0x0009c80001c87983 */ /* 0x000ea20000300a00 */
[----:B------:R-:W-:-:S03]  /*237e0*/  IADD3 R86, P3, PT, R80, UR12, RZ ;  /* 0x0000000c50567c10 */ /* 0x000fc6000ff7e0ff */
[----:B------:R-:W-:Y:S01]  /*237f0*/  LDGSTS.E [R238+0x46980], desc[UR20][R92.64], P1 ;  /* 0x469800005cee7fae */ /* 0x000fe200089a1014 */
[----:B------:R-:W-:-:S03]  /*23800*/  IADD3.X R87, PT, PT, R81, UR13, RZ, P3, !PT ;  /* 0x0000000d51577c10 */ /* 0x000fc60009ffe4ff */
[----:B------:R-:W-:Y:S01]  /*23810*/  LDGSTS.E [R238+0x46d80], desc[UR20][R88.64], P1 ;  /* 0x46d8000058ee7fae */ /* 0x000fe200089a1014 */
[----:B------:R-:W-:-:S03]  /*23820*/  IADD3 R84, P3, PT, R78, UR12, RZ ;  /* 0x0000000c4e547c10 */ /* 0x000fc6000ff7e0ff */
[----:B------:R-:W-:Y:S01]  /*23830*/  LDGSTS.E [R238+0x47180], desc[UR20][R6.64], P1 ;  /* 0x4718000006ee7fae */ /* 0x000fe200089a1014 */
[----:B------:R-:W-:Y:S02]  /*23840*/  IADD3.X R85, PT, PT, R79, UR13, RZ, P3, !PT ;  /* 0x0000000d4f557c10 */ /* 0x000fe40009ffe4ff */
[----:B------:R-:W-:Y:S01]  /*23850*/  IADD3 R82, P3, PT, R76, UR12, RZ ;  /* 0x0000000c4c527c10 */ /* 0x000fe2000ff7e0ff */
[----:B------:R-:W-:Y:S04]  /*23860*/  LDGSTS.E [R238+0x47580], desc[UR20][R86.64], P1 ;  /* 0x4758000056ee7fae */ /* 0x000fe800089a1014 */
[----:B-1----:R-:W2:Y:S04]  /*23870*/  LDL.LU.64 R6, [R1+0x9a0] ;  /* 0x0009a00001067983 */ /* 0x002ea80000300a00 */
[----:B------:R-:W2:Y:S01]  /*23880*/  LDL.LU.64 R166, [R1+0x970] ;  /* 0x0009700001a67983 */ /* 0x000ea20000300a00 */
[----:B------:R-:W-:-:S03]  /*23890*/  IADD3.X R83, PT, PT, R77, UR13, RZ, P3, !PT ;  /* 0x0000000d4d537c10 */ /* 0x000fc60009ffe4ff */
[----:B------:R-:W-:Y:S04]  /*238a0*/  STL.64 [R1+0x738], R86 ;  /* 0x0007385601007387 */ /* 0x000fe80000100a00 */
[----:B------:R-:W-:Y:S04]  /*238b0*/  STL.64 [R1+0x758], R84 ;  /* 0x0007585401007387 */ /* 0x000fe80000100a00 */
[----:B------:R-:W-:Y:S04]  /*238c0*/  STL.64 [R1+0x798], R82 ;  /* 0x0007985201007387 */ /* 0x000fe80000100a00 */
[----:B------:R-:W2:Y:S04]  /*238d0*/  LDL.LU.64 R178, [R1+0x948] ;  /* 0x0009480001b27983 */ /* 0x000ea80000300a00 */
[----:B------:R-:W-:Y:S04]  /*238e0*/  LDGSTS.E [R238+0x47980], desc[UR20][R84.64], P1 ;  /* 0x4798000054ee7fae */ /* 0x000fe800089a1014 */
[----:B------:R1:W-:Y:S01]  /*238f0*/  LDGSTS.E [R238+0x47d80], desc[UR20][R82.64], P1 ;  /* 0x47d8000052ee7fae */ /* 0x0003e200089a1014 */
[----:B---3--:R-:W-:-:S04]  /*23900*/  IADD3 R126, P3, PT, R184, UR12, RZ ;  /* 0x0000000cb87e7c10 */ /* 0x008fc8000ff7e0ff */
[----:B------:R-:W-:Y:S02]  /*23910*/  IADD3.X R127, PT, PT, R185, UR13, RZ, P3, !PT ;  /* 0x0000000db97f7c10 */ /* 0x000fe40009ffe4ff */
[----:B----4-:R-:W-:Y:S01]  /*23920*/  IADD3 R144, P3, PT, R182, UR12, RZ ;  /* 0x0000000cb6907c10 */ /* 0x010fe2000ff7e0ff */
[----:B------:R-:W3:Y:S03]  /*23930*/  LDL.LU.64 R184, [R1+0x918] ;  /* 0x0009180001b87983 */ /* 0x000ee60000300a00 */
[----:B------:R-:W-:Y:S01]  /*23940*/  IADD3.X R145, PT, PT, R183, UR13, RZ, P3, !PT ;  /* 0x0000000db7917c10 */ /* 0x000fe20009ffe4ff */
[----:B------:R-:W-:Y:S04]  /*23950*/  LDGSTS.E [R236+0x40200], desc[UR20][R126.64], P1 ;  /* 0x402000007eec7fae */ /* 0x000fe800089a1014 */
[----:B------:R-:W4:Y:S04]  /*23960*/  LDL.LU.64 R182, [R1+0x8d0] ;  /* 0x0008d00001b67983 */ /* 0x000f280000300a00 */
[----:B------:R-:W-:Y:S01]  /*23970*/  LDGSTS.E [R236+0x40600], desc[UR20][R144.64], P1 ;  /* 0x4060000090ec7fae */ /* 0x000fe200089a1014 */
[----:B--2---:R-:W-:-:S04]  /*23980*/  IADD3 R160, P3, PT, R208, UR12, RZ ;  /* 0x0000000cd0a07c10 */ /* 0x004fc8000ff7e0ff */
[----:B------:R-:W-:Y:S02]  /*23990*/  IADD3.X R161, PT, PT, R209, UR13, RZ, P3, !PT ;  /* 0x0000000dd1a17c10 */ /* 0x000fe40009ffe4ff */
[----:B------:R-:W-:-:S03]  /*239a0*/  IADD3 R208, P3, PT, R164, UR12, RZ ;  /* 0x0000000ca4d07c10 */ /* 0x000fc6000ff7e0ff */
[----:B------:R-:W-:Y:S01]  /*239b0*/  LDGSTS.E [R236+0x40a00], desc[UR20][R160.64], P1 ;  /* 0x40a00000a0ec7fae */ /* 0x000fe200089a1014 */
[----:B------:R-:W-:-:S05]  /*239c0*/  IADD3.X R209, PT, PT, R165, UR13, RZ, P3, !PT ;  /* 0x0000000da5d17c10 */ /* 0x000fca0009ffe4ff */
[----:B------:R-:W-:Y:S01]  /*239d0*/  LDGSTS.E [R236+0x40e00], desc[UR20][R208.64], P1 ;  /* 0x40e00000d0ec7fae */ /* 0x000fe200089a1014 */
[----:B-1----:R-:W-:-:S04]  /*239e0*/  IADD3 R238, P3, PT, R202, UR12, RZ ;  /* 0x0000000ccaee7c10 */ /* 0x002fc8000ff7e0ff */
[----:B------:R-:W-:Y:S02]  /*239f0*/  IADD3.X R239, PT, PT, R203, UR13, RZ, P3, !PT ;  /* 0x0000000dcbef7c10 */ /* 0x000fe40009ffe4ff */
[----:B------:R-:W2:Y:S04]  /*23a00*/  LDL.LU.64 R202, [R1+0x898] ;  /* 0x0008980001ca7983 */ /* 0x000ea80000300a00 */
[----:B------:R-:W2:Y:S04]  /*23a10*/  LDL.LU.64 R122, [R1+0x850] ;  /* 0x00085000017a7983 */ /* 0x000ea80000300a00 */
[----:B------:R-:W-:Y:S01]  /*23a20*/  LDGSTS.E [R236+0x41200], desc[UR20][R238.64], P1 ;  /* 0x41200000eeec7fae */ /* 0x000fe200089a1014 */
[----:B------:R-:W-:-:S04]  /*23a30*/  IADD3 R78, P3, PT, R200, UR12, RZ ;  /* 0x0000000cc84e7c10 */ /* 0x000fc8000ff7e0ff */
[----:B------:R-:W-:Y:S02]  /*23a40*/  IADD3.X R79, PT, PT, R201, UR13, RZ, P3, !PT ;  /* 0x0000000dc94f7c10 */ /* 0x000fe40009ffe4ff */
[----:B------:R-:W2:Y:S04]  /*23a50*/  LDL.LU.64 R200, [R1+0x828] ;  /* 0x0008280001c87983 */ /* 0x000ea80000300a00 */
[----:B------:R-:W-:Y:S04]  /*23a60*/  STL.64 [R1+0xf0], R78 ;  /* 0x0000f04e01007387 */ /* 0x000fe80000100a00 */
[----:B------:R-:W2:Y:S04]  /*23a70*/  LDL.LU.64 R134, [R1+0x7e8] ;  /* 0x0007e80001867983 */ /* 0x000ea80000300a00 */
[----:B------:R3:W-:Y:S01]  /*23a80*/  LDGSTS.E [R236+0x41600], desc[UR20][R78.64], P1 ;  /* 0x416000004eec7fae */ /* 0x0007e200089a1014 */
[----:B------:R-:W-:-:S04]  /*23a90*/  IADD3 R76, P3, PT, R6, UR12, RZ ;  /* 0x0000000c064c7c10 */ /* 0x000fc8000ff7e0ff */
[----:B------:R-:W-:Y:S02]  /*23aa0*/  IADD3.X R77, PT, PT, R7, UR13, RZ, P3, !PT ;  /* 0x0000000d074d7c10 */ /* 0x000fe40009ffe4ff */
[----:B------:R-:W-:-:S03]  /*23ab0*/  IADD3 R6, P3, PT, R166, UR12, RZ ;  /* 0x0000000ca6067c10 */ /* 0x000fc6000ff7e0ff */
[----:B------:R-:W-:Y:S01]  /*23ac0*/  STL.64 [R1+0x148], R76 ;  /* 0x0001484c01007387 */ /* 0x000fe20000100a00 */
[----:B------:R-:W-:-:S03]  /*23ad0*/  IADD3.X R7, PT, PT, R167, UR13, RZ, P3, !PT ;  /* 0x0000000da7077c10 */ /* 0x000fc60009ffe4ff */
[----:B------:R-:W2:Y:S04]  /*23ae0*/  LDL.LU.64 R146, [R1+0x7a8] ;  /* 0x0007a80001927983 */ /* 0x000ea80000300a00 */
[----:B------:R1:W-:Y:S01]  /*23af0*/  STL.64 [R1+0x190], R6 ;  /* 0x0001900601007387 */ /* 0x0003e20000100a00 */
[----:B------:R-:W-:-:S03]  /*23b00*/  IADD3 R80, P3, PT, R178, UR12, RZ ;  /* 0x0000000cb2507c10 */ /* 0x000fc6000ff7e0ff */
[----:B------:R-:W2:Y:S01]  /*23b10*/  LDL.LU.64 R164, [R1+0x770] ;  /* 0x0007700001a47983 */ /* 0x000ea20000300a00 */
[----:B------:R-:W-:-:S03]  /*23b20*/  IADD3.X R81, PT, PT, R179, UR13, RZ, P3, !PT ;  /* 0x0000000db3517c10 */ /* 0x000fc60009ffe4ff */
[----:B------:R4:W-:Y:S04]  /*23b30*/  LDGSTS.E [R236+0x41a00], desc[UR20][R76.64], P1 ;  /* 0x41a000004cec7fae */ /* 0x0009e800089a1014 */
[----:B------:R-:W-:Y:S04]  /*23b40*/  LDGSTS.E [R236+0x41e00], desc[UR20][R6.64], P1 ;  /* 0x41e0000006ec7fae */ /* 0x000fe800089a1014 */
[----:B------:R2:W-:Y:S04]  /*23b50*/  LDGSTS.E [R236+0x42200], desc[UR20][R80.64], P1 ;  /* 0x4220000050ec7fae */ /* 0x0005e800089a1014 */
[----:B-1----:R-:W2:Y:S04]  /*23b60*/  LDL.LU.64 R6, [R1+0x6e8] ;  /* 0x0006e80001067983 */ /* 0x002ea80000300a00 */
[----:B------:R2:W-:Y:S04]  /*23b70*/  STL.64 [R1+0x1b0], R80 ;  /* 0x0001b05001007387 */ /* 0x0005e80000100a00 */
[----:B------:R-:W2:Y:S04]  /*23b80*/  LDL.LU.64 R166, [R1+0x5e8] ;  /* 0x0005e80001a67983 */ /* 0x000ea80000300a00 */
[----:B------:R-:W2:Y:S01]  /*23b90*/  LDL.LU.64 R178, [R1+0x508] ;  /* 0x0005080001b27983 */ /* 0x000ea20000300a00 */
[----:B---3--:R-:W-:-:S04]  /*23ba0*/  IADD3 R78, P3, PT, R184, UR12, RZ ;  /* 0x0000000cb84e7c10 */ /* 0x008fc8000ff7e0ff */
[----:B------:R-:W-:Y:S02]  /*23bb0*/  IADD3.X R79, PT, PT, R185, UR13, RZ, P3, !PT ;  /* 0x0000000db94f7c10 */ /* 0x000fe40009ffe4ff */
[----:B----4-:R-:W-:-:S03]  /*23bc0*/  IADD3 R76, P3, PT, R182, UR12, RZ ;  /* 0x0000000cb64c7c10 */ /* 0x010fc6000ff7e0ff */
[----:B------:R1:W-:Y:S01]  /*23bd0*/  LDGSTS.E [R236+0x42600], desc[UR20][R78.64], P1 ;  /* 0x426000004eec7fae */ /* 0x0003e200089a1014 */
[----:B------:R-:W-:-:S03]  /*23be0*/  IADD3.X R77, PT, PT, R183, UR13, RZ, P3, !PT ;  /* 0x0000000db74d7c10 */ /* 0x000fc60009ffe4ff */
[----:B------:R1:W-:Y:S04]  /*23bf0*/  STL.64 [R1+0x1e8], R78 ;  /* 0x0001e84e01007387 */ /* 0x0003e80000100a00 */
[----:B------:R3:W-:Y:S04]  /*23c00*/  STL.64 [R1+0x228], R76 ;  /* 0x0002284c01007387 */ /* 0x0007e80000100a00 */
[----:B------:R-:W4:Y:S04]  /*23c10*/  LDL.LU.64 R184, [R1+0x1c8] ;  /* 0x0001c80001b87983 */ /* 0x000f280000300a00 */
[----:B------:R-:W4:Y:S04]  /*23c20*/  LDL.LU.64 R182, [R1+0x180] ;  /* 0x0001800001b67983 */ /* 0x000f280000300a00 */
[----:B------:R3:W-:Y:S01]  /*23c30*/  LDGSTS.E [R236+0x42a00], desc[UR20][R76.64], P1 ;  /* 0x42a000004cec7fae */ /* 0x0007e200089a1014 */
[----:B--2---:R-:W-:-:S04]  /*23c40*/  IADD3 R80, P3, PT, R202, UR12, RZ ;  /* 0x0000000cca507c10 */ /* 0x004fc8000ff7e0ff */
[----:B------:R-:W-:Y:S02]  /*23c50*/  IADD3.X R81, PT, PT, R203, UR13, RZ, P3, !PT ;  /* 0x0000000dcb517c10 */ /* 0x000fe40009ffe4ff */
[----:B-1----:R-:W-:Y:S01]  /*23c60*/  IADD3 R78, P3, PT, R122, UR12, RZ ;  /* 0x0000000c7a4e7c10 */ /* 0x002fe2000ff7e0ff */
[----:B------:R-:W2:Y:S03]  /*23c70*/  LDL.LU.64 R202, [R1+0x8] ;  /* 0x0000080001ca7983 */ /* 0x000ea60000300a00 */
[----:B------:R-:W-:Y:S01]  /*23c80*/  IADD3.X R79, PT, PT, R123, UR13, RZ, P3, !PT ;  /* 0x0000000d7b4f7c10 */ /* 0x000fe20009ffe4ff */
[----:B------:R1:W-:Y:S04]  /*23c90*/  STL.64 [R1+0x268], R80 ;  /* 0x0002685001007387 */ /* 0x0003e80000100a00 */
[----:B------:R1:W-:Y:S04]  /*23ca0*/  LDGSTS.E [R236+0x42e00], desc[UR20][R80.64], P1 ;  /* 0x42e0000050ec7fae */ /* 0x0003e800089a1014 */
[----:B------:R1:W-:Y:S01]  /*23cb0*/  LDGSTS.E [R236+0x43200], desc[UR20][R78.64], P1 ;  /* 0x432000004eec7fae */ /* 0x0003e200089a1014 */
[----:B---3--:R-:W-:-:S04]  /*23cc0*/  IADD3 R76, P3, PT, R200, UR12, RZ ;  /* 0x0000000cc84c7c10 */ /* 0x008fc8000ff7e0ff */
[----:B------:R-:W-:Y:S02]  /*23cd0*/  IADD3.X R77, PT, PT, R201, UR13, RZ, P3, !PT ;  /* 0x0000000dc94d7c10 */ /* 0x000fe40009ffe4ff */
[----:B------:R-:W3:Y:S01]  /*23ce0*/  LDL.LU.64 R200, [R1] ;  /* 0x0000000001c87983 */ /* 0x000ee20000300a00 */
[----:B-1----:R-:W-:-:S03]  /*23cf0*/  IADD3 R80, P3, PT, R134, UR12, RZ ;  /* 0x0000000c86507c10 */ /* 0x002fc6000ff7e0ff */
[----:B------:R1:W-:Y:S01]  /*23d00*/  STL.64 [R1+0x2a8], R78 ;  /* 0x0002a84e01007387 */ /* 0x0003e20000100a00 */
[----:B------:R-:W-:-:S03]  /*23d10*/  IADD3.X R81, PT, PT, R135, UR13, RZ, P3, !PT ;  /* 0x0000000d87517c10 */ /* 0x000fc60009ffe4ff */
[----:B------:R1:W-:Y:S04]  /*23d20*/  STL.64 [R1+0x2e8], R76 ;  /* 0x0002e84c01007387 */ /* 0x0003e80000100a00 */
[----:B------:R1:W-:Y:S04]  /*23d30*/  LDGSTS.E [R236+0x43600], desc[UR20][R76.64], P1 ;  /* 0x436000004cec7fae */ /* 0x0003e800089a1014 */
[----:B------:R-:W-:Y:S04]  /*23d40*/  STL.64 [R1+0x328], R80 ;  /* 0x0003285001007387 */ /* 0x000fe80000100a00 */
[----:B------:R-:W-:Y:S01]  /*23d50*/  LDGSTS.E [R236+0x43a00], desc[UR20][R80.64], P1 ;  /* 0x43a0000050ec7fae */ /* 0x000fe200089a1014 */
[----:B-1----:R-:W-:-:S04]  /*23d60*/  IADD3 R78, P3, PT, R146, UR12, RZ ;  /* 0x0000000c924e7c10 */ /* 0x002fc8000ff7e0ff */
[----:B------:R-:W-:Y:S02]  /*23d70*/  IADD3.X R79, PT, PT, R147, UR13, RZ, P3, !PT ;  /* 0x0000000d934f7c10 */ /* 0x000fe40009ffe4ff */
[----:B------:R-:W-:-:S03]  /*23d80*/  IADD3 R76, P3, PT, R164, UR12, RZ ;  /* 0x0000000ca44c7c10 */ /* 0x000fc6000ff7e0ff */
[----:B------:R1:W-:Y:S01]  /*23d90*/  STL.64 [R1+0x358], R78 ;  /* 0x0003584e01007387 */ /* 0x0003e20000100a00 */
[----:B------:R-:W-:-:S03]  /*23da0*/  IADD3.X R77, PT, PT, R165, UR13, RZ, P3, !PT ;  /* 0x0000000da54d7c10 */ /* 0x000fc60009ffe4ff */
[----:B------:R1:W-:Y:S04]  /*23db0*/  LDGSTS.E [R236+0x43e00], desc[UR20][R78.64], P1 ;  /* 0x43e000004eec7fae */ /* 0x0003e800089a1014 */
[----:B------:R1:W-:Y:S04]  /*23dc0*/  STL.64 [R1+0x3a0], R76 ;  /* 0x0003a04c01007387 */ /* 0x0003e80000100a00 */
[----:B------:R1:W-:Y:S02]  /*23dd0*/  LDGSTS.E [R236+0x44200], desc[UR20][R76.64], P1 ;  /* 0x442000004cec7fae */ /* 0x0003e400089a1014 */
[----:B-1----:R-:W-:-:S04]  /*23de0*/  IADD3 R78, P3, PT, R6, UR12, RZ ;  /* 0x0000000c064e7c10 */ /* 0x002fc8000ff7e0ff */
[----:B------:R-:W-:Y:S02]  /*23df0*/  IADD3.X R79, PT, PT, R7, UR13, RZ, P3, !PT ;  /* 0x0000000d074f7c10 */ /* 0x000fe40009ffe4ff */
[----:B------:R-:W-:-:S03]  /*23e00*/  IADD3 R76, P3, PT, R166, UR12, RZ ;  /* 0x0000000ca64c7c10 */ /* 0x000fc6000ff7e0ff */
[----:B------:R4:W-:Y:S01]  /*23e10*/  LDGSTS.E [R236+0x44600], desc[UR20][R78.64], P1 ;  /* 0x446000004eec7fae */ /* 0x0009e200089a1014 */
[----:B------:R-:W-:Y:S02]  /*23e20*/  IADD3.X R77, PT, PT, R167, UR13, RZ, P3, !PT ;  /* 0x0000000da74d7c10 */ /* 0x000fe40009ffe4ff */
[----:B------:R-:W-:Y:S01]  /*23e30*/  IADD3 R6, P3, PT, R178, UR12, RZ ;  /* 0x0000000cb2067c10 */ /* 0x000fe2000ff7e0ff */
[----:B------:R4:W-:Y:S03]  /*23e40*/  STL.64 [R1+0x3d8], R78 ;  /* 0x0003d84e01007387 */ /* 0x0009e60000100a00 */
[----:B------:R-:W-:Y:S01]  /*23e50*/  IADD3.X R7, PT, PT, R179, UR13, RZ, P3, !PT ;  /* 0x0000000db3077c10 */ /* 0x000fe20009ffe4ff */
[----:B------:R1:W-:Y:S04]  /*23e60*/  STL.64 [R1+0x410], R76 ;  /* 0x0004104c01007387 */ /* 0x0003e80000100a00 */
[----:B------:R1:W-:Y:S04]  /*23e70*/  LDGSTS.E [R236+0x44a00], desc[UR20][R76.64], P1 ;  /* 0x44a000004cec7fae */ /* 0x0003e800089a1014 */
[----:B------:R2:W-:Y:S04]  /*23e80*/  STL.64 [R1+0x448], R6 ;  /* 0x0004480601007387 */ /* 0x0005e80000100a00 */
[----:B------:R2:W-:Y:S01]  /*23e90*/  LDGSTS.E [R236+0x44e00], desc[UR20][R6.64], P1 ;  /* 0x44e0000006ec7fae */ /* 0x0005e200089a1014 */
[----:B----4-:R-:W-:-:S04]  /*23ea0*/  IADD3 R78, P3, PT, R184, UR12, RZ ;  /* 0x0000000cb84e7c10 */ /* 0x010fc8000ff7e0ff */
[----:B------:R-:W-:Y:S02]  /*23eb0*/  IADD3.X R79, PT, PT, R185, UR13, RZ, P3, !PT ;  /* 0x0000000db94f7c10 */ /* 0x000fe40009ffe4ff */
[----:B-1----:R-:W-:-:S03]  /*23ec0*/  IADD3 R76, P3, PT, R182, UR12, RZ ;  /* 0x0000000cb64c7c10 */ /* 0x002fc6000ff7e0ff */
[----:B------:R3:W-:Y:S01]  /*23ed0*/  LDGSTS.E [R236+0x45200], desc[UR20][R78.64], P1 ;  /* 0x452000004eec7fae */ /* 0x0007e200089a1014 */
[----:B------:R-:W-:-:S03]  /*23ee0*/  IADD3.X R77, PT, PT, R183, UR13, RZ, P3, !PT ;  /* 0x0000000db74d7c10 */ /* 0x000fc60009ffe4ff */
[----:B------:R3:W-:Y:S01]  /*23ef0*/  STL.64 [R1+0x488], R78 ;  /* 0x0004884e01007387 */ /* 0x0007e20000100a00 */
[----:B--2---:R-:W-:-:S03]  /*23f00*/  IADD3 R6, P3, PT, R202, UR12, RZ ;  /* 0x0000000cca067c10 */ /* 0x004fc6000ff7e0ff */
[----:B------:R1:W-:Y:S01]  /*23f10*/  LDGSTS.E [R236+0x45600], desc[UR20][R76.64], P1 ;  /* 0x456000004cec7fae */ /* 0x0003e200089a1014 */
[----:B------:R-:W-:-:S03]  /*23f20*/  IADD3.X R7, PT, PT, R203, UR13, RZ, P3, !PT ;  /* 0x0000000dcb077c10 */ /* 0x000fc60009ffe4ff */
[----:B------:R1:W-:Y:S04]  /*23f30*/  STL.64 [R1+0x4c8], R76 ;  /* 0x0004c84c01007387 */ /* 0x0003e80000100a00 */
[----:B------:R2:W-:Y:S04]  /*23f40*/  STL.64 [R1+0x500], R6 ;  /* 0x0005000601007387 */ /* 0x0005e80000100a00 */
[----:B------:R-:W4:Y:S04]  /*23f50*/  LDL.LU.64 R164, [R1+0xac8] ;  /* 0x000ac80001a47983 */ /* 0x000f280000300a00 */
[----:B------:R2:W-:Y:S01]  /*23f60*/  LDGSTS.E [R236+0x45a00], desc[UR20][R6.64], P1 ;  /* 0x45a0000006ec7fae */ /* 0x0005e200089a1014 */
[----:B---3--:R-:W-:-:S04]  /*23f70*/  IADD3 R78, P3, PT, R200, UR12, RZ ;  /* 0x0000000cc84e7c10 */ /* 0x008fc8000ff7e0ff */
[----:B------:R-:W-:Y:S02]  /*23f80*/  IADD3.X R79, PT, PT, R201, UR13, RZ, P3, !PT ;  /* 0x0000000dc94f7c10 */ /* 0x000fe40009ffe4ff */
[----:B-1----:R-:W-:-:S03]  /*23f90*/  IADD3 R76, P3, PT, R250, UR12, RZ ;  /* 0x0000000cfa4c7c10 */ /* 0x002fc6000ff7e0ff */
[----:B------:R1:W-:Y:S01]  /*23fa0*/  LDGSTS.E [R236+0x45e00], desc[UR20][R78.64], P1 ;  /* 0x45e000004eec7fae */ /* 0x0003e200089a1014 */
[----:B------:R-:W-:-:S03]  /*23fb0*/  IADD3.X R77, PT, PT, R251, UR13, RZ, P3, !PT ;  /* 0x0000000dfb4d7c10 */ /* 0x000fc60009ffe4ff */
[----:B------:R1:W-:Y:S04]  /*23fc0*/  STL.64 [R1+0x550], R78 ;  /* 0x0005504e01007387 */ /* 0x0003e80000100a00 */
[----:B------:R3:W-:Y:S04]  /*23fd0*/  STL.64 [R1+0x580], R76 ;  /* 0x0005804c01007387 */ /* 0x0007e80000100a00 */
[----:B------:R-:W4:Y:S01]  /*23fe0*/  LDL.LU.64 R202, [R1+0xab0] ;  /* 0x000ab00001ca7983 */ /* 0x000f220000300a00 */
[----:B--2---:R-:W-:-:S03]  /*23ff0*/  IADD3 R6, P3, PT, R228, UR12, RZ ;  /* 0x0000000ce4067c10 */ /* 0x004fc6000ff7e0ff */
[----:B------:R3:W-:Y:S01]  /*24000*/  LDGSTS.E [R236+0x46200], desc[UR20][R76.64], P1 ;  /* 0x462000004cec7fae */ /* 0x0007e200089a1014 */
[----:B------:R-:W-:Y:S02]  /*24010*/  IADD3.X R7, PT, PT, R229, UR13, RZ, P3, !PT ;  /* 0x0000000de5077c10 */ /* 0x000fe40009ffe4ff */
[----:B-1----:R-:W-:-:S03]  /*24020*/  IADD3 R78, P3, PT, R226, UR12, RZ ;  /* 0x0000000ce24e7c10 */ /* 0x002fc6000ff7e0ff */
[----:B------:R1:W-:Y:S01]  /*24030*/  STL.64 [R1+0x5b8], R6 ;  /* 0x0005b80601007387 */ /* 0x0003e20000100a00 */
[----:B------:R-:W-:-:S03]  /*24040*/  IADD3.X R79, PT, PT, R227, UR13, RZ, P3, !PT ;  /* 0x0000000de34f7c10 */ /* 0x000fc60009ffe4ff */
[----:B------:R-:W2:Y:S01]  /*24050*/  LDL.LU.64 R178, [R1+0xa98] ;  /* 0x000a980001b27983 */ /* 0x000ea20000300a00 */
[----:B---3--:R-:W-:-:S03]  /*24060*/  IADD3 R76, P3, PT, R224, UR12, RZ ;  /* 0x0000000ce04c7c10 */ /* 0x008fc6000ff7e0ff */
[----:B------:R1:W-:Y:S01]  /*24070*/  LDGSTS.E [R236+0x46600], desc[UR20][R6.64], P1 ;  /* 0x4660000006ec7fae */ /* 0x0003e200089a1014 */
[----:B------:R-:W-:-:S03]  /*24080*/  IADD3.X R77, PT, PT, R225, UR13, RZ, P3, !PT ;  /* 0x0000000de14d7c10 */ /* 0x000fc60009ffe4ff */
[----:B------:R-:W3:Y:S04]  /*24090*/  LDL.LU.64 R166, [R1+0xa80] ;  /* 0x000a800001a67983 */ /* 0x000ee80000300a00 */
[----:B------:R-:W3:Y:S01]  /*240a0*/  LDL.LU.64 R182, [R1+0xa68] ;  /* 0x000a680001b67983 */ /* 0x000ee20000300a00 */
[----:B-1----:R-:W-:-:S03]  /*240b0*/  IADD3 R6, P3, PT, R222, UR12, RZ ;  /* 0x0000000cde067c10 */ /* 0x002fc6000ff7e0ff */
[----:B------:R-:W-:Y:S01]  /*240c0*/  STL.64 [R1+0x640], R78 ;  /* 0x0006404e01007387 */ /* 0x000fe20000100a00 */
[----:B------:R-:W-:-:S03]  /*240d0*/  IADD3.X R7, PT, PT, R223, UR13, RZ, P3, !PT ;  /* 0x0000000ddf077c10 */ /* 0x000fc60009ffe4ff */
[----:B------:R1:W-:Y:S04]  /*240e0*/  LDGSTS.E [R236+0x46a00], desc[UR20][R78.64], P1 ;  /* 0x46a000004eec7fae */ /* 0x0003e800089a1014 */
[----:B------:R-:W-:Y:S04]  /*240f0*/  STL.64 [R1+0x680], R76 ;  /* 0x0006804c01007387 */ /* 0x000fe80000100a00 */
[----:B------:R1:W-:Y:S04]  /*24100*/  LDGSTS.E [R236+0x46e00], desc[UR20][R76.64], P1 ;  /* 0x46e000004cec7fae */ /* 0x0003e800089a1014 */
[----:B------:R1:W-:Y:S04]  /*24110*/  STL.64 [R1+0x6b8], R6 ;  /* 0x0006b80601007387 */ /* 0x0003e80000100a00 */
[----:B------:R-:W-:Y:S01]  /*24120*/  LDGSTS.E [R236+0x47200], desc[UR20][R6.64], P1 ;  /* 0x4720000006ec7fae */ /* 0x000fe200089a1014 */
[----:B------:R-:W-:-:S03]  /*24130*/  IADD3 R80, P3, PT, R220, UR12, RZ ;  /* 0x0000000cdc507c10 */ /* 0x000fc6000ff7e0ff */
[----:B-1----:R-:W3:Y:S04]  /*24140*/  LDL.LU.64 R6, [R1+0xa48] ;  /* 0x000a480001067983 */ /* 0x002ee80000300a00 */
[----:B------:R-:W3:Y:S01]  /*24150*/  LDL.LU.64 R184, [R1+0xa28] ;  /* 0x000a280001b87983 */ /* 0x000ee20000300a00 */
[----:B------:R-:W-:Y:S02]  /*24160*/  IADD3.X R81, PT, PT, R221, UR13, RZ, P3, !PT ;  /* 0x0000000ddd517c10 */ /* 0x000fe40009ffe4ff */
[----:B------:R-:W-:Y:S01]  /*24170*/  IADD3 R78, P3, PT, R74, UR12, RZ ;  /* 0x0000000c4a4e7c10 */ /* 0x000fe2000ff7e0ff */
[----:B------:R-:W3:Y:S03]  /*24180*/  LDL.LU.64 R200, [R1+0xa00] ;  /* 0x000a000001c87983 */ /* 0x000ee60000300a00 */
[----:B------:R-:W-:Y:S01]  /*24190*/  IADD3.X R79, PT, PT, R75, UR13, RZ, P3, !PT ;  /* 0x0000000d4b4f7c10 */ /* 0x000fe20009ffe4ff */
[----:B------:R-:W-:Y:S01]  /*241a0*/  LDGSTS.E [R236+0x47600], desc[UR20][R80.64], P1 ;  /* 0x4760000050ec7fae */ /* 0x000fe200089a1014 */
[----:B------:R-:W-:-:S03]  /*241b0*/  IADD3 R76, P3, PT, R72, UR12, RZ ;  /* 0x0000000c484c7c10 */ /* 0x000fc6000ff7e0ff */
[----:B------:R-:W-:Y:S01]  /*241c0*/  STL.64 [R1+0x6e0], R80 ;  /* 0x0006e05001007387 */ /* 0x000fe20000100a00 */
[----:B------:R-:W-:-:S03]  /*241d0*/  IADD3.X R77, PT, PT, R73, UR13, RZ, P3, !PT ;  /* 0x0000000d494d7c10 */ /* 0x000fc60009ffe4ff */
[----:B------:R-:W-:Y:S04]  /*241e0*/  STL.64 [R1+0x708], R78 ;  /* 0x0007084e01007387 */ /* 0x000fe80000100a00 */
[----:B------:R-:W-:Y:S04]  /*241f0*/  STL.64 [R1+0x730], R76 ;  /* 0x0007304c01007387 */ /* 0x000fe80000100a00 */
[----:B------:R-:W3:Y:S04]  /*24200*/  LDL.LU.64 R122, [R1+0x9d8] ;  /* 0x0009d800017a7983 */ /* 0x000ee80000300a00 */
[----:B------:R-:W3:Y:S04]  /*24210*/  LDL.LU.64 R134, [R1+0x9b8] ;  /* 0x0009b80001867983 */ /* 0x000ee80000300a00 */
[----:B------:R-:W-:Y:S04]  /*24220*/  LDGSTS.E [R236+0x47a00], desc[UR20][R78.64], P1 ;  /* 0x47a000004eec7fae */ /* 0x000fe800089a1014 */
[----:B------:R1:W-:Y:S01]  /*24230*/  LDGSTS.E [R236+0x47e00], desc[UR20][R76.64], P1 ;  /* 0x47e000004cec7fae */ /* 0x0003e200089a1014 */
[----:B----4-:R-:W-:-:S04]  /*24240*/  IADD3 R130, P3, PT, R164, UR12, RZ ;  /* 0x0000000ca4827c10 */ /* 0x010fc8000ff7e0ff */
[----:B------:R-:W-:-:S05]  /*24250*/  IADD3.X R131, PT, PT, R165, UR13, RZ, P3, !PT ;  /* 0x0000000da5837c10 */ /* 0x000fca0009ffe4ff */
[----:B------:R-:W-:Y:S01]  /*24260*/  LDGSTS.E [R234+0x40280], desc[UR20][R130.64], P1 ;  /* 0x4028000082ea7fae */ /* 0x000fe200089a1014 */
[----:B------:R-:W-:-:S04]  /*24270*/  IADD3 R146, P3, PT, R202, UR12, RZ ;  /* 0x0000000cca927c10 */ /* 0x000fc8000ff7e0ff */
[----:B------:R-:W-:Y:S02]  /*24280*/  IADD3.X R147, PT, PT, R203, UR13, RZ, P3, !PT ;  /* 0x0000000dcb937c10 */ /* 0x000fe40009ffe4ff */
[----:B------:R-:W4:Y:S04]  /*24290*/  LDL.LU.64 R202, [R1+0x998] ;  /* 0x0009980001ca7983 */ /* 0x000f280000300a00 */
[----:B------:R-:W4:Y:S01]  /*242a0*/  LDL.LU.64 R164, [R1+0x958] ;  /* 0x0009580001a47983 */ /* 0x000f220000300a00 */
[----:B--2---:R-:W-:-:S03]  /*242b0*/  IADD3 R162, P3, PT, R178, UR12, RZ ;  /* 0x0000000cb2a27c10 */ /* 0x004fc6000ff7e0ff */
[----:B------:R-:W-:Y:S01]  /*242c0*/  LDGSTS.E [R234+0x40680], desc[UR20][R146.64], P1 ;  /* 0x4068000092ea7fae */ /* 0x000fe200089a1014 */
[----:B------:R-:W-:Y:S02]  /*242d0*/  IADD3.X R163, PT, PT, R179, UR13, RZ, P3, !PT ;  /* 0x0000000db3a37c10 */ /* 0x000fe40009ffe4ff */
[----:B---3--:R-:W-:-:S03]  /*242e0*/  IADD3 R178, P3, PT, R166, UR12, RZ ;  /* 0x0000000ca6b27c10 */ /* 0x008fc6000ff7e0ff */
[----:B------:R-:W-:Y:S01]  /*242f0*/  LDGSTS.E [R234+0x40a80], desc[UR20][R162.64], P1 ;  /* 0x40a80000a2ea7fae */ /* 0x000fe200089a1014 */
[----:B------:R-:W-:Y:S02]  /*24300*/  IADD3.X R179, PT, PT, R167, UR13, RZ, P3, !PT ;  /* 0x0000000da7b37c10 */ /* 0x000fe40009ffe4ff */
[----:B------:R-:W-:Y:S01]  /*24310*/  IADD3 R220, P3, PT, R182, UR12, RZ ;  /* 0x0000000cb6dc7c10 */ /* 0x000fe2000ff7e0ff */
[----:B------:R-:W2:Y:S03]  /*24320*/  LDL.LU.64 R166, [R1+0x928] ;  /* 0x0009280001a67983 */ /* 0x000ea60000300a00 */
[----:B------:R-:W-:Y:S01]  /*24330*/  IADD3.X R221, PT, PT, R183, UR13, RZ, P3, !PT ;  /* 0x0000000db7dd7c10 */ /* 0x000fe20009ffe4ff */
[----:B------:R-:W-:Y:S04]  /*24340*/  LDGSTS.E [R234+0x40e80], desc[UR20][R178.64], P1 ;  /* 0x40e80000b2ea7fae */ /* 0x000fe800089a1014 */
[----:B------:R-:W3:Y:S04]  /*24350*/  LDL.LU.64 R182, [R1+0x8f0] ;  /* 0x0008f00001b67983 */ /* 0x000ee80000300a00 */
[----:B------:R-:W-:Y:S01]  /*24360*/  LDGSTS.E [R234+0x41280], desc[UR20][R220.64], P1 ;  /* 0x41280000dcea7fae */ /* 0x000fe200089a1014 */
[----:B------:R-:W-:-:S04]  /*24370*/  IADD3 R226, P3, PT, R6, UR12, RZ ;  /* 0x0000000c06e27c10 */ /* 0x000fc8000ff7e0ff */
[----:B------:R-:W-:Y:S02]  /*24380*/  IADD3.X R227, PT, PT, R7, UR13, RZ, P3, !PT ;  /* 0x0000000d07e37c10 */ /* 0x000fe40009ffe4ff */
[----:B-1----:R-:W-:Y:S01]  /*24390*/  IADD3 R236, P3, PT, R184, UR12, RZ ;  /* 0x0000000cb8ec7c10 */ /* 0x002fe2000ff7e0ff */
[----:B------:R-:W3:Y:S03]  /*243a0*/  LDL.LU.64 R6, [R1+0x8a8] ;  /* 0x0008a80001067983 */ /* 0x000ee60000300a00 */
[----:B------:R-:W-:Y:S01]  /*243b0*/  IADD3.X R237, PT, PT, R185, UR13, RZ, P3, !PT ;  /* 0x0000000db9ed7c10 */ /* 0x000fe20009ffe4ff */
[----:B------:R-:W-:Y:S01]  /*243c0*/  LDGSTS.E [R234+0x41680], desc[UR20][R226.64], P1 ;  /* 0x41680000e2ea7fae */ /* 0x000fe200089a1014 */
[----:B------:R-:W-:-:S03]  /*243d0*/  IADD3 R72, P3, PT, R200, UR12, RZ ;  /* 0x0000000cc8487c10 */ /* 0x000fc6000ff7e0ff */
[----:B------:R-:W3:Y:S01]  /*243e0*/  LDL.LU.64 R184, [R1+0x848] ;  /* 0x0008480001b87983 */ /* 0x000ee20000300a00 */
[----:B------:R-:W-:-:S03]  /*243f0*/  IADD3.X R73, PT, PT, R201, UR13, RZ, P3, !PT ;  /* 0x0000000dc9497c10 */ /* 0x000fc60009ffe4ff */
[----:B------:R-:W-:Y:S04]  /*24400*/  LDGSTS.E [R234+0x41a80], desc[UR20][R236.64], P1 ;  /* 0x41a80000ecea7fae */ /* 0x000fe800089a1014 */
[----:B------:R1:W-:Y:S04]  /*24410*/  STL.64 [R1+0x8], R72 ;  /* 0x0000084801007387 */ /* 0x0003e80000100a00 */
[----:B------:R-:W3:Y:S01]  /*24420*/  LDL.LU.64 R200, [R1+0x818] ;  /* 0x0008180001c87983 */ /* 0x000ee20000300a00 */
[----:B------:R-:W-:-:S03]  /*24430*/  IADD3 R74, P3, PT, R122, UR12, RZ ;  /* 0x0000000c7a4a7c10 */ /* 0x000fc6000ff7e0ff */
[----:B------:R1:W-:Y:S01]  /*24440*/  LDGSTS.E [R234+0x41e80], desc[UR20][R72.64], P1 ;  /* 0x41e8000048ea7fae */ /* 0x0003e200089a1014 */
[----:B------:R-:W-:-:S05]  /*24450*/  IADD3.X R75, PT, PT, R123, UR13, RZ, P3, !PT ;  /* 0x0000000d7b4b7c10 */ /* 0x000fca0009ffe4ff */
[----:B------:R2:W-:Y:S04]  /*24460*/  STL.64 [R1+0x180], R74 ;  /* 0x0001804a01007387 */ /* 0x0005e80000100a00 */
[----:B------:R-:W3:Y:S01]  /*24470*/  LDL.LU.64 R116, [R1+0x7d8] ;  /* 0x0007d80001747983 */ /* 0x000ee20000300a00 */
[----:B-1----:R-:W-:-:S03]  /*24480*/  IADD3 R72, P3, PT, R134, UR12, RZ ;  /* 0x0000000c86487c10 */ /* 0x002fc6000ff7e0ff */
[----:B------:R2:W-:Y:S01]  /*24490*/  LDGSTS.E [R234+0x42280], desc[UR20][R74.64], P1 ;  /* 0x422800004aea7fae */ /* 0x0005e200089a1014 */
[----:B------:R-:W-:-:S05]  /*244a0*/  IADD3.X R73, PT, PT, R135, UR13, RZ, P3, !PT ;  /* 0x0000000d87497c10 */ /* 0x000fca0009ffe4ff */
[----:B------:R3:W-:Y:S04]  /*244b0*/  STL.64 [R1+0x1c8], R72 ;  /* 0x0001c84801007387 */ /* 0x0007e80000100a00 */
[----:B------:R3:W-:Y:S01]  /*244c0*/  LDGSTS.E [R234+0x42680], desc[UR20][R72.64], P1 ;  /* 0x4268000048ea7fae */ /* 0x0007e200089a1014 */
[----:B----4-:R-:W-:-:S04]  /*244d0*/  IADD3 R138, P3, PT, R202, UR12, RZ ;  /* 0x0000000cca8a7c10 */ /* 0x010fc8000ff7e0ff */
[----:B------:R-:W-:Y:S02]  /*244e0*/  IADD3.X R139, PT, PT, R203, UR13, RZ, P3, !PT ;  /* 0x0000000dcb8b7c10 */ /* 0x000fe40009ffe4ff */
[----:B------:R-:W4:Y:S04]  /*244f0*/  LDL.LU.64 R202, [R1+0x790] ;  /* 0x0007900001ca7983 */ /* 0x000f280000300a00 */
[----:B------:R-:W4:Y:S01]  /*24500*/  LDL.LU.64 R122, [R1+0x740] ;  /* 0x00074000017a7983 */ /* 0x000f220000300a00 */
[----:B------:R-:W-:-:S03]  /*24510*/  IADD3 R76, P3, PT, R164, UR12, RZ ;  /* 0x0000000ca44c7c10 */ /* 0x000fc6000ff7e0ff */
[----:B------:R-:W4:Y:S01]  /*24520*/  LDL.LU.64 R134, [R1+0x5c0] ;  /* 0x0005c00001867983 */ /* 0x000f220000300a00 */
[----:B------:R-:W-:-:S03]  /*24530*/  IADD3.X R77, PT, PT, R165, UR13, RZ, P3, !PT ;  /* 0x0000000da54d7c10 */ /* 0x000fc60009ffe4ff */
[----:B------:R-:W-:Y:S01]  /*24540*/  LDGSTS.E [R234+0x42a80], desc[UR20][R138.64], P1 ;  /* 0x42a800008aea7fae */ /* 0x000fe200089a1014 */
[----:B--2---:R-:W-:-:S03]  /*24550*/  IADD3 R74, P3, PT, R166, UR12, RZ ;  /* 0x0000000ca64a7c10 */ /* 0x004fc6000ff7e0ff */
[----:B------:R-:W-:Y:S01]  /*24560*/  STL.64 [R1+0x238], R76 ;  /* 0x0002384c01007387 */ /* 0x000fe20000100a00 */
[----:B------:R-:W-:-:S03]  /*24570*/  IADD3.X R75, PT, PT, R167, UR13, RZ, P3, !PT ;  /* 0x0000000da74b7c10 */ /* 0x000fc60009ffe4ff */
[----:B------:R-:W-:Y:S01]  /*24580*/  LDGSTS.E [R234+0x42e80], desc[UR20][R76.64], P1 ;  /* 0x42e800004cea7fae */ /* 0x000fe200089a1014 */
[----:B---3--:R-:W-:-:S03]  /*24590*/  IADD3 R72, P3, PT, R182, UR12, RZ ;  /* 0x0000000cb6487c10 */ /* 0x008fc6000ff7e0ff */
[----:B------:R1:W-:Y:S01]  /*245a0*/  STL.64 [R1+0x278], R74 ;  /* 0x0002784a01007387 */ /* 0x0003e20000100a00 */
[----:B------:R-:W-:-:S03]  /*245b0*/  IADD3.X R73, PT, PT, R183, UR13, RZ, P3, !PT ;  /* 0x0000000db7497c10 */ /* 0x000fc60009ffe4ff */
[----:B------:R-:W2:Y:S04]  /*245c0*/  LDL.LU.64 R166, [R1+0x478] ;  /* 0x0004780001a67983 */ /* 0x000ea80000300a00 */
[----:B------:R1:W-:Y:S04]  /*245d0*/  LDGSTS.E [R234+0x43280], desc[UR20][R74.64], P1 ;  /* 0x432800004aea7fae */ /* 0x0003e800089a1014 */
[----:B------:R3:W-:Y:S04]  /*245e0*/  STL.64 [R1+0x2b8], R72 ;  /* 0x0002b84801007387 */ /* 0x0007e80000100a00 */
[----:B------:R-:W2:Y:S04]  /*245f0*/  LDL.LU.64 R182, [R1+0x170] ;  /* 0x0001700001b67983 */ /* 0x000ea80000300a00 */
[----:B------:R3:W-:Y:S04]  /*24600*/  LDGSTS.E [R234+0x43680], desc[UR20][R72.64], P1 ;  /* 0x4368000048ea7fae */ /* 0x0007e800089a1014 */
[----:B------:R-:W2:Y:S01]  /*24610*/  LDL.LU.64 R164, [R1+0x50] ;  /* 0x0000500001a47983 */ /* 0x000ea20000300a00 */
[----:B-1----:R-:W-:-:S04]  /*24620*/  IADD3 R74, P3, PT, R6, UR12, RZ ;  /* 0x0000000c064a7c10 */ /* 0x002fc8000ff7e0ff */
[----:B------:R-:W-:Y:S02]  /*24630*/  IADD3.X R75, PT, PT, R7, UR13, RZ, P3, !PT ;  /* 0x0000000d074b7c10 */ /* 0x000fe40009ffe4ff */
[----:B---3--:R-:W-:-:S03]  /*24640*/  IADD3 R72, P3, PT, R184, UR12, RZ ;  /* 0x0000000cb8487c10 */ /* 0x008fc6000ff7e0ff */
[----:B------:R-:W-:Y:S01]  /*24650*/  LDGSTS.E [R234+0x43a80], desc[UR20][R74.64], P1 ;  /* 0x43a800004aea7fae */ /* 0x000fe200089a1014 */
[----:B------:R-:W-:-:S03]  /*24660*/  IADD3.X R73, PT, PT, R185, UR13, RZ, P3, !PT ;  /* 0x0000000db9497c10 */ /* 0x000fc60009ffe4ff */
[----:B------:R-:W-:Y:S01]  /*24670*/  STL.64 [R1+0x2f8], R74 ;  /* 0x0002f84a01007387 */ /* 0x000fe20000100a00 */
[----:B------:R-:W-:-:S03]  /*24680*/  IADD3 R6, P3, PT, R200, UR12, RZ ;  /* 0x0000000cc8067c10 */ /* 0x000fc6000ff7e0ff */
[----:B------:R-:W-:Y:S01]  /*24690*/  STL.64 [R1+0x338], R72 ;  /* 0x0003384801007387 */ /* 0x000fe20000100a00 */
[----:B------:R-:W-:-:S03]  /*246a0*/  IADD3.X R7, PT, PT, R201, UR13, RZ, P3, !PT ;  /* 0x0000000dc9077c10 */ /* 0x000fc60009ffe4ff */
[----:B------:R-:W3:Y:S04]  /*246b0*/  LDL.LU.64 R184, [R1+0x48] ;  /* 0x0000480001b87983 */ /* 0x000ee80000300a00 */
[----:B------:R1:W-:Y:S04]  /*246c0*/  STL.64 [R1+0x370], R6 ;  /* 0x0003700601007387 */ /* 0x0003e80000100a00 */
[----:B------:R-:W3:Y:S04]  /*246d0*/  LDL.LU.64 R200, [R1+0x40] ;  /* 0x0000400001c87983 */ /* 0x000ee80000300a00 */
[----:B------:R-:W-:Y:S04]  /*246e0*/  LDGSTS.E [R234+0x43e80], desc[UR20][R72.64], P1 ;  /* 0x43e8000048ea7fae */ /* 0x000fe800089a1014 */
[----:B------:R1:W-:Y:S02]  /*246f0*/  LDGSTS.E [R234+0x44280], desc[UR20][R6.64], P1 ;  /* 0x4428000006ea7fae */ /* 0x0003e400089a1014 */
[----:B-1----:R-:W-:-:S04]  /*24700*/  IADD3 R6, P3, PT, R116, UR12, RZ ;  /* 0x0000000c74067c10 */ /* 0x002fc8000ff7e0ff */
[----:B------:R-:W-:-:S05]  /*24710*/  IADD3.X R7, PT, PT, R117, UR13, RZ, P3, !PT ;  /* 0x0000000d75077c10 */ /* 0x000fca0009ffe4ff */
[----:B------:R-:W-:Y:S01]  /*24720*/  LDGSTS.E [R234+0x44680], desc[UR20][R6.64], P1 ;  /* 0x4468000006ea7fae */ /* 0x000fe200089a1014 */
[----:B----4-:R-:W-:-:S04]  /*24730*/  IADD3 R74, P3, PT, R202, UR12, RZ ;  /* 0x0000000cca4a7c10 */ /* 0x010fc8000ff7e0ff */
[----:B------:R-:W-:Y:S02]  /*24740*/  IADD3.X R75, PT, PT, R203, UR13, RZ, P3, !PT ;  /* 0x0000000dcb4b7c10 */ /* 0x000fe40009ffe4ff */
[----:B------:R-:W4:Y:S01]  /*24750*/  LDL.LU.64 R202, [R1+0x38] ;  /* 0x0000380001ca7983 */ /* 0x000f220000300a00 */
[----:B------:R-:W-:-:S03]  /*24760*/  IADD3 R72, P3, PT, R122, UR12, RZ ;  /* 0x0000000c7a487c10 */ /* 0x000fc6000ff7e0ff */
[----:B------:R1:W-:Y:S01]  /*24770*/  STL.64 [R1+0x3b0], R6 ;  /* 0x0003b00601007387 */ /* 0x0003e20000100a00 */
[----:B------:R-:W-:-:S03]  /*24780*/  IADD3.X R73, PT, PT, R123, UR13, RZ, P3, !PT ;  /* 0x0000000d7b497c10 */ /* 0x000fc60009ffe4ff */
[----:B------:R2:W-:Y:S04]  /*24790*/  STL.64 [R1+0x3e8], R74 ;  /* 0x0003e84a01007387 */ /* 0x0005e80000100a00 */
[----:B------:R2:W-:Y:S04]  /*247a0*/  LDGSTS.E [R234+0x44a80], desc[UR20][R74.64], P1 ;  /* 0x44a800004aea7fae */ /* 0x0005e800089a1014 */
[----:B-1----:R-:W4:Y:S04]  /*247b0*/  LDL.LU.64 R6, [R1+0x30] ;  /* 0x0000300001067983 */ /* 0x002f280000300a00 */
[----:B------:R1:W-:Y:S04]  /*247c0*/  STL.64 [R1+0x418], R72 ;  /* 0x0004184801007387 */ /* 0x0003e80000100a00 */
[----:B------:R-:W4:Y:S01]  /*247d0*/  LDL.64 R116, [R1+0x28] ;  /* 0x0000280001747983 */ /* 0x000f220000100a00 */
[----:B------:R-:W-:-:S03]  /*247e0*/  IADD3 R76, P3, PT, R134, UR12, RZ ;  /* 0x0000000c864c7c10 */ /* 0x000fc6000ff7e0ff */
[----:B------:R1:W-:Y:S01]  /*247f0*/  LDGSTS.E [R234+0x44e80], desc[UR20][R72.64], P1 ;  /* 0x44e8000048ea7fae */ /* 0x0003e200089a1014 */
[----:B------:R-:W-:Y:S02]  /*24800*/  IADD3.X R77, PT, PT, R135, UR13, RZ, P3, !PT ;  /* 0x0000000d874d7c10 */ /* 0x000fe40009ffe4ff */
[----:B--2---:R-:W-:-:S03]  /*24810*/  IADD3 R74, P3, PT, R166, UR12, RZ ;  /* 0x0000000ca64a7c10 */ /* 0x004fc6000ff7e0ff */
[----:B------:R2:W-:Y:S01]  /*24820*/  LDGSTS.E [R234+0x45280], desc[UR20][R76.64], P1 ;  /* 0x452800004cea7fae */ /* 0x0005e200089a1014 */
[----:B------:R-:W-:-:S03]  /*24830*/  IADD3.X R75, PT, PT, R167, UR13, RZ, P3, !PT ;  /* 0x0000000da74b7c10 */ /* 0x000fc60009ffe4ff */
[----:B------:R-:W4:Y:S01]  /*24840*/  LDL.LU.64 R166, [R1+0x20] ;  /* 0x0000200001a67983 */ /* 0x000f220000300a00 */
[----:B-1----:R-:W-:-:S03]  /*24850*/  IADD3 R72, P3, PT, R182, UR12, RZ ;  /* 0x0000000cb6487c10 */ /* 0x002fc6000ff7e0ff */
[----:B------:R2:W-:Y:S01]  /*24860*/  STL.64 [R1+0x458], R76 ;  /* 0x0004584c01007387 */ /* 0x0005e20000100a00 */
[----:B------:R-:W-:-:S03]  /*24870*/  IADD3.X R73, PT, PT, R183, UR13, RZ, P3, !PT ;  /* 0x0000000db7497c10 */ /* 0x000fc60009ffe4ff */
[----:B------:R3:W-:Y:S04]  /*24880*/  STL.64 [R1+0x490], R74 ;  /* 0x0004904a01007387 */ /* 0x0007e80000100a00 */
[----:B------:R-:W4:Y:S04]  /*24890*/  LDL.LU.64 R182, [R1+0x18] ;  /* 0x0000180001b67983 */ /* 0x000f280000300a00 */
[----:B------:R1:W-:Y:S01]  /*248a0*/  STL.64 [R1+0x4c0], R72 ;  /* 0x0004c04801007387 */ /* 0x0003e20000100a00 */
[----:B--2---:R-:W-:-:S03]  /*248b0*/  IADD3 R76, P3, PT, R164, UR12, RZ ;  /* 0x0000000ca44c7c10 */ /* 0x004fc6000ff7e0ff */
[----:B------:R-:W2:Y:S01]  /*248c0*/  LDL.LU.64 R122, [R1+0x10] ;  /* 0x00001000017a7983 */ /* 0x000ea20000300a00 */
[----:B------:R-:W-:-:S03]  /*248d0*/  IADD3.X R77, PT, PT, R165, UR13, RZ, P3, !PT ;  /* 0x0000000da54d7c10 */ /* 0x000fc60009ffe4ff */
[----:B------:R3:W-:Y:S04]  /*248e0*/  LDGSTS.E [R234+0x45680], desc[UR20][R74.64], P1 ;  /* 0x456800004aea7fae */ /* 0x0007e800089a1014 */
[----:B------:R1:W-:Y:S04]  /*248f0*/  LDGSTS.E [R234+0x45a80], desc[UR20][R72.64], P1 ;  /* 0x45a8000048ea7fae */ /* 0x0003e800089a1014 */
[----:B------:R-:W2:Y:S01]  /*24900*/  LDL.LU.64 R164, [R1+0xb10] ;  /* 0x000b100001a47983 */ /* 0x000ea20000300a00 */
[----:B---3--:R-:W-:-:S03]  /*24910*/  IADD3 R74, P3, PT, R184, UR12, RZ ;  /* 0x0000000cb84a7c10 */ /* 0x008fc6000ff7e0ff */
[----:B------:R-:W-:Y:S01]  /*24920*/  LDGSTS.E [R234+0x45e80], desc[UR20][R76.64], P1 ;  /* 0x45e800004cea7fae */ /* 0x000fe200089a1014 */
[----:B------:R-:W-:-:S03]  /*24930*/  IADD3.X R75, PT, PT, R185, UR13, RZ, P3, !PT ;  /* 0x0000000db94b7c10 */ /* 0x000fc60009ffe4ff */
[----:B------:R-:W-:Y:S01]  /*24940*/  STL.64 [R1+0x4f8], R76 ;  /* 0x0004f84c01007387 */ /* 0x000fe20000100a00 */
[----:B-1----:R-:W-:-:S03]  /*24950*/  IADD3 R72, P3, PT, R200, UR12, RZ ;  /* 0x0000000cc8487c10 */ /* 0x002fc6000ff7e0ff */
[----:B------:R4:W-:Y:S01]  /*24960*/  STL.64 [R1+0x530], R74 ;  /* 0x0005304a01007387 */ /* 0x0009e20000100a00 */
[----:B------:R-:W-:-:S03]  /*24970*/  IADD3.X R73, PT, PT, R201, UR13, RZ, P3, !PT ;  /* 0x0000000dc9497c10 */ /* 0x000fc60009ffe4ff */
[----:B------:R4:W-:Y:S04]  /*24980*/  LDGSTS.E [R234+0x46280], desc[UR20][R74.64], P1 ;  /* 0x462800004aea7fae */ /* 0x0009e800089a1014 */
[----:B------:R-:W3:Y:S04]  /*24990*/  LDL.LU.64 R200, [R1+0xb00] ;  /* 0x000b000001c87983 */ /* 0x000ee80000300a00 */
[----:B------:R1:W-:Y:S04]  /*249a0*/  STL.64 [R1+0x560], R72 ;  /* 0x0005604801007387 */ /* 0x0003e80000100a00 */
[----:B------:R-:W3:Y:S04]  /*249b0*/  LDL.LU.64 R184, [R1+0xaf0] ;  /* 0x000af00001b87983 */ /* 0x000ee80000300a00 */
[----:B------:R1:W-:Y:S01]  /*249c0*/  LDGSTS.E [R234+0x46680], desc[UR20][R72.64], P1 ;  /* 0x4668000048ea7fae */ /* 0x0003e200089a1014 */
[----:B----4-:R-:W-:-:S04]  /*249d0*/  IADD3 R74, P3, PT, R202, UR12, RZ ;  /* 0x0000000cca4a7c10 */ /* 0x010fc8000ff7e0ff */
[----:B------:R-:W-:Y:S02]  /*249e0*/  IADD3.X R75, PT, PT, R203, UR13, RZ, P3, !PT ;  /* 0x0000000dcb4b7c10 */ /* 0x000fe40009ffe4ff */
[----:B------:R-:W4:Y:S04]  /*249f0*/  LDL.LU.64 R202, [R1+0xae0] ;  /* 0x000ae00001ca7983 */ /* 0x000f280000300a00 */
[----:B------:R-:W-:Y:S04]  /*24a00*/  STL.64 [R1+0x5a8], R74 ;  /* 0x0005a84a01007387 */ /* 0x000fe80000100a00 */
[----:B------:R-:W4:Y:S01]  /*24a10*/  LDL.LU.64 R134, [R1+0xad0] ;  /* 0x000ad00001867983 */ /* 0x000f220000300a00 */
[----:B-1----:R-:W-:-:S03]  /*24a20*/  IADD3 R72, P3, PT, R6, UR12, RZ ;  /* 0x0000000c06487c10 */ /* 0x002fc6000ff7e0ff */
[----:B------:R1:W-:Y:S01]  /*24a30*/  LDGSTS.E [R234+0x46a80], desc[UR20][R74.64], P1 ;  /* 0x46a800004aea7fae */ /* 0x0003e200089a1014 */
[----:B------:R-:W-:Y:S02]  /*24a40*/  IADD3.X R73, PT, PT, R7, UR13, RZ, P3, !PT ;  /* 0x0000000d07497c10 */ /* 0x000fe40009ffe4ff */
[----:B------:R-:W-:-:S03]  /*24a50*/  IADD3 R6, P3, PT, R116, UR12, RZ ;  /* 0x0000000c74067c10 */ /* 0x000fc6000ff7e0ff */
[----:B------:R2:W-:Y:S01]  /*24a60*/  LDGSTS.E [R234+0x46e80], desc[UR20][R72.64], P1 ;  /* 0x46e8000048ea7fae */ /* 0x0005e200089a1014 */
[----:B------:R-:W-:-:S03]  /*24a70*/  IADD3.X R7, PT, PT, R117, UR13, RZ, P3, !PT ;  /* 0x0000000d75077c10 */ /* 0x000fc60009ffe4ff */
[----:B------:R-:W-:Y:S04]  /*24a80*/  STL.64 [R1+0x630], R72 ;  /* 0x0006304801007387 */ /* 0x000fe80000100a00 */
[----:B------:R1:W-:Y:S04]  /*24a90*/  STL.64 [R1+0x660], R6 ;  /* 0x0006600601007387 */ /* 0x0003e80000100a00 */
[----:B------:R-:W-:Y:S04]  /*24aa0*/  LDGSTS.E [R234+0x47280], desc[UR20][R6.64], P1 ;  /* 0x4728000006ea7fae */ /* 0x000fe800089a1014 */
[----:B-1----:R-:W4:Y:S01]  /*24ab0*/  LDL.LU.64 R6, [R1+0xab8] ;  /* 0x000ab80001067983 */ /* 0x002f220000300a00 */
[----:B------:R-:W-:-:S04]  /*24ac0*/  IADD3 R76, P3, PT, R166, UR12, RZ ;  /* 0x0000000ca64c7c10 */ /* 0x000fc8000ff7e0ff */
[----:B------:R-:W-:Y:S02]  /*24ad0*/  IADD3.X R77, PT, PT, R167, UR13, RZ, P3, !PT ;  /* 0x0000000da74d7c10 */ /* 0x000fe40009ffe4ff */
[----:B------:R-:W-:Y:S01]  /*24ae0*/  IADD3 R74, P3, PT, R182, UR12, RZ ;  /* 0x0000000cb64a7c10 */ /* 0x000fe2000ff7e0ff */
[----:B------:R-:W4:Y:S03]  /*24af0*/  LDL.LU.64 R166, [R1+0xaa0] ;  /* 0x000aa00001a67983 */ /* 0x000f260000300a00 */
[----:B------:R-:W-:Y:S01]  /*24b00*/  IADD3.X R75, PT, PT, R183, UR13, RZ, P3, !PT ;  /* 0x0000000db74b7c10 */ /* 0x000fe20009ffe4ff */
[----:B------:R-:W-:Y:S01]  /*24b10*/  LDGSTS.E [R234+0x47680], desc[UR20][R76.64], P1 ;  /* 0x476800004cea7fae */ /* 0x000fe200089a1014 */
[----:B--2---:R-:W-:-:S03]  /*24b20*/  IADD3 R72, P3, PT, R122, UR12, RZ ;  /* 0x0000000c7a487c10 */ /* 0x004fc6000ff7e0ff */
[----:B------:R-:W-:Y:S01]  /*24b30*/  STL.64 [R1+0x698], R76 ;  /* 0x0006984c01007387 */ /* 0x000fe20000100a00 */
[----:B------:R-:W-:-:S03]  /*24b40*/  IADD3.X R73, PT, PT, R123, UR13, RZ, P3, !PT ;  /* 0x0000000d7b497c10 */ /* 0x000fc60009ffe4ff */
[----:B------:R-:W2:Y:S01]  /*24b50*/  LDL.LU.64 R182, [R1+0xa88] ;  /* 0x000a880001b67983 */ /* 0x000ea20000300a00 */
[----:B------:R-:W-:-:S03]  /*24b60*/  IADD3 R132, P3, PT, R164, UR12, RZ ;  /* 0x0000000ca4847c10 */ /* 0x000fc6000ff7e0ff */
[----:B------:R-:W-:Y:S04]  /*24b70*/  STL.64 [R1+0x6d0], R74 ;  /* 0x0006d04a01007387 */ /* 0x000fe80000100a00 */
[----:B------:R2:W-:Y:S04]  /*24b80*/  STL.64 [R1+0x6e8], R72 ;  /* 0x0006e84801007387 */ /* 0x0005e80000100a00 */
[----:B------:R-:W2:Y:S01]  /*24b90*/  LDL.LU.64 R150, [R1+0xa70] ;  /* 0x000a700001967983 */ /* 0x000ea20000300a00 */
[----:B------:R-:W-:-:S03]  /*24ba0*/  IADD3.X R133, PT, PT, R165, UR13, RZ, P3, !PT ;  /* 0x0000000da5857c10 */ /* 0x000fc60009ffe4ff */
[----:B------:R-:W2:Y:S04]  /*24bb0*/  LDL.LU.64 R110, [R1+0xa50] ;  /* 0x000a5000016e7983 */ /* 0x000ea80000300a00 */
[----:B------:R-:W-:Y:S04]  /*24bc0*/  LDGSTS.E [R234+0x47a80], desc[UR20][R74.64], P1 ;  /* 0x47a800004aea7fae */ /* 0x000fe800089a1014 */
[----:B------:R2:W-:Y:S01]  /*24bd0*/  LDGSTS.E [R234+0x47e80], desc[UR20][R72.64], P1 ;  /* 0x47e8000048ea7fae */ /* 0x0005e200089a1014 */
[----:B---3--:R-:W-:-:S03]  /*24be0*/  IADD3 R148, P3, PT, R200, UR12, RZ ;  /* 0x0000000cc8947c10 */ /* 0x008fc6000ff7e0ff */
[----:B------:R-:W-:Y:S01]  /*24bf0*/  LDGSTS.E [R232+0x40300], desc[UR20][R132.64], P1 ;  /* 0x4030000084e87fae */ /* 0x000fe200089a1014 */
[----:B------:R-:W-:-:S03]  /*24c00*/  IADD3.X R149, PT, PT, R201, UR13, RZ, P3, !PT ;  /* 0x0000000dc9957c10 */ /* 0x000fc60009ffe4ff */
[----:B------:R-:W3:Y:S01]  /*24c10*/  LDL.LU.64 R200, [R1+0xa30] ;  /* 0x000a300001c87983 */ /* 0x000ee20000300a00 */
[----:B------:R-:W-:-:S03]  /*24c20*/  IADD3 R164, P3, PT, R184, UR12, RZ ;  /* 0x0000000cb8a47c10 */ /* 0x000fc6000ff7e0ff */
[----:B------:R-:W3:Y:S01]  /*24c30*/  LDL.LU.64 R116, [R1+0xa10] ;  /* 0x000a100001747983 */ /* 0x000ee20000300a00 */
[----:B------:R-:W-:-:S03]  /*24c40*/  IADD3.X R165, PT, PT, R185, UR13, RZ, P3, !PT ;  /* 0x0000000db9a57c10 */ /* 0x000fc60009ffe4ff */
[----:B------:R-:W3:Y:S04]  /*24c50*/  LDL.LU.64 R122, [R1+0x9e0] ;  /* 0x0009e000017a7983 */ /* 0x000ee80000300a00 */
[----:B------:R-:W-:Y:S04]  /*24c60*/  LDGSTS.E [R232+0x40700], desc[UR20][R148.64], P1 ;  /* 0x4070000094e87fae */ /* 0x000fe800089a1014 */
[----:B------:R-:W-:Y:S01]  /*24c70*/  LDGSTS.E [R232+0x40b00], desc[UR20][R164.64], P1 ;  /* 0x40b00000a4e87fae */ /* 0x000fe200089a1014 */
[----:B----4-:R-:W-:-:S04]  /*24c80*/  IADD3 R184, P3, PT, R202, UR12, RZ ;  /* 0x0000000ccab87c10 */ /* 0x010fc8000ff7e0ff */
[----:B------:R-:W-:Y:S02]  /*24c90*/  IADD3.X R185, PT, PT, R203, UR13, RZ, P3, !PT ;  /* 0x0000000dcbb97c10 */ /* 0x000fe40009ffe4ff */
[----:B------:R-:W-:-:S03]  /*24ca0*/  IADD3 R202, P3, PT, R134, UR12, RZ ;  /* 0x0000000c86ca7c10 */ /* 0x000fc6000ff7e0ff */
[----:B------:R-:W-:Y:S01]  /*24cb0*/  LDGSTS.E [R232+0x40f00], desc[UR20][R184.64], P1 ;  /* 0x40f00000b8e87fae */ /* 0x000fe200089a1014 */
[----:B------:R-:W-:-:S03]  /*24cc0*/  IADD3.X R203, PT, PT, R135, UR13, RZ, P3, !PT ;  /* 0x0000000d87cb7c10 */ /* 0x000fc60009ffe4ff */
[----:B------:R-:W4:Y:S04]  /*24cd0*/  LDL.LU.64 R134, [R1+0x9b0] ;  /* 0x0009b00001867983 */ /* 0x000f280000300a00 */
[----:B------:R-:W-:Y:S01]  /*24ce0*/  LDGSTS.E [R232+0x41300], desc[UR20][R202.64], P1 ;  /* 0x41300000cae87fae */ /* 0x000fe200089a1014 */
[----:B------:R-:W-:-:S04]  /*24cf0*/  IADD3 R224, P3, PT, R6, UR12, RZ ;  /* 0x0000000c06e07c10 */ /* 0x000fc8000ff7e0ff */
[----:B------:R-:W-:Y:S02]  /*24d00*/  IADD3.X R225, PT, PT, R7, UR13, RZ, P3, !PT ;  /* 0x0000000d07e17c10 */ /* 0x000fe40009ffe4ff */
[----:B------:R-:W4:Y:S01]  /*24d10*/  LDL.LU.64 R6, [R1+0x988] ;  /* 0x0009880001067983 */ /* 0x000f220000300a00 */
[----:B------:R-:W-:-:S03]  /*24d20*/  IADD3 R228, P3, PT, R166, UR12, RZ ;  /* 0x0000000ca6e47c10 */ /* 0x000fc6000ff7e0ff */
[----:B------:R-:W-:Y:S01]  /*24d30*/  LDGSTS.E [R232+0x41700], desc[UR20][R224.64], P1 ;  /* 0x41700000e0e87fae */ /* 0x000fe200089a1014 */
[----:B------:R-:W-:-:S03]  /*24d40*/  IADD3.X R229, PT, PT, R167, UR13, RZ, P3, !PT ;  /* 0x0000000da7e57c10 */ /* 0x000fc60009ffe4ff */
[----:B------:R-:W4:Y:S04]  /*24d50*/  LDL.LU.64 R166, [R1+0x950] ;  /* 0x0009500001a67983 */ /* 0x000f280000300a00 */
[----:B------:R-:W-:Y:S01]  /*24d60*/  LDGSTS.E [R232+0x41b00], desc[UR20][R228.64], P1 ;  /* 0x41b00000e4e87fae */ /* 0x000fe200089a1014 */
[----:B--2---:R-:W-:-:S04]  /*24d70*/  IADD3 R72, P3, PT, R182, UR12, RZ ;  /* 0x0000000cb6487c10 */ /* 0x004fc8000ff7e0ff */
[----:B------:R-:W-:Y:S02]  /*24d80*/  IADD3.X R73, PT, PT, R183, UR13, RZ, P3, !PT ;  /* 0x0000000db7497c10 */ /* 0x000fe40009ffe4ff */
[----:B------:R-:W-:-:S03]  /*24d90*/  IADD3 R74, P3, PT, R150, UR12, RZ ;  /* 0x0000000c964a7c10 */ /* 0x000fc6000ff7e0ff */
[----:B------:R1:W-:Y:S01]  /*24da0*/  STL.64 [R1], R72 ;  /* 0x0000004801007387 */ /* 0x0003e20000100a00 */
[----:B------:R-:W-:-:S03]  /*24db0*/  IADD3.X R75, PT, PT, R151, UR13, RZ, P3, !PT ;  /* 0x0000000d974b7c10 */ /* 0x000fc60009ffe4ff */
[----:B------:R1:W-:Y:S04]  /*24dc0*/  LDGSTS.E [R232+0x41f00], desc[UR20][R72.64], P1 ;  /* 0x41f0000048e87fae */ /* 0x0003e800089a1014 */
[----:B------:R-:W2:Y:S04]  /*24dd0*/  LDL.LU.64 R182, [R1+0x910] ;  /* 0x0009100001b67983 */ /* 0x000ea80000300a00 */
[----:B------:R3:W-:Y:S01]  /*24de0*/  STL.64 [R1+0x20], R74 ;  /* 0x0000204a01007387 */ /* 0x0007e20000100a00 */
[----:B-1----:R-:W-:-:S03]  /*24df0*/  IADD3 R72, P3, PT, R110, UR12, RZ ;  /* 0x0000000c6e487c10 */ /* 0x002fc6000ff7e0ff */
[----:B------:R-:W2:Y:S01]  /*24e00*/  LDL.LU.64 R150, [R1+0x8c8] ;  /* 0x0008c80001967983 */ /* 0x000ea20000300a00 */
[----:B------:R-:W-:-:S03]  /*24e10*/  IADD3.X R73, PT, PT, R111, UR13, RZ, P3, !PT ;  /* 0x0000000d6f497c10 */ /* 0x000fc60009ffe4ff */
[----:B------:R1:W-:Y:S01]  /*24e20*/  LDGSTS.E [R232+0x42300], desc[UR20][R74.64], P1 ;  /* 0x423000004ae87fae */ /* 0x0003e200089a1014 */
[----:B---3--:R-:W-:-:S03]  /*24e30*/  IADD3 R136, P3, PT, R200, UR12, RZ ;  /* 0x0000000cc8887c10 */ /* 0x008fc6000ff7e0ff */
[----:B------:R4:W-:Y:S01]  /*24e40*/  STL.64 [R1+0x170], R72 ;  /* 0x0001704801007387 */ /* 0x0009e20000100a00 */
[----:B------:R-:W-:-:S03]  /*24e50*/  IADD3.X R137, PT, PT, R201, UR13, RZ, P3, !PT ;  /* 0x0000000dc9897c10 */ /* 0x000fc60009ffe4ff */
[----:B------:R-:W3:Y:S01]  /*24e60*/  LDL.LU.64 R200, [R1+0x868] ;  /* 0x0008680001c87983 */ /* 0x000ee20000300a00 */
[----:B------:R-:W-:-:S03]  /*24e70*/  IADD3 R76, P3, PT, R116, UR12, RZ ;  /* 0x0000000c744c7c10 */ /* 0x000fc6000ff7e0ff */
[----:B------:R-:W3:Y:S01]  /*24e80*/  LDL.LU.64 R110, [R1+0x810] ;  /* 0x00081000016e7983 */ /* 0x000ee20000300a00 */
[----:B------:R-:W-:Y:S02]  /*24e90*/  IADD3.X R77, PT, PT, R117, UR13, RZ, P3, !PT ;  /* 0x0000000d754d7c10 */ /* 0x000fe40009ffe4ff */
[----:B-1----:R-:W-:Y:S01]  /*24ea0*/  IADD3 R74, P3, PT, R122, UR12, RZ ;  /* 0x0000000c7a4a7c10 */ /* 0x002fe2000ff7e0ff */
[----:B------:R4:W-:Y:S03]  /*24eb0*/  LDGSTS.E [R232+0x42700], desc[UR20][R72.64], P1 ;  /* 0x4270000048e87fae */ /* 0x0009e600089a1014 */
[----:B------:R-:W-:Y:S01]  /*24ec0*/  IADD3.X R75, PT, PT, R123, UR13, RZ, P3, !PT ;  /* 0x0000000d7b4b7c10 */ /* 0x000fe20009ffe4ff */
[----:B------:R-:W3:Y:S04]  /*24ed0*/  LDL.LU.64 R116, [R1+0x7d0] ;  /* 0x0007d00001747983 */ /* 0x000ee80000300a00 */
[----:B------:R1:W-:Y:S04]  /*24ee0*/  STL.64 [R1+0x218], R76 ;  /* 0x0002184c01007387 */ /* 0x0003e80000100a00 */
[----:B------:R1:W-:Y:S04]  /*24ef0*/  STL.64 [R1+0x258], R74 ;  /* 0x0002584a01007387 */ /* 0x0003e80000100a00 */
[----:B------:R-:W3:Y:S04]  /*24f00*/  LDL.LU.64 R122, [R1+0x768] ;  /* 0x00076800017a7983 */ /* 0x000ee80000300a00 */
[----:B------:R-:W-:Y:S04]  /*24f10*/  LDGSTS.E [R232+0x42b00], desc[UR20][R136.64], P1 ;  /* 0x42b0000088e87fae */ /* 0x000fe800089a1014 */
[----:B------:R1:W-:Y:S04]  /*24f20*/  LDGSTS.E [R232+0x42f00], desc[UR20][R76.64], P1 ;  /* 0x42f000004ce87fae */ /* 0x0003e800089a1014 */
[----:B------:R1:W-:Y:S01]  /*24f30*/  LDGSTS.E [R232+0x43300], desc[UR20][R74.64], P1 ;  /* 0x433000004ae87fae */ /* 0x0003e200089a1014 */
[----:B----4-:R-:W-:-:S04]  /*24f40*/  IADD3 R72, P3, PT, R134, UR12, RZ ;  /* 0x0000000c86487c10 */ /* 0x010fc8000ff7e0ff */
[----:B------:R-:W-:-:S05]  /*24f50*/  IADD3.X R73, PT, PT, R135, UR13, RZ, P3, !PT ;  /* 0x0000000d87497c10 */ /* 0x000fca0009ffe4ff */
[----:B------:R2:W-:Y:S04]  /*24f60*/  STL.64 [R1+0x280], R72 ;  /* 0x0002804801007387 */ /* 0x0005e80000100a00 */
[----:B------:R-:W4:Y:S04]  /*24f70*/  LDL.LU.64 R134, [R1+0x548] ;  /* 0x0005480001867983 */ /* 0x000f280000300a00 */
[----:B------:R2:W-:Y:S01]  /*24f80*/  LDGSTS.E [R232+0x43700], desc[UR20][R72.64], P1 ;  /* 0x4370000048e87fae */ /* 0x0005e200089a1014 */
[----:B-1----:R-:W-:-:S04]  /*24f90*/  IADD3 R76, P3, PT, R6, UR12, RZ ;  /* 0x0000000c064c7c10 */ /* 0x002fc8000ff7e0ff */
[----:B------:R-:W-:Y:S02]  /*24fa0*/  IADD3.X R77, PT, PT, R7, UR13, RZ, P3, !PT ;  /* 0x0000000d074d7c10 */ /* 0x000fe40009ffe4ff */
[----:B------:R-:W4:Y:S01]  /*24fb0*/  LDL.LU.64 R6, [R1+0x138] ;  /* 0x0001380001067983 */ /* 0x000f220000300a00 */
[----:B------:R-:W-:-:S03]  /*24fc0*/  IADD3 R74, P3, PT, R166, UR12, RZ ;  /* 0x0000000ca64a7c10 */ /* 0x000fc6000ff7e0ff */
[----:B------:R1:W-:Y:S01]  /*24fd0*/  LDGSTS.E [R232+0x43b00], desc[UR20][R76.64], P1 ;  /* 0x43b000004ce87fae */ /* 0x0003e200089a1014 */
[----:B------:R-:W-:-:S03]  /*24fe0*/  IADD3.X R75, PT, PT, R167, UR13, RZ, P3, !PT ;  /* 0x0000000da74b7c10 */ /* 0x000fc60009ffe4ff */
[----:B------:R1:W-:Y:S04]  /*24ff0*/  STL.64 [R1+0x2c0], R76 ;  /* 0x0002c04c01007387 */ /* 0x0003e80000100a00 */
[----:B------:R3:W-:Y:S04]  /*25000*/  STL.64 [R1+0x300], R74 ;  /* 0x0003004a01007387 */ /* 0x0007e80000100a00 */
[----:B------:R-:W4:Y:S04]  /*25010*/  LDL.LU.64 R166, [R1+0x90] ;  /* 0x0000900001a67983 */ /* 0x000f280000300a00 */
[----:B------:R3:W-:Y:S01]  /*25020*/  LDGSTS.E [R232+0x43f00], desc[UR20][R74.64], P1 ;  /* 0x43f000004ae87fae */ /* 0x0007e200089a1014 */
[----:B--2---:R-:W-:-:S04]  /*25030*/  IADD3 R72, P3, PT, R182, UR12, RZ ;  /* 0x0000000cb6487c10 */ /* 0x004fc8000ff7e0ff */
[----:B------:R-:W-:Y:S02]  /*25040*/  IADD3.X R73, PT, PT, R183, UR13, RZ, P3, !PT ;  /* 0x0000000db7497c10 */ /* 0x000fe40009ffe4ff */
[----:B-1----:R-:W-:-:S03]  /*25050*/  IADD3 R76, P3, PT, R150, UR12, RZ ;  /* 0x0000000c964c7c10 */ /* 0x002fc6000ff7e0ff */
[----:B------:R1:W-:Y:S01]  /*25060*/  STL.64 [R1+0x340], R72 ;  /* 0x0003404801007387 */ /* 0x0003e20000100a00 */
[----:B------:R-:W-:-:S03]  /*25070*/  IADD3.X R77, PT, PT, R151, UR13, RZ, P3, !PT ;  /* 0x0000000d974d7c10 */ /* 0x000fc60009ffe4ff */
[----:B------:R-:W2:Y:S04]  /*25080*/  LDL.LU.64 R182, [R1+0x88] ;  /* 0x0000880001b67983 */ /* 0x000ea80000300a00 */
[----:B------:R1:W-:Y:S01]  /*25090*/  LDGSTS.E [R232+0x44300], desc[UR20][R72.64], P1 ;  /* 0x4430000048e87fae */ /* 0x0003e200089a1014 */
[----:B---3--:R-:W-:-:S03]  /*250a0*/  IADD3 R74, P3, PT, R200, UR12, RZ ;  /* 0x0000000cc84a7c10 */ /* 0x008fc6000ff7e0ff */
[----:B------:R3:W-:Y:S01]  /*250b0*/  LDGSTS.E [R232+0x44700], desc[UR20][R76.64], P1 ;  /* 0x447000004ce87fae */ /* 0x0007e200089a1014 */
[----:B------:R-:W-:-:S03]  /*250c0*/  IADD3.X R75, PT, PT, R201, UR13, RZ, P3, !PT ;  /* 0x0000000dc94b7c10 */ /* 0x000fc60009ffe4ff */
[----:B------:R-:W2:Y:S01]  /*250d0*/  LDL.LU.64 R200, [R1+0x80] ;  /* 0x0000800001c87983 */ /* 0x000ea20000300a00 */
[----:B-1----:R-:W-:-:S03]  /*250e0*/  IADD3 R72, P3, PT, R110, UR12, RZ ;  /* 0x0000000c6e487c10 */ /* 0x002fc6000ff7e0ff */
[----:B------:R3:W-:Y:S01]  /*250f0*/  STL.64 [R1+0x380], R76 ;  /* 0x0003804c01007387 */ /* 0x0007e20000100a00 */
[----:B------:R-:W-:-:S03]  /*25100*/  IADD3.X R73, PT, PT, R111, UR13, RZ, P3, !PT ;  /* 0x0000000d6f497c10 */ /* 0x000fc60009ffe4ff */
[----:B------:R1:W-:Y:S04]  /*25110*/  STL.64 [R1+0x3b8], R74 ;  /* 0x0003b84a01007387 */ /* 0x0003e80000100a00 */
[----:B------:R-:W2:Y:S04]  /*25120*/  LDL.LU.64 R150, [R1+0x78] ;  /* 0x0000780001967983 */ /* 0x000ea80000300a00 */
[----:B------:R4:W-:Y:S01]  /*25130*/  STL.64 [R1+0x3f8], R72 ;  /* 0x0003f84801007387 */ /* 0x0009e20000100a00 */
[----:B---3--:R-:W-:-:S03]  /*25140*/  IADD3 R76, P3, PT, R116, UR12, RZ ;  /* 0x0000000c744c7c10 */ /* 0x008fc6000ff7e0ff */
[----:B------:R-:W3:Y:S01]  /*25150*/  LDL.LU.64 R110, [R1+0x70] ;  /* 0x00007000016e7983 */ /* 0x000ee20000300a00 */
[----:B------:R-:W-:-:S03]  /*25160*/  IADD3.X R77, PT, PT, R117, UR13, RZ, P3, !PT ;  /* 0x0000000d754d7c10 */ /* 0x000fc60009ffe4ff */
[----:B------:R1:W-:Y:S04]  /*25170*/  LDGSTS.E [R232+0x44b00], desc[UR20][R74.64], P1 ;  /* 0x44b000004ae87fae */ /* 0x0003e800089a1014 */
[----:B------:R4:W-:Y:S04]  /*25180*/  LDGSTS.E [R232+0x44f00], desc[UR20][R72.64], P1 ;  /* 0x44f0000048e87fae */ /* 0x0009e800089a1014 */
[----:B------:R-:W3:Y:S01]  /*25190*/  LDL.LU.64 R116, [R1+0x68] ;  /* 0x0000680001747983 */ /* 0x000ee20000300a00 */
[----:B-1----:R-:W-:-:S03]  /*251a0*/  IADD3 R74, P3, PT, R122, UR12, RZ ;  /* 0x0000000c7a4a7c10 */ /* 0x002fc6000ff7e0ff */
[----:B------:R1:W-:Y:S01]  /*251b0*/  LDGSTS.E [R232+0x45300], desc[UR20][R76.64], P1 ;  /* 0x453000004ce87fae */ /* 0x0003e200089a1014 */
[----:B------:R-:W-:-:S03]  /*251c0*/  IADD3.X R75, PT, PT, R123, UR13, RZ, P3, !PT ;  /* 0x0000000d7b4b7c10 */ /* 0x000fc60009ffe4ff */
[----:B------:R1:W-:Y:S04]  /*251d0*/  STL.64 [R1+0x428], R76 ;  /* 0x0004284c01007387 */ /* 0x0003e80000100a00 */
[----:B------:R1:W-:Y:S04]  /*251e0*/  STL.64 [R1+0x470], R74 ;  /* 0x0004704a01007387 */ /* 0x0003e80000100a00 */
[----:B------:R-:W3:Y:S04]  /*251f0*/  LDL.LU.64 R122, [R1+0x60] ;  /* 0x00006000017a7983 */ /* 0x000ee80000300a00 */
        /* <DEDUP_REMOVED lines=17> */
[----:B------:R-:W-:-:S05]  /*25310*/  IADD3.X R73, PT, PT, R183, UR13, RZ, P3, !PT ;  /* 0x0000000db7497c10 */ /* 0x000fca0009ffe4ff */
[----:B------:R3:W-:Y:S01]  /*25320*/  STL.64 [R1+0x540], R72 ;  /* 0x0005404801007387 */ /* 0x0007e20000100a00 */
[----:B-1----:R-:W-:-:S03]  /*25330*/  IADD3 R76, P3, PT, R200, UR12, RZ ;  /* 0x0000000cc84c7c10 */ /* 0x002fc6000ff7e0ff */
[----:B------:R-:W2:Y:S01]  /*25340*/  LDL.LU.64 R182, [R1+0xb38] ;  /* 0x000b380001b67983 */ /* 0x000ea20000300a00 */
[----:B------:R-:W-:-:S03]  /*25350*/  IADD3.X R77, PT, PT, R201, UR13, RZ, P3, !PT ;  /* 0x0000000dc94d7c10 */ /* 0x000fc60009ffe4ff */
[----:B------:R3:W-:Y:S04]  /*25360*/  LDGSTS.E [R232+0x46700], desc[UR20][R72.64], P1 ;  /* 0x4670000048e87fae */ /* 0x0007e800089a1014 */
[----:B------:R-:W2:Y:S01]  /*25370*/  LDL.LU.64 R200, [R1+0xb28] ;  /* 0x000b280001c87983 */ /* 0x000ea20000300a00 */
[----:B------:R-:W-:-:S03]  /*25380*/  IADD3 R74, P3, PT, R150, UR12, RZ ;  /* 0x0000000c964a7c10 */ /* 0x000fc6000ff7e0ff */
[----:B------:R1:W-:Y:S01]  /*25390*/  LDGSTS.E [R232+0x46b00], desc[UR20][R76.64], P1 ;  /* 0x46b000004ce87fae */ /* 0x0003e200089a1014 */
[----:B------:R-:W-:Y:S02]  /*253a0*/  IADD3.X R75, PT, PT, R151, UR13, RZ, P3, !PT ;  /* 0x0000000d974b7c10 */ /* 0x000fe40009ffe4ff */
[----:B---3--:R-:W-:Y:S01]  /*253b0*/  IADD3 R72, P3, PT, R110, UR12, RZ ;  /* 0x0000000c6e487c10 */ /* 0x008fe2000ff7e0ff */
[----:B------:R1:W-:Y:S03]  /*253c0*/  STL.64 [R1+0x578], R76 ;  /* 0x0005784c01007387 */ /* 0x0003e60000100a00 */
[----:B------:R-:W-:Y:S01]  /*253d0*/  IADD3.X R73, PT, PT, R111, UR13, RZ, P3, !PT ;  /* 0x0000000d6f497c10 */ /* 0x000fe20009ffe4ff */
[----:B------:R-:W3:Y:S04]  /*253e0*/  LDL.LU.64 R108, [R1+0xb20] ;  /* 0x000b2000016c7983 */ /* 0x000ee80000300a00 */
[----:B------:R1:W-:Y:S04]  /*253f0*/  STL.64 [R1+0x5a0], R74 ;  /* 0x0005a04a01007387 */ /* 0x0003e80000100a00 */
[----:B------:R4:W-:Y:S01]  /*25400*/  STL.64 [R1+0x5c0], R72 ;  /* 0x0005c04801007387 */ /* 0x0009e20000100a00 */
[----:B-1----:R-:W-:-:S03]  /*25410*/  IADD3 R76, P3, PT, R116, UR12, RZ ;  /* 0x0000000c744c7c10 */ /* 0x002fc6000ff7e0ff */
[----:B------:R-:W3:Y:S01]  /*25420*/  LDL.LU.64 R154, [R1+0xb08] ;  /* 0x000b0800019a7983 */ /* 0x000ee20000300a00 */
[----:B------:R-:W-:-:S03]  /*25430*/  IADD3.X R77, PT, PT, R117, UR13, RZ, P3, !PT ;  /* 0x0000000d754d7c10 */ /* 0x000fc60009ffe4ff */
[----:B------:R1:W-:Y:S04]  /*25440*/  LDGSTS.E [R232+0x46f00], desc[UR20][R74.64], P1 ;  /* 0x46f000004ae87fae */ /* 0x0003e800089a1014 */
[----:B------:R-:W3:Y:S04]  /*25450*/  LDL.LU.64 R114, [R1+0xaf8] ;  /* 0x000af80001727983 */ /* 0x000ee80000300a00 */
[----:B------:R4:W-:Y:S01]  /*25460*/  LDGSTS.E [R232+0x47300], desc[UR20][R72.64], P1 ;  /* 0x4730000048e87fae */ /* 0x0009e200089a1014 */
[----:B-1----:R-:W-:-:S03]  /*25470*/  IADD3 R74, P3, PT, R122, UR12, RZ ;  /* 0x0000000c7a4a7c10 */ /* 0x002fc6000ff7e0ff */
[----:B------:R-:W-:Y:S01]  /*25480*/  STL.64 [R1+0x648], R76 ;  /* 0x0006484c01007387 */ /* 0x000fe20000100a00 */
[----:B------:R-:W-:-:S03]  /*25490*/  IADD3.X R75, PT, PT, R123, UR13, RZ, P3, !PT ;  /* 0x0000000d7b4b7c10 */ /* 0x000fc60009ffe4ff */
[----:B------:R-:W3:Y:S04]  /*254a0*/  LDL.LU.64 R120, [R1+0xae8] ;  /* 0x000ae80001787983 */ /* 0x000ee80000300a00 */
[----:B------:R-:W-:Y:S04]  /*254b0*/  STL.64 [R1+0x688], R74 ;  /* 0x0006884a01007387 */ /* 0x000fe80000100a00 */
[----:B------:R-:W-:Y:S04]  /*254c0*/  LDGSTS.E [R232+0x47700], desc[UR20][R76.64], P1 ;  /* 0x477000004ce87fae */ /* 0x000fe800089a1014 */
[----:B------:R-:W-:Y:S01]  /*254d0*/  LDGSTS.E [R232+0x47b00], desc[UR20][R74.64], P1 ;  /* 0x47b000004ae87fae */ /* 0x000fe200089a1014 */
[----:B----4-:R-:W-:-:S04]  /*254e0*/  IADD3 R72, P3, PT, R134, UR12, RZ ;  /* 0x0000000c86487c10 */ /* 0x010fc8000ff7e0ff */
[----:B------:R-:W-:-:S05]  /*254f0*/  IADD3.X R73, PT, PT, R135, UR13, RZ, P3, !PT ;  /* 0x0000000d87497c10 */ /* 0x000fca0009ffe4ff */
[----:B------:R1:W-:Y:S04]  /*25500*/  STL.64 [R1+0x6c8], R72 ;  /* 0x0006c84801007387 */ /* 0x0003e80000100a00 */
[----:B------:R-:W4:Y:S04]  /*25510*/  LDL.LU.64 R110, [R1+0xad8] ;  /* 0x000ad800016e7983 */ /* 0x000f280000300a00 */
[----:B------:R1:W-:Y:S01]  /*25520*/  LDGSTS.E [R232+0x47f00], desc[UR20][R72.64], P1 ;  /* 0x47f0000048e87fae */ /* 0x0003e200089a1014 */
[----:B------:R-:W-:-:S04]  /*25530*/  IADD3 R134, P3, PT, R6, UR12, RZ ;  /* 0x0000000c06867c10 */ /* 0x000fc8000ff7e0ff */
[----:B------:R-:W-:Y:S02]  /*25540*/  IADD3.X R135, PT, PT, R7, UR13, RZ, P3, !PT ;  /* 0x0000000d07877c10 */ /* 0x000fe40009ffe4ff */
[----:B------:R-:W4:Y:S04]  /*25550*/  LDL.LU.64 R6, [R1+0xac0] ;  /* 0x000ac00001067983 */ /* 0x000f280000300a00 */
[----:B------:R-:W4:Y:S04]  /*25560*/  LDL.LU.64 R116, [R1+0xaa8] ;  /* 0x000aa80001747983 */ /* 0x000f280000300a00 */
[----:B------:R-:W4:Y:S04]  /*25570*/  LDL.LU.64 R122, [R1+0xa90] ;  /* 0x000a9000017a7983 */ /* 0x000f280000300a00 */
[----:B------:R-:W4:Y:S04]  /*25580*/  LDL.LU.64 R118, [R1+0xa78] ;  /* 0x000a780001767983 */ /* 0x000f280000300a00 */
[----:B------:R-:W-:Y:S01]  /*25590*/  LDGSTS.E [R230+0x40380], desc[UR20][R134.64], P1 ;  /* 0x4038000086e67fae */ /* 0x000fe200089a1014 */
[----:B------:R-:W-:-:S04]  /*255a0*/  IADD3 R150, P3, PT, R166, UR12, RZ ;  /* 0x0000000ca6967c10 */ /* 0x000fc8000ff7e0ff */
[----:B------:R-:W-:-:S05]  /*255b0*/  IADD3.X R151, PT, PT, R167, UR13, RZ, P3, !PT ;  /* 0x0000000da7977c10 */ /* 0x000fca0009ffe4ff */
[----:B------:R-:W-:Y:S01]  /*255c0*/  LDGSTS.E [R230+0x40780], desc[UR20][R150.64], P1 ;  /* 0x4078000096e67fae */ /* 0x000fe200089a1014 */
[----:B--2---:R-:W-:-:S04]  /*255d0*/  IADD3 R166, P3, PT, R182, UR12, RZ ;  /* 0x0000000cb6a67c10 */ /* 0x004fc8000ff7e0ff */
[----:B------:R-:W-:Y:S02]  /*255e0*/  IADD3.X R167, PT, PT, R183, UR13, RZ, P3, !PT ;  /* 0x0000000db7a77c10 */ /* 0x000fe40009ffe4ff */
[----:B------:R-:W-:-:S03]  /*255f0*/  IADD3 R182, P3, PT, R200, UR12, RZ ;  /* 0x0000000cc8b67c10 */ /* 0x000fc6000ff7e0ff */
[----:B------:R-:W-:Y:S01]  /*25600*/  LDGSTS.E [R230+0x40b80], desc[UR20][R166.64], P1 ;  /* 0x40b80000a6e67fae */ /* 0x000fe200089a1014 */
[----:B------:R-:W-:-:S05]  /*25610*/  IADD3.X R183, PT, PT, R201, UR13, RZ, P3, !PT ;  /* 0x0000000dc9b77c10 */ /* 0x000fca0009ffe4ff */
[----:B------:R-:W-:Y:S01]  /*25620*/  LDGSTS.E [R230+0x40f80], desc[UR20][R182.64], P1 ;  /* 0x40f80000b6e67fae */ /* 0x000fe200089a1014 */
[----:B---3--:R-:W-:-:S04]  /*25630*/  IADD3 R200, P3, PT, R108, UR12, RZ ;  /* 0x0000000c6cc87c10 */ /* 0x008fc8000ff7e0ff */
[----:B------:R-:W-:Y:S02]  /*25640*/  IADD3.X R201, PT, PT, R109, UR13, RZ, P3, !PT ;  /* 0x0000000d6dc97c10 */ /* 0x000fe40009ffe4ff */
[----:B------:R-:W2:Y:S04]  /*25650*/  LDL.LU.64 R108, [R1+0xa60] ;  /* 0x000a6000016c7983 */ /* 0x000ea80000300a00 */
[----:B------:R-:W-:Y:S01]  /*25660*/  LDGSTS.E [R230+0x41380], desc[UR20][R200.64], P1 ;  /* 0x41380000c8e67fae */ /* 0x000fe200089a1014 */
[----:B------:R-:W-:-:S04]  /*25670*/  IADD3 R222, P3, PT, R154, UR12, RZ ;  /* 0x0000000c9ade7c10 */ /* 0x000fc8000ff7e0ff */
[----:B------:R-:W-:Y:S02]  /*25680*/  IADD3.X R223, PT, PT, R155, UR13, RZ, P3, !PT ;  /* 0x0000000d9bdf7c10 */ /* 0x000fe40009ffe4ff */
[----:B-1----:R-:W-:-:S03]  /*25690*/  IADD3 R232, P3, PT, R114, UR12, RZ ;  /* 0x0000000c72e87c10 */ /* 0x002fc6000ff7e0ff */
[----:B------:R-:W-:Y:S01]  /*256a0*/  LDGSTS.E [R230+0x41780], desc[UR20][R222.64], P1 ;  /* 0x41780000dee67fae */ /* 0x000fe200089a1014 */
[----:B------:R-:W-:-:S03]  /*256b0*/  IADD3.X R233, PT, PT, R115, UR13, RZ, P3, !PT ;  /* 0x0000000d73e97c10 */ /* 0x000fc60009ffe4ff */
[----:B------:R-:W3:Y:S04]  /*256c0*/  LDL.LU.64 R114, [R1+0xa38] ;  /* 0x000a380001727983 */ /* 0x000ee80000300a00 */
[----:B------:R-:W-:Y:S01]  /*256d0*/  LDGSTS.E [R230+0x41b80], desc[UR20][R232.64], P1 ;  /* 0x41b80000e8e67fae */ /* 0x000fe200089a1014 */
[----:B------:R-:W-:-:S04]  /*256e0*/  IADD3 R250, P3, PT, R120, UR12, RZ ;  /* 0x0000000c78fa7c10 */ /* 0x000fc8000ff7e0ff */
[----:B------:R-:W-:Y:S02]  /*256f0*/  IADD3.X R251, PT, PT, R121, UR13, RZ, P3, !PT ;  /* 0x0000000d79fb7c10 */ /* 0x000fe40009ffe4ff */
[----:B------:R-:W3:Y:S04]  /*25700*/  LDL.LU.64 R120, [R1+0xa18] ;  /* 0x000a180001787983 */ /* 0x000ee80000300a00 */
[----:B------:R-:W-:Y:S01]  /*25710*/  LDGSTS.E [R230+0x41f80], desc[UR20][R250.64], P1 ;  /* 0x41f80000fae67fae */ /* 0x000fe200089a1014 */
[----:B----4-:R-:W-:-:S04]  /*25720*/  IADD3 R234, P3, PT, R110, UR12, RZ ;  /* 0x0000000c6eea7c10 */ /* 0x010fc8000ff7e0ff */
[----:B------:R-:W-:Y:S02]  /*25730*/  IADD3.X R235, PT, PT, R111, UR13, RZ, P3, !PT ;  /* 0x0000000d6feb7c10 */ /* 0x000fe40009ffe4ff */
[----:B------:R-:W4:Y:S04]  /*25740*/  LDL.LU.64 R110, [R1+0x9f0] ;  /* 0x0009f000016e7983 */ /* 0x000f280000300a00 */
[----:B------:R-:W-:Y:S01]  /*25750*/  LDGSTS.E [R230+0x42380], desc[UR20][R234.64], P1 ;  /* 0x42380000eae67fae */ /* 0x000fe200089a1014 */
[----:B------:R-:W-:-:S04]  /*25760*/  IADD3 R72, P3, PT, R6, UR12, RZ ;  /* 0x0000000c06487c10 */ /* 0x000fc8000ff7e0ff */
[----:B------:R-:W-:Y:S02]  /*25770*/  IADD3.X R73, PT, PT, R7, UR13, RZ, P3, !PT ;  /* 0x0000000d07497c10 */ /* 0x000fe40009ffe4ff */
[----:B------:R-:W-:-:S03]  /*25780*/  IADD3 R6, P3, PT, R116, UR12, RZ ;  /* 0x0000000c74067c10 */ /* 0x000fc6000ff7e0ff */
[----:B------:R-:W-:Y:S01]  /*25790*/  STL.64 [R1+0x68], R72 ;  /* 0x0000684801007387 */ /* 0x000fe20000100a00 */
[----:B------:R-:W-:-:S03]  /*257a0*/  IADD3.X R7, PT, PT, R117, UR13, RZ, P3, !PT ;  /* 0x0000000d75077c10 */ /* 0x000fc60009ffe4ff */
[----:B------:R-:W4:Y:S01]  /*257b0*/  LDL.LU.64 R116, [R1+0x9c0] ;  /* 0x0009c00001747983 */ /* 0x000f220000300a00 */
[----:B------:R-:W-:-:S03]  /*257c0*/  IADD3 R154, P3, PT, R122, UR12, RZ ;  /* 0x0000000c7a9a7c10 */ /* 0x000fc6000ff7e0ff */
[----:B------:R2:W-:Y:S04]  /*257d0*/  LDGSTS.E [R230+0x42780], desc[UR20][R72.64], P1 ;  /* 0x4278000048e67fae */ /* 0x0005e800089a1014 */
[----:B------:R1:W-:Y:S04]  /*257e0*/  STL.64 [R1+0x138], R6 ;  /* 0x0001380601007387 */ /* 0x0003e80000100a00 */
[----:B------:R-:W-:Y:S01]  /*257f0*/  LDGSTS.E [R230+0x42b80], desc[UR20][R6.64], P1 ;  /* 0x42b8000006e67fae */ /* 0x000fe200089a1014 */
[----:B------:R-:W-:-:S03]  /*25800*/  IADD3.X R155, PT, PT, R123, UR13, RZ, P3, !PT ;  /* 0x0000000d7b9b7c10 */ /* 0x000fc60009ffe4ff */
[----:B-1----:R-:W4:Y:S04]  /*25810*/  LDL.LU.64 R6, [R1+0x978] ;  /* 0x0009780001067983 */ /* 0x002f280000300a00 */
[----:B------:R-:W4:Y:S01]  /*25820*/  LDL.LU.64 R122, [R1+0x940] ;  /* 0x00094000017a7983 */ /* 0x000f220000300a00 */
[----:B------:R-:W-:-:S03]  /*25830*/  IADD3 R74, P3, PT, R118, UR12, RZ ;  /* 0x0000000c764a7c10 */ /* 0x000fc6000ff7e0ff */
[----:B------:R-:W-:Y:S01]  /*25840*/  LDGSTS.E [R230+0x42f80], desc[UR20][R154.64], P1 ;  /* 0x42f800009ae67fae */ /* 0x000fe200089a1014 */
[----:B------:R-:W-:-:S05]  /*25850*/  IADD3.X R75, PT, PT, R119, UR13, RZ, P3, !PT ;  /* 0x0000000d774b7c10 */ /* 0x000fca0009ffe4ff */
[----:B------:R1:W-:Y:S04]  /*25860*/  STL.64 [R1+0x230], R74 ;  /* 0x0002304a01007387 */ /* 0x0003e80000100a00 */
[----:B------:R-:W4:Y:S04]  /*25870*/  LDL.LU.64 R102, [R1+0x8e8] ;  /* 0x0008e80001667983 */ /* 0x000f280000300a00 */
[----:B------:R1:W-:Y:S01]  /*25880*/  LDGSTS.E [R230+0x43380], desc[UR20][R74.64], P1 ;  /* 0x433800004ae67fae */ /* 0x0003e200089a1014 */
[----:B--2---:R-:W-:-:S04]  /*25890*/  IADD3 R72, P3, PT, R108, UR12, RZ ;  /* 0x0000000c6c487c10 */ /* 0x004fc8000ff7e0ff */
[----:B------:R-:W-:-:S05]  /*258a0*/  IADD3.X R73, PT, PT, R109, UR13, RZ, P3, !PT ;  /* 0x0000000d6d497c10 */ /* 0x000fca0009ffe4ff */
[----:B------:R4:W-:Y:S04]  /*258b0*/  STL.64 [R1+0x270], R72 ;  /* 0x0002704801007387 */ /* 0x0009e80000100a00 */
[----:B------:R-:W2:Y:S04]  /*258c0*/  LDL.LU.64 R104, [R1+0x888] ;  /* 0x0008880001687983 */ /* 0x000ea80000300a00 */
[----:B------:R-:W2:Y:S01]  /*258d0*/  LDL.LU.64 R106, [R1+0x820] ;  /* 0x00082000016a7983 */ /* 0x000ea20000300a00 */
[----:B---3--:R-:W-:-:S03]  /*258e0*/  IADD3 R76, P3, PT, R114, UR12, RZ ;  /* 0x0000000c724c7c10 */ /* 0x008fc6000ff7e0ff */
[----:B------:R-:W3:Y:S01]  /*258f0*/  LDL.LU.64 R112, [R1+0x7a0] ;  /* 0x0007a00001707983 */ /* 0x000ee20000300a00 */
[----:B------:R-:W-:-:S03]  /*25900*/  IADD3.X R77, PT, PT, R115, UR13, RZ, P3, !PT ;  /* 0x0000000d734d7c10 */ /* 0x000fc60009ffe4ff */
[----:B------:R4:W-:Y:S01]  /*25910*/  LDGSTS.E [R230+0x43780], desc[UR20][R72.64], P1 ;  /* 0x4378000048e67fae */ /* 0x0009e200089a1014 */
[----:B-1----:R-:W-:-:S03]  /*25920*/  IADD3 R74, P3, PT, R120, UR12, RZ ;  /* 0x0000000c784a7c10 */ /* 0x002fc6000ff7e0ff */
[----:B------:R-:W-:Y:S01]  /*25930*/  STL.64 [R1+0x2b0], R76 ;  /* 0x0002b04c01007387 */ /* 0x000fe20000100a00 */
[----:B------:R-:W-:-:S03]  /*25940*/  IADD3.X R75, PT, PT, R121, UR13, RZ, P3, !PT ;  /* 0x0000000d794b7c10 */ /* 0x000fc60009ffe4ff */
[----:B------:R-:W-:Y:S04]  /*25950*/  LDGSTS.E [R230+0x43b80], desc[UR20][R76.64], P1 ;  /* 0x43b800004ce67fae */ /* 0x000fe800089a1014 */
[----:B------:R1:W-:Y:S04]  /*25960*/  STL.64 [R1+0x2f0], R74 ;  /* 0x0002f04a01007387 */ /* 0x0003e80000100a00 */
[----:B------:R-:W3:Y:S04]  /*25970*/  LDL.LU.64 R118, [R1+0xd0] ;  /* 0x0000d00001767983 */ /* 0x000ee80000300a00 */
[----:B------:R-:W3:Y:S04]  /*25980*/  LDL.LU.64 R108, [R1+0xc8] ;  /* 0x0000c800016c7983 */ /* 0x000ee80000300a00 */
[----:B------:R1:W-:Y:S01]  /*25990*/  LDGSTS.E [R230+0x43f80], desc[UR20][R74.64], P1 ;  /* 0x43f800004ae67fae */ /* 0x0003e200089a1014 */
[----:B----4-:R-:W-:-:S04]  /*259a0*/  IADD3 R72, P3, PT, R110, UR12, RZ ;  /* 0x0000000c6e487c10 */ /* 0x010fc8000ff7e0ff */
[----:B------:R-:W-:-:S05]  /*259b0*/  IADD3.X R73, PT, PT, R111, UR13, RZ, P3, !PT ;  /* 0x0000000d6f497c10 */ /* 0x000fca0009ffe4ff */
[----:B------:R4:W-:Y:S04]  /*259c0*/  STL.64 [R1+0x318], R72 ;  /* 0x0003184801007387 */ /* 0x0009e80000100a00 */
[----:B------:R-:W3:Y:S04]  /*259d0*/  LDL.LU.64 R114, [R1+0xc0] ;  /* 0x0000c00001727983 */ /* 0x000ee80000300a00 */
[----:B------:R4:W-:Y:S01]  /*259e0*/  LDGSTS.E [R230+0x44380], desc[UR20][R72.64], P1 ;  /* 0x4438000048e67fae */ /* 0x0009e200089a1014 */
[----:B-1----:R-:W-:-:S03]  /*259f0*/  IADD3 R74, P3, PT, R116, UR12, RZ ;  /* 0x0000000c744a7c10 */ /* 0x002fc6000ff7e0ff */
[----:B------:R-:W3:Y:S01]  /*25a00*/  LDL.LU.64 R120, [R1+0xb8] ;  /* 0x0000b80001787983 */ /* 0x000ee20000300a00 */
[----:B------:R-:W-:-:S05]  /*25a10*/  IADD3.X R75, PT, PT, R117, UR13, RZ, P3, !PT ;  /* 0x0000000d754b7c10 */ /* 0x000fca0009ffe4ff */
[----:B------:R-:W-:Y:S04]  /*25a20*/  STL.64 [R1+0x348], R74 ;  /* 0x0003484a01007387 */ /* 0x000fe80000100a00 */
[----:B------:R-:W3:Y:S04]  /*25a30*/  LDL.LU.64 R110, [R1+0xb0] ;  /* 0x0000b000016e7983 */ /* 0x000ee80000300a00 */
[----:B------:R2:W-:Y:S01]  /*25a40*/  LDGSTS.E [R230+0x44780], desc[UR20][R74.64], P1 ;  /* 0x447800004ae67fae */ /* 0x0005e200089a1014 */
[----:B----4-:R-:W-:-:S04]  /*25a50*/  IADD3 R72, P3, PT, R6, UR12, RZ ;  /* 0x0000000c06487c10 */ /* 0x010fc8000ff7e0ff */
[----:B------:R-:W-:Y:S02]  /*25a60*/  IADD3.X R73, PT, PT, R7, UR13, RZ, P3, !PT ;  /* 0x0000000d07497c10 */ /* 0x000fe40009ffe4ff */
[----:B------:R-:W-:-:S03]  /*25a70*/  IADD3 R6, P3, PT, R122, UR12, RZ ;  /* 0x0000000c7a067c10 */ /* 0x000fc6000ff7e0ff */
[----:B------:R-:W-:Y:S01]  /*25a80*/  STL.64 [R1+0x388], R72 ;  /* 0x0003884801007387 */ /* 0x000fe20000100a00 */
[----:B------:R-:W-:-:S03]  /*25a90*/  IADD3.X R7, PT, PT, R123, UR13, RZ, P3, !PT ;  /* 0x0000000d7b077c10 */ /* 0x000fc60009ffe4ff */
[----:B------:R-:W4:Y:S04]  /*25aa0*/  LDL.LU.64 R116, [R1+0xa8] ;  /* 0x0000a80001747983 */ /* 0x000f280000300a00 */
[----:B------:R1:W-:Y:S04]  /*25ab0*/  LDGSTS.E [R230+0x44b80], desc[UR20][R72.64], P1 ;  /* 0x44b8000048e67fae */ /* 0x0003e800089a1014 */
[----:B------:R1:W-:Y:S04]  /*25ac0*/  STL.64 [R1+0x3c8], R6 ;  /* 0x0003c80601007387 */ /* 0x0003e80000100a00 */
[----:B------:R-:W-:Y:S04]  /*25ad0*/  LDGSTS.E [R230+0x44f80], desc[UR20][R6.64], P1 ;  /* 0x44f8000006e67fae */ /* 0x000fe800089a1014 */
[----:B-1----:R-:W4:Y:S04]  /*25ae0*/  LDL.LU.64 R6, [R1+0xa0] ;  /* 0x0000a00001067983 */ /* 0x002f280000300a00 */
[----:B------:R-:W4:Y:S01]  /*25af0*/  LDL.LU.64 R122, [R1+0x98] ;  /* 0x00009800017a7983 */ /* 0x000f220000300a00 */
[----:B------:R-:W-:-:S04]  /*25b00*/  IADD3 R76, P3, PT, R102, UR12, RZ ;  /* 0x0000000c664c7c10 */ /* 0x000fc8000ff7e0ff */
        /* <DEDUP_REMOVED lines=9> */
[----:B---3--:R-:W-:-:S03]  /*25ba0*/  IADD3 R76, P3, PT, R112, UR12, RZ ;  /* 0x0000000c704c7c10 */ /* 0x008fc6000ff7e0ff */
        /* <DEDUP_REMOVED lines=13> */
[----:B------:R-:W-:Y:S01]  /*25c80*/  VIADD R231, R231, 0x7f ;  /* 0x0000007fe7e77836 */ /* 0x000fe20000000000 */
[----:B------:R-:W-:Y:S01]  /*25c90*/  UMOV UR18, URZ ;  /* 0x000000ff00127c82 */ /* 0x000fe20008000000 */
[----:B-1----:R-:W-:-:S04]  /*25ca0*/  IADD3 R76, P3, PT, R114, UR12, RZ ;  /* 0x0000000c724c7c10 */ /* 0x002fc8000ff7e0ff */
[----:B------:R-:W-:Y:S02]  /*25cb0*/  IADD3.X R77, PT, PT, R115, UR13, RZ, P3, !PT ;  /* 0x0000000d734d7c10 */ /* 0x000fe40009ffe4ff */
[----:B--2---:R-:W-:-:S03]  /*25cc0*/  IADD3 R74, P3, PT, R120, UR12, RZ ;  /* 0x0000000c784a7c10 */ /* 0x004fc6000ff7e0ff */
[----:B------:R-:W-:Y:S01]  /*25cd0*/  LDGSTS.E [R230+0x46b80], desc[UR20][R76.64], P1 ;  /* 0x46b800004ce67fae */ /* 0x000fe200089a1014 */
[----:B------:R-:W-:-:S03]  /*25ce0*/  IADD3.X R75, PT, PT, R121, UR13, RZ, P3, !PT ;  /* 0x0000000d794b7c10 */ /* 0x000fc60009ffe4ff */
[----:B------:R-:W-:Y:S01]  /*25cf0*/  STL.64 [R1+0x548], R76 ;  /* 0x0005484c01007387 */ /* 0x000fe20000100a00 */
[----:B---3--:R-:W-:-:S03]  /*25d00*/  IADD3 R72, P3, PT, R110, UR12, RZ ;  /* 0x0000000c6e487c10 */ /* 0x008fc6000ff7e0ff */
[----:B------:R4:W-:Y:S01]  /*25d10*/  STL.64 [R1+0x590], R74 ;  /* 0x0005904a01007387 */ /* 0x0009e20000100a00 */
[----:B------:R-:W-:-:S03]  /*25d20*/  IADD3.X R73, PT, PT, R111, UR13, RZ, P3, !PT ;  /* 0x0000000d6f497c10 */ /* 0x000fc60009ffe4ff */
[----:B------:R4:W-:Y:S04]  /*25d30*/  LDGSTS.E [R230+0x46f80], desc[UR20][R74.64], P1 ;  /* 0x46f800004ae67fae */ /* 0x0009e800089a1014 */
[----:B------:R1:W-:Y:S04]  /*25d40*/  STL.64 [R1+0x5b0], R72 ;  /* 0x0005b04801007387 */ /* 0x0003e80000100a00 */
[----:B------:R1:W-:Y:S01]  /*25d50*/  LDGSTS.E [R230+0x47380], desc[UR20][R72.64], P1 ;  /* 0x4738000048e67fae */ /* 0x0003e200089a1014 */
[----:B----4-:R-:W-:-:S04]  /*25d60*/  IADD3 R74, P3, PT, R116, UR12, RZ ;  /* 0x0000000c744a7c10 */ /* 0x010fc8000ff7e0ff */
[----:B------:R-:W-:-:S05]  /*25d70*/  IADD3.X R75, PT, PT, R117, UR13, RZ, P3, !PT ;  /* 0x0000000d754b7c10 */ /* 0x000fca0009ffe4ff */
[----:B------:R2:W-:Y:S04]  /*25d80*/  STL.64 [R1+0x638], R74 ;  /* 0x0006384a01007387 */ /* 0x0005e80000100a00 */
[----:B------:R2:W-:Y:S01]  /*25d90*/  LDGSTS.E [R230+0x47780], desc[UR20][R74.64], P1 ;  /* 0x477800004ae67fae */ /* 0x0005e200089a1014 */
[----:B-1----:R-:W-:-:S04]  /*25da0*/  IADD3 R72, P3, PT, R6, UR12, RZ ;  /* 0x0000000c06487c10 */ /* 0x002fc8000ff7e0ff */
[----:B------:R-:W-:Y:S02]  /*25db0*/  IADD3.X R73, PT, PT, R7, UR13, RZ, P3, !PT ;  /* 0x0000000d07497c10 */ /* 0x000fe40009ffe4ff */
[----:B------:R-:W-:-:S03]  /*25dc0*/  IADD3 R6, P3, PT, R122, UR12, RZ ;  /* 0x0000000c7a067c10 */ /* 0x000fc6000ff7e0ff */
[----:B------:R2:W-:Y:S01]  /*25dd0*/  LDGSTS.E [R230+0x47b80], desc[UR20][R72.64], P1 ;  /* 0x47b8000048e67fae */ /* 0x0005e200089a1014 */
[----:B------:R-:W-:-:S03]  /*25de0*/  IADD3.X R7, PT, PT, R123, UR13, RZ, P3, !PT ;  /* 0x0000000d7b077c10 */ /* 0x000fc60009ffe4ff */
[----:B------:R2:W-:Y:S04]  /*25df0*/  STL.64 [R1+0x658], R72 ;  /* 0x0006584801007387 */ /* 0x0005e80000100a00 */
[----:B------:R2:W-:Y:S01]  /*25e00*/  STL.64 [R1+0x690], R6 ;  /* 0x0006900601007387 */ /* 0x0005e20000100a00 */
[----:B------:R-:W-:-:S03]  /*25e10*/  ISETP.GE.AND P3, PT, R231, 0x100, PT ;  /* 0x00000100e700780c */ /* 0x000fc60003f66270 */
[----:B------:R2:W-:Y:S01]  /*25e20*/  LDGSTS.E [R230+0x47f80], desc[UR20][R6.64], P1 ;  /* 0x47f8000006e67fae */ /* 0x0005e200089a1014 */
[----:B------:R-:W-:-:S03]  /*25e30*/  ISETP.GE.AND P1, PT, R231, 0x80, PT ;  /* 0x00000080e700780c */ /* 0x000fc60003f26270 */
[----:B------:R-:W0:Y:S06]  /*25e40*/  LDGDEPBAR ;  /* 0x00000000000079af */ /* 0x000e2c0000000000 */
[----:B------:R-:W-:Y:S05]  /*25e50*/  @!P3 BRA `(.L_x_7) ;  /* 0x000001040024b947 */ /* 0x000fea0003800000 */
[----:B------:R-:W3:Y:S01]  /*25e60*/  LDL.LU.64 R116, [R1+0xd8] ;  /* 0x0000d80001747983 */ /* 0x000ee20000300a00 */
[----:B-----5:R-:W1:Y:S03]  /*25e70*/  LDC R3, c[0x0][0x3a0] ;  /* 0x0000e800ff037b82 */ /* 0x020e660000000800 */
[----:B------:R-:W4:Y:S01]  /*25e80*/  LDL.LU.64 R122, [R1+0xe0] ;  /* 0x0000e000017a7983 */ /* 0x000f220000300a00 */
[----:B--2---:R-:W-:Y:S02]  /*25e90*/  IMAD.MOV.U32 R7, RZ, RZ, R8 ;  /* 0x000000ffff077224 */ /* 0x004fe400078e0008 */
[----:B------:R-:W-:Y:S02]  /*25ea0*/  IMAD.MOV.U32 R8, RZ, RZ, R9 ;  /* 0x000000ffff087224 */ /* 0x000fe400078e0009 */
[----:B------:R-:W-:Y:S02]  /*25eb0*/  IMAD.MOV.U32 R9, RZ, RZ, R10 ;  /* 0x000000ffff097224 */ /* 0x000fe400078e000a */
[----:B------:R-:W-:-:S02]  /*25ec0*/  IMAD.MOV.U32 R10, RZ, RZ, R11 ;  /* 0x000000ffff0a7224 */ /* 0x000fc400078e000b */
[----:B------:R-:W-:Y:S02]  /*25ed0*/  IMAD.MOV.U32 R11, RZ, RZ, R12 ;  /* 0x000000ffff0b7224 */ /* 0x000fe400078e000c */
[----:B------:R-:W-:Y:S02]  /*25ee0*/  IMAD.MOV.U32 R12, RZ, RZ, R13 ;  /* 0x000000ffff0c7224 */ /* 0x000fe400078e000d */
[----:B------:R-:W-:Y:S02]  /*25ef0*/  IMAD.MOV.U32 R13, RZ, RZ, R14 ;  /* 0x000000ffff0d7224 */ /* 0x000fe400078e000e */
        /* <DEDUP_REMOVED lines=20> */
[----:B-1----:R-:W-:-:S02]  /*26040*/  VIADD R3, R3, 0x7f ;  /* 0x0000007f03037836 */ /* 0x002fc40000000000 */
[----:B------:R-:W-:Y:S02]  /*26050*/  IMAD.MOV.U32 R34, RZ, RZ, R35 ;  /* 0x000000ffff227224 */ /* 0x000fe400078e0023 */
[----:B------:R-:W-:Y:S01]  /*26060*/  IMAD.MOV.U32 R35, RZ, RZ, R36 ;  /* 0x000000ffff237224 */ /* 0x000fe200078e0024 */
[----:B------:R-:W-:Y:S01]  /*26070*/  SHF.R.S32.HI R5, RZ, 0x1f, R3 ;  /* 0x0000001fff057819 */ /* 0x000fe20000011403 */
[----:B------:R-:W-:Y:S02]  /*26080*/  IMAD.MOV.U32 R36, RZ, RZ, R37 ;  /* 0x000000ffff247224 */ /* 0x000fe400078e0025 */
[----:B------:R-:W-:Y:S01]  /*26090*/  IMAD.MOV.U32 R37, RZ, RZ, R38 ;  /* 0x000000ffff257224 */ /* 0x000fe200078e0026 */
[----:B------:R-:W-:Y:S01]  /*260a0*/  LEA.HI R5, R5, R3, RZ, 0x7 ;  /* 0x0000000305057211 */ /* 0x000fe200078f38ff */
        /* <DEDUP_REMOVED lines=10> */
[----:B------:R-:W-:Y:S01]  /*26150*/  IMAD.MOV.U32 R46, RZ, RZ, R47 ;  /* 0x000000ffff2e7224 */ /* 0x000fe200078e002f */
[----:B------:R-:W-:Y:S01]  /*26160*/  STL.64 [R1+0xca0], R2 ;  /* 0x000ca00201007387 */ /* 0x000fe20000100a00 */
[----:B------:R-:W-:Y:S02]  /*26170*/  IMAD.MOV.U32 R47, RZ, RZ, R48 ;  /* 0x000000ffff2f7224 */ /* 0x000fe400078e0030 */
[----:B------:R-:W-:Y:S01]  /*26180*/  IMAD.MOV.U32 R48, RZ, RZ, R49 ;  /* 0x000000ffff307224 */ /* 0x000fe200078e0031 */
[----:B------:R-:W-:Y:S01]  /*26190*/  STL.64 [R1+0xca8], R4 ;  /* 0x000ca80401007387 */ /* 0x000fe20000100a00 */
[----:B------:R-:W-:-:S02]  /*261a0*/  IMAD.MOV.U32 R49, RZ, RZ, R50 ;  /* 0x000000ffff317224 */ /* 0x000fc400078e0032 */
[----:B------:R-:W-:Y:S01]  /*261b0*/  IMAD.MOV.U32 R50, RZ, RZ, R51 ;  /* 0x000000ffff327224 */ /* 0x000fe200078e0033 */
[----:B------:R-:W-:Y:S01]  /*261c0*/  STL.64 [R1+0xcb0], R6 ;  /* 0x000cb00601007387 */ /* 0x000fe20000100a00 */
[----:B------:R-:W-:Y:S02]  /*261d0*/  IMAD.MOV.U32 R51, RZ, RZ, R52 ;  /* 0x000000ffff337224 */ /* 0x000fe400078e0034 */
[----:B------:R-:W-:Y:S01]  /*261e0*/  IMAD.MOV.U32 R52, RZ, RZ, R53 ;  /* 0x000000ffff347224 */ /* 0x000fe200078e0035 */
[----:B------:R1:W-:Y:S01]  /*261f0*/  STL.64 [R1+0xcb8], R8 ;  /* 0x000cb80801007387 */ /* 0x0003e20000100a00 */
[----:B------:R-:W-:-:S03]  /*26200*/  IMAD.MOV.U32 R53, RZ, RZ, R54 ;  /* 0x000000ffff357224 */ /* 0x000fc600078e0036 */
[----:B------:R-:W-:Y:S01]  /*26210*/  STL.64 [R1+0xcc0], R10 ;  /* 0x000cc00a01007387 */ /* 0x000fe20000100a00 */
[----:B------:R-:W-:-:S03]  /*26220*/  IMAD.MOV.U32 R54, RZ, RZ, R55 ;  /* 0x000000ffff367224 */ /* 0x000fc600078e0037 */
[----:B------:R-:W-:Y:S01]  /*26230*/  STL.64 [R1+0xcc8], R12 ;  /* 0x000cc80c01007387 */ /* 0x000fe20000100a00 */
[----:B------:R-:W-:-:S03]  /*26240*/  IMAD.MOV.U32 R55, RZ, RZ, R56 ;  /* 0x000000ffff377224 */ /* 0x000fc600078e0038 */
[----:B------:R-:W-:Y:S01]  /*26250*/  STL.64 [R1+0xcd0], R14 ;  /* 0x000cd00e01007387 */ /* 0x000fe20000100a00 */
[----:B------:R-:W-:-:S03]  /*26260*/  IMAD.MOV.U32 R56, RZ, RZ, R57 ;  /* 0x000000ffff387224 */ /* 0x000fc600078e0039 */
[----:B------:R-:W-:Y:S01]  /*26270*/  STL.64 [R1+0xcd8], R16 ;  /* 0x000cd81001007387 */ /* 0x000fe20000100a00 */
[----:B------:R-:W-:-:S03]  /*26280*/  IMAD.MOV.U32 R57, RZ, RZ, R58 ;  /* 0x000000ffff397224 */ /* 0x000fc600078e003a */
[----:B------:R2:W-:Y:S01]  /*26290*/  STL.64 [R1+0xce0], R18 ;  /* 0x000ce01201007387 */ /* 0x0005e20000100a00 */
[----:B------:R-:W-:-:S03]  /*262a0*/  IMAD.MOV.U32 R58, RZ, RZ, R59 ;  /* 0x000000ffff3a7224 */ /* 0x000fc600078e003b */
[----:B------:R-:W-:Y:S01]  /*262b0*/  STL.64 [R1+0xce8], R20 ;  /* 0x000ce81401007387 */ /* 0x000fe20000100a00 */
[----:B------:R-:W-:-:S03]  /*262c0*/  IMAD.MOV.U32 R59, RZ, RZ, R60 ;  /* 0x000000ffff3b7224 */ /* 0x000fc600078e003c */
[----:B------:R-:W-:Y:S01]  /*262d0*/  STL.64 [R1+0xcf0], R22 ;  /* 0x000cf01601007387 */ /* 0x000fe20000100a00 */
[----:B------:R-:W-:-:S03]  /*262e0*/  IMAD.MOV.U32 R60, RZ, RZ, R61 ;  /* 0x000000ffff3c7224 */ /* 0x000fc600078e003d */
[----:B------:R1:W-:Y:S01]  /*262f0*/  STL.64 [R1+0xcf8], R24 ;  /* 0x000cf81801007387 */ /* 0x0003e20000100a00 */
[----:B------:R-:W-:-:S03]  /*26300*/  IMAD.MOV.U32 R61, RZ, RZ, R62 ;  /* 0x000000ffff3d7224 */ /* 0x000fc600078e003e */
[----:B------:R1:W-:Y:S01]  /*26310*/  STL.64 [R1+0xd00], R26 ;  /* 0x000d001a01007387 */ /* 0x0003e20000100a00 */
        /* <DEDUP_REMOVED lines=9> */
[----:B------:R-:W2:Y:S01]  /*263b0*/  LDL.LU.64 R118, [R1+0x128] ;  /* 0x0001280001767983 */ /* 0x000ea20000300a00 */
[----:B------:R-:W-:-:S03]  /*263c0*/  IMAD.MOV.U32 R67, RZ, RZ, R68 ;  /* 0x000000ffff437224 */ /* 0x000fc600078e0044 */
[----:B------:R-:W2:Y:S01]  /*263d0*/  LDL.LU.64 R108, [R1+0x130] ;  /* 0x00013000016c7983 */ /* 0x000ea20000300a00 */
[----:B------:R-:W-:-:S03]  /*263e0*/  IMAD.MOV.U32 R68, RZ, RZ, R69 ;  /* 0x000000ffff447224 */ /* 0x000fc600078e0045 */
[----:B------:R-:W2:Y:S04]  /*263f0*/  LDL.LU.64 R114, [R1+0x118] ;  /* 0x0001180001727983 */ /* 0x000ea80000300a00 */
[----:B------:R-:W2:Y:S04]  /*26400*/  LDL.LU.64 R120, [R1+0x120] ;  /* 0x0001200001787983 */ /* 0x000ea80000300a00 */
[----:B------:R-:W2:Y:S01]  /*26410*/  LDL.LU.64 R110, [R1+0x100] ;  /* 0x00010000016e7983 */ /* 0x000ea20000300a00 */
[----:B-1----:R-:W-:Y:S02]  /*26420*/  IMAD.MOV.U32 R8, RZ, RZ, R234 ;  /* 0x000000ffff087224 */ /* 0x002fe400078e00ea */
[----:B------:R-:W-:-:S02]  /*26430*/  IMAD.MOV.U32 R9, RZ, RZ, R235 ;  /* 0x000000ffff097224 */ /* 0x000fc400078e00eb */
[----:B---3--:R-:W-:Y:S02]  /*26440*/  IMAD.MOV.U32 R69, RZ, RZ, R116 ;  /* 0x000000ffff457224 */ /* 0x008fe400078e0074 */
[----:B------:R-:W-:Y:S02]  /*26450*/  IMAD.MOV.U32 R70, RZ, RZ, R117 ;  /* 0x000000ffff467224 */ /* 0x000fe400078e0075 */
[----:B----4-:R-:W-:Y:S01]  /*26460*/  IMAD.MOV.U32 R71, RZ, RZ, R122 ;  /* 0x000000ffff477224 */ /* 0x010fe200078e007a */
[----:B------:R-:W3:Y:S01]  /*26470*/  LDL.LU.64 R116, [R1+0x110] ;  /* 0x0001100001747983 */ /* 0x000ee20000300a00 */
[----:B------:R-:W-:-:S03]  /*26480*/  IMAD.MOV.U32 R72, RZ, RZ, R123 ;  /* 0x000000ffff487224 */ /* 0x000fc600078e007b */
[----:B------:R-:W4:Y:S04]  /*26490*/  LDL.LU.64 R122, [R1+0xf8] ;  /* 0x0000f800017a7983 */ /* 0x000f280000300a00 */
[----:B------:R-:W-:Y:S04]  /*264a0*/  STL [R1+0x5ec], R194 ;  /* 0x0005ecc201007387 */ /* 0x000fe80000100800 */
[----:B------:R-:W-:Y:S04]  /*264b0*/  STL [R1+0x5f4], R174 ;  /* 0x0005f4ae01007387 */ /* 0x000fe80000100800 */
[----:B------:R-:W-:Y:S04]  /*264c0*/  STL [R1+0x5f0], R175 ;  /* 0x0005f0af01007387 */ /* 0x000fe80000100800 */
[----:B------:R-:W-:Y:S04]  /*264d0*/  STL [R1+0x5fc], R176 ;  /* 0x0005fcb001007387 */ /* 0x000fe80000100800 */
[----:B------:R-:W-:Y:S04]  /*264e0*/  STL [R1+0x5f8], R177 ;  /* 0x0005f8b101007387 */ /* 0x000fe80000100800 */
[----:B------:R-:W-:Y:S04]  /*264f0*/  STL [R1+0x604], R170 ;  /* 0x000604aa01007387 */ /* 0x000fe80000100800 */
[----:B------:R-:W-:Y:S04]  /*26500*/  STL [R1+0x600], R171 ;  /* 0x000600ab01007387 */ /* 0x000fe80000100800 */
[----:B------:R-:W-:Y:S04]  /*26510*/  STL [R1+0x60c], R168 ;  /* 0x00060ca801007387 */ /* 0x000fe80000100800 */
[----:B------:R1:W-:Y:S04]  /*26520*/  STL [R1+0x608], R169 ;  /* 0x000608a901007387 */ /* 0x0003e80000100800 */
[----:B------:R-:W-:Y:S04]  /*26530*/  STL [R1+0x614], R172 ;  /* 0x000614ac01007387 */ /* 0x000fe80000100800 */
[----:B------:R-:W-:Y:S04]  /*26540*/  STL [R1+0x610], R173 ;  /* 0x000610ad01007387 */ /* 0x000fe80000100800 */
[----:B------:R-:W-:Y:S04]  /*26550*/  STL [R1+0x61c], R140 ;  /* 0x00061c8c01007387 */ /* 0x000fe80000100800 */
[----:B------:R-:W-:Y:S04]  /*26560*/  STL [R1+0x618], R141 ;  /* 0x0006188d01007387 */ /* 0x000fe80000100800 */
[----:B------:R1:W-:Y:S04]  /*26570*/  STL [R1+0x624], R128 ;  /* 0x0006248001007387 */ /* 0x0003e80000100800 */
[----:B------:R1:W-:Y:S04]  /*26580*/  STL [R1+0x620], R129 ;  /* 0x0006208101007387 */ /* 0x0003e80000100800 */
[----:B------:R1:W-:Y:S04]  /*26590*/  STL [R1+0x628], R124 ;  /* 0x0006287c01007387 */ /* 0x0003e80000100800 */
[----:B------:R1:W-:Y:S04]  /*265a0*/  STL [R1+0x5e8], R126 ;  /* 0x0005e87e01007387 */ /* 0x0003e80000100800 */
[----:B------:R-:W3:Y:S04]  /*265b0*/  LDL.LU.64 R4, [R1+0x218] ;  /* 0x0002180001047983 */ /* 0x000ee80000300a00 */
[----:B------:R-:W3:Y:S04]  /*265c0*/  LDL.LU.64 R6, [R1+0x238] ;  /* 0x0002380001067983 */ /* 0x000ee80000300a00 */
[----:B--2---:R-:W2:Y:S04]  /*265d0*/  LDL.LU.64 R18, [R1+0x20] ;  /* 0x0000200001127983 */ /* 0x004ea80000300a00 */
[----:B------:R-:W2:Y:S04]  /*265e0*/  LDL.LU.64 R24, [R1] ;  /* 0x0000000001187983 */ /* 0x000ea80000300a00 */
[----:B------:R-:W2:Y:S04]  /*265f0*/  LDL.LU.64 R20, [R1+0x68] ;  /* 0x0000680001147983 */ /* 0x000ea80000300a00 */
[----:B------:R-:W2:Y:S04]  /*26600*/  LDL.LU.64 R12, [R1+0x1c8] ;  /* 0x0001c800010c7983 */ /* 0x000ea80000300a00 */
[----:B------:R-:W2:Y:S04]  /*26610*/  LDL.LU.64 R230, [R1+0x170] ;  /* 0x0001700001e67983 */ /* 0x000ea80000300a00 */
[----:B------:R-:W2:Y:S04]  /*26620*/  LDL.LU.64 R22, [R1+0x138] ;  /* 0x0001380001167983 */ /* 0x000ea80000300a00 */
[----:B------:R-:W2:Y:S04]  /*26630*/  LDL.LU.64 R10, [R1+0x8] ;  /* 0x00000800010a7983 */ /* 0x000ea80000300a00 */
[----:B------:R-:W2:Y:S04]  /*26640*/  LDL.LU.64 R234, [R1+0x158] ;  /* 0x0001580001ea7983 */ /* 0x000ea80000300a00 */
[----:B------:R-:W1:Y:S01]  /*26650*/  LDL.LU.64 R26, [R1+0x140] ;  /* 0x00014000011a7983 */ /* 0x000e620000300a00 */
        /* <DEDUP_REMOVED lines=14> */
[----:B--2---:R-:W-:Y:S02]  /*26740*/  IMAD.MOV.U32 R167, RZ, RZ, R234 ;  /* 0x000000ffffa77224 */ /* 0x004fe400078e00ea */
[----:B------:R-:W-:Y:S02]  /*26750*/  IMAD.MOV.U32 R166, RZ, RZ, R235 ;  /* 0x000000ffffa67224 */ /* 0x000fe400078e00eb */
[----:B------:R-:W2:Y:S04]  /*26760*/  LDL.LU.64 R234, [R1+0x188] ;  /* 0x0001880001ea7983 */ /* 0x000ea80000300a00 */
[----:B------:R-:W3:Y:S04]  /*26770*/  LDL.LU.64 R30, [R1+0x168] ;  /* 0x00016800011e7983 */ /* 0x000ee80000300a00 */
[----:B------:R-:W3:Y:S01]  /*26780*/  LDL.LU.64 R28, [R1+0x150] ;  /* 0x00015000011c7983 */ /* 0x000ee20000300a00 */
[----:B-1----:R-:W-:-:S02]  /*26790*/  IMAD.MOV.U32 R169, RZ, RZ, R26 ;  /* 0x000000ffffa97224 */ /* 0x002fc400078e001a */
[----:B------:R-:W-:Y:S02]  /*267a0*/  IMAD.MOV.U32 R168, RZ, RZ, R27 ;  /* 0x000000ffffa87224 */ /* 0x000fe400078e001b */
[----:B------:R-:W4:Y:S01]  /*267b0*/  LDL.LU.64 R26, [R1+0xe8] ;  /* 0x0000e800011a7983 */ /* 0x000f220000300a00 */
        /* <DEDUP_REMOVED lines=14> */
[----:B--2---:R-:W-:Y:S02]  /*268a0*/  IMAD.MOV.U32 R183, RZ, RZ, R234 ;  /* 0x000000ffffb77224 */ /* 0x004fe400078e00ea */
[----:B------:R-:W-:Y:S02]  /*268b0*/  IMAD.MOV.U32 R182, RZ, RZ, R235 ;  /* 0x000000ffffb67224 */ /* 0x000fe400078e00eb */
[----:B------:R-:W2:Y:S04]  /*268c0*/  LDL.LU.64 R234, [R1+0x1b8] ;  /* 0x0001b80001ea7983 */ /* 0x000ea80000300a00 */
[----:B------:R-:W2:Y:S01]  /*268d0*/  LDL.LU.64 R32, [R1+0x198] ;  /* 0x0001980001207983 */ /* 0x000ea20000300a00 */
[----:B---3--:R-:W-:-:S02]  /*268e0*/  IMAD.MOV.U32 R185, RZ, RZ, R30 ;  /* 0x000000ffffb97224 */ /* 0x008fc400078e001e */
[----:B------:R-:W-:Y:S02]  /*268f0*/  IMAD.MOV.U32 R184, RZ, RZ, R31 ;  /* 0x000000ffffb87224 */ /* 0x000fe400078e001f */
[----:B------:R-:W3:Y:S01]  /*26900*/  LDL.LU.64 R30, [R1+0x178] ;  /* 0x00017800011e7983 */ /* 0x000ee20000300a00 */
[----:B------:R-:W-:Y:S02]  /*26910*/  IMAD.MOV.U32 R187, RZ, RZ, R28 ;  /* 0x000000ffffbb7224 */ /* 0x000fe400078e001c */
[----:B------:R-:W-:Y:S02]  /*26920*/  IMAD.MOV.U32 R186, RZ, RZ, R29 ;  /* 0x000000ffffba7224 */ /* 0x000fe400078e001d */
[----:B------:R-:W3:Y:S01]  /*26930*/  LDL.LU.64 R28, [R1+0x108] ;  /* 0x00010800011c7983 */ /* 0x000ee20000300a00 */
[----:B------:R-:W-:Y:S02]  /*26940*/  IMAD.MOV.U32 R85, RZ, RZ, R188 ;  /* 0x000000ffff557224 */ /* 0x000fe400078e00bc */
[----:B------:R-:W-:-:S02]  /*26950*/  IMAD.MOV.U32 R86, RZ, RZ, R189 ;  /* 0x000000ffff567224 */ /* 0x000fc400078e00bd */
[----:B----4-:R-:W-:Y:S02]  /*26960*/  IMAD.MOV.U32 R189, RZ, RZ, R26 ;  /* 0x000000ffffbd7224 */ /* 0x010fe400078e001a */
[----:B------:R-:W-:Y:S02]  /*26970*/  IMAD.MOV.U32 R188, RZ, RZ, R27 ;  /* 0x000000ffffbc7224 */ /* 0x000fe400078e001b */
[----:B------:R-:W4:Y:S01]  /*26980*/  LDL.LU.64 R26, [R1+0xf0] ;  /* 0x0000f000011a7983 */ /* 0x000f220000300a00 */
        /* <DEDUP_REMOVED lines=15> */
[----:B--2---:R-:W-:-:S02]  /*26a80*/  IMAD.MOV.U32 R200, RZ, RZ, R234 ;  /* 0x000000ffffc87224 */ /* 0x004fc400078e00ea */
[----:B------:R-:W-:Y:S02]  /*26a90*/  IMAD.MOV.U32 R199, RZ, RZ, R235 ;  /* 0x000000ffffc77224 */ /* 0x000fe400078e00eb */
[----:B------:R-:W2:Y:S01]  /*26aa0*/  LDL.LU.64 R234, [R1+0x200] ;  /* 0x0002000001ea7983 */ /* 0x000ea20000300a00 */
[----:B------:R-:W-:Y:S02]  /*26ab0*/  IMAD.MOV.U32 R202, RZ, RZ, R32 ;  /* 0x000000ffffca7224 */ /* 0x000fe400078e0020 */
[----:B------:R-:W-:Y:S02]  /*26ac0*/  IMAD.MOV.U32 R201, RZ, RZ, R33 ;  /* 0x000000ffffc97224 */ /* 0x000fe400078e0021 */
[----:B------:R-:W2:Y:S01]  /*26ad0*/  LDL.LU.64 R32, [R1+0x1c0] ;  /* 0x0001c00001207983 */ /* 0x000ea20000300a00 */
[----:B---3--:R-:W-:Y:S02]  /*26ae0*/  IMAD.MOV.U32 R204, RZ, RZ, R30 ;  /* 0x000000ffffcc7224 */ /* 0x008fe400078e001e */
[----:B------:R-:W-:-:S02]  /*26af0*/  IMAD.MOV.U32 R203, RZ, RZ, R31 ;  /* 0x000000ffffcb7224 */ /* 0x000fc400078e001f */
[----:B------:R-:W3:Y:S01]  /*26b00*/  LDL.LU.64 R30, [R1+0x1a8] ;  /* 0x0001a800011e7983 */ /* 0x000ee20000300a00 */
[----:B------:R-:W-:Y:S02]  /*26b10*/  IMAD.MOV.U32 R78, RZ, RZ, R205 ;  /* 0x000000ffff4e7224 */ /* 0x000fe400078e00cd */
[----:B------:R-:W-:Y:S02]  /*26b20*/  IMAD.MOV.U32 R79, RZ, RZ, R206 ;  /* 0x000000ffff4f7224 */ /* 0x000fe400078e00ce */
[----:B------:R-:W-:Y:S02]  /*26b30*/  IMAD.MOV.U32 R206, RZ, RZ, R28 ;  /* 0x000000ffffce7224 */ /* 0x000fe400078e001c */
[----:B------:R-:W-:Y:S02]  /*26b40*/  IMAD.MOV.U32 R205, RZ, RZ, R29 ;  /* 0x000000ffffcd7224 */ /* 0x000fe400078e001d */
[----:B------:R-:W3:Y:S01]  /*26b50*/  LDL.LU.64 R28, [R1+0x160] ;  /* 0x00016000011c7983 */ /* 0x000ee20000300a00 */
[----:B------:R-:W-:-:S02]  /*26b60*/  IMAD.MOV.U32 R80, RZ, RZ, R207 ;  /* 0x000000ffff507224 */ /* 0x000fc400078e00cf */
[----:B------:R-:W-:Y:S02]  /*26b70*/  IMAD.MOV.U32 R175, RZ, RZ, R208 ;  /* 0x000000ffffaf7224 */ /* 0x000fe400078e00d0 */
[----:B----4-:R-:W-:Y:S02]  /*26b80*/  IMAD.MOV.U32 R208, RZ, RZ, R26 ;  /* 0x000000ffffd07224 */ /* 0x010fe400078e001a */
[----:B------:R-:W-:Y:S02]  /*26b90*/  IMAD.MOV.U32 R207, RZ, RZ, R27 ;  /* 0x000000ffffcf7224 */ /* 0x000fe400078e001b */
[----:B------:R-:W4:Y:S01]  /*26ba0*/  LDL.LU.64 R26, [R1+0x148] ;  /* 0x00014800011a7983 */ /* 0x000f220000300a00 */
        /* <DEDUP_REMOVED lines=24> */
[----:B------:R-:W-:Y:S01]  /*26d30*/  IMAD.MOV.U32 R115, RZ, RZ, R122 ;  /* 0x000000ffff737224 */ /* 0x000fe200078e007a */
[----:B------:R-:W3:Y:S01]  /*26d40*/  LDL.LU.64 R34, [R1+0x1a0] ;  /* 0x0001a00001227983 */ /* 0x000ee20000300a00 */
[----:B------:R-:W-:Y:S02]  /*26d50*/  IMAD.MOV.U32 R75, RZ, RZ, R214 ;  /* 0x000000ffff4b7224 */ /* 0x000fe400078e00d6 */
[----:B------:R-:W-:Y:S02]  /*26d60*/  IMAD.MOV.U32 R122, RZ, RZ, R193 ;  /* 0x000000ffff7a7224 */ /* 0x000fe400078e00c1 */
[----:B------:R-:W-:Y:S02]  /*26d70*/  IMAD.MOV.U32 R193, RZ, RZ, R221 ;  /* 0x000000ffffc17224 */ /* 0x000fe400078e00dd */
[----:B------:R-:W-:-:S02]  /*26d80*/  IMAD.MOV.U32 R214, RZ, RZ, R222 ;  /* 0x000000ffffd67224 */ /* 0x000fc400078e00de */
[----:B------:R-:W-:Y:S02]  /*26d90*/  IMAD.MOV.U32 R222, RZ, RZ, R28 ;  /* 0x000000ffffde7224 */ /* 0x000fe400078e001c */
[----:B------:R-:W-:Y:S02]  /*26da0*/  IMAD.MOV.U32 R221, RZ, RZ, R29 ;  /* 0x000000ffffdd7224 */ /* 0x000fe400078e001d */
[----:B------:R-:W3:Y:S01]  /*26db0*/  LDL.LU.64 R28, [R1+0x190] ;  /* 0x00019000011c7983 */ /* 0x000ee20000300a00 */
[----:B------:R-:W-:Y:S02]  /*26dc0*/  IMAD.MOV.U32 R73, RZ, RZ, R212 ;  /* 0x000000ffff497224 */ /* 0x000fe400078e00d4 */
[----:B------:R-:W-:Y:S02]  /*26dd0*/  IMAD.MOV.U32 R74, RZ, RZ, R213 ;  /* 0x000000ffff4a7224 */ /* 0x000fe400078e00d5 */
[----:B------:R-:W-:Y:S02]  /*26de0*/  IMAD.MOV.U32 R212, RZ, RZ, R224 ;  /* 0x000000ffffd47224 */ /* 0x000fe400078e00e0 */
[----:B------:R-:W-:-:S02]  /*26df0*/  IMAD.MOV.U32 R213, RZ, RZ, R223 ;  /* 0x000000ffffd57224 */ /* 0x000fc400078e00df */
[----:B----4-:R-:W-:Y:S02]  /*26e00*/  IMAD.MOV.U32 R224, RZ, RZ, R26 ;  /* 0x000000ffffe07224 */ /* 0x010fe400078e001a */
[----:B------:R-:W-:Y:S02]  /*26e10*/  IMAD.MOV.U32 R223, RZ, RZ, R27 ;  /* 0x000000ffffdf7224 */ /* 0x000fe400078e001b */
[----:B------:R-:W-:Y:S02]  /*26e20*/  IMAD.MOV.U32 R26, RZ, RZ, R24 ;  /* 0x000000ffff1a7224 */ /* 0x000fe400078e0018 */
[----:B------:R-:W-:Y:S02]  /*26e30*/  IMAD.MOV.U32 R27, RZ, RZ, R25 ;  /* 0x000000ffff1b7224 */ /* 0x000fe400078e0019 */
[----:B------:R-:W4:Y:S01]  /*26e40*/  LDL.LU.64 R24, [R1+0x298] ;  /* 0x0002980001187983 */ /* 0x000f220000300a00 */
        /* <DEDUP_REMOVED lines=18> */
[----:B--2---:R-:W-:Y:S02]  /*26f70*/  IMAD.MOV.U32 R232, RZ, RZ, R234 ;  /* 0x000000ffffe87224 */ /* 0x004fe400078e00ea */
[----:B------:R-:W-:-:S02]  /*26f80*/  IMAD.MOV.U32 R234, RZ, RZ, R32 ;  /* 0x000000ffffea7224 */ /* 0x000fc400078e0020 */
[----:B------:R-:W-:Y:S02]  /*26f90*/  IMAD.MOV.U32 R233, RZ, RZ, R33 ;  /* 0x000000ffffe97224 */ /* 0x000fe400078e0021 */
[----:B------:R-:W2:Y:S01]  /*26fa0*/  LDL.LU.64 R32, [R1+0x248] ;  /* 0x0002480001207983 */ /* 0x000ea20000300a00 */
[----:B------:R-:W-:Y:S02]  /*26fb0*/  IMAD.MOV.U32 R231, RZ, RZ, R235 ;  /* 0x000000ffffe77224 */ /* 0x000fe400078e00eb */
[----:B---3--:R-:W-:Y:S01]  /*26fc0*/  IMAD.MOV.U32 R236, RZ, RZ, R30 ;  /* 0x000000ffffec7224 */ /* 0x008fe200078e001e */
[----:B------:R-:W3:Y:S01]  /*26fd0*/  LDL.LU.64 R126, [R1+0x210] ;  /* 0x00021000017e7983 */ /* 0x000ee20000300a00 */
[----:B------:R-:W-:-:S03]  /*26fe0*/  IMAD.MOV.U32 R235, RZ, RZ, R31 ;  /* 0x000000ffffeb7224 */ /* 0x000fc600078e001f */
[----:B------:R-:W3:Y:S01]  /*26ff0*/  LDL.LU.64 R30, [R1+0x1e0] ;  /* 0x0001e000011e7983 */ /* 0x000ee20000300a00 */
        /* <DEDUP_REMOVED lines=18> */
[----:B------:R-:W3:Y:S01]  /*27120*/  LDL.LU.64 R34, [R1+0x1b0] ;  /* 0x0001b00001227983 */ /* 0x000ee20000300a00 */
[----:B------:R-:W-:Y:S02]  /*27130*/  IMAD.MOV.U32 R88, RZ, RZ, R191 ;  /* 0x000000ffff587224 */ /* 0x000fe400078e00bf */
[----:B------:R-:W-:Y:S02]  /*27140*/  IMAD.MOV.U32 R173, RZ, RZ, R240 ;  /* 0x000000ffffad7224 */ /* 0x000fe400078e00f0 */
[----:B------:R-:W-:Y:S02]  /*27150*/  IMAD.MOV.U32 R191, RZ, RZ, R239 ;  /* 0x000000ffffbf7224 */ /* 0x000fe400078e00ef */
[----:B------:R-:W-:Y:S02]  /*27160*/  IMAD.MOV.U32 R240, RZ, RZ, R28 ;  /* 0x000000fffff07224 */ /* 0x000fe400078e001c */
[----:B------:R-:W-:Y:S02]  /*27170*/  IMAD.MOV.U32 R239, RZ, RZ, R29 ;  /* 0x000000ffffef7224 */ /* 0x000fe400078e001d */
[----:B------:R-:W3:Y:S01]  /*27180*/  LDL.LU.64 R28, [R1+0x180] ;  /* 0x00018000011c7983 */ /* 0x000ee20000300a00 */
[----:B------:R-:W-:-:S02]  /*27190*/  IMAD.MOV.U32 R16, RZ, RZ, R138 ;  /* 0x000000ffff107224 */ /* 0x000fc400078e008a */
        /* <DEDUP_REMOVED lines=26> */
[----:B--2---:R-:W-:Y:S02]  /*27340*/  IMAD.MOV.U32 R250, RZ, RZ, R32 ;  /* 0x000000fffffa7224 */ /* 0x004fe400078e0020 */
[----:B------:R-:W-:Y:S02]  /*27350*/  IMAD.MOV.U32 R249, RZ, RZ, R33 ;  /* 0x000000fffff97224 */ /* 0x000fe400078e0021 */
[----:B------:R-:W2:Y:S01]  /*27360*/  LDL.LU.64 R32, [R1+0x250] ;  /* 0x0002500001207983 */ /* 0x000ea20000300a00 */
[----:B------:R-:W-:Y:S02]  /*27370*/  IMAD.MOV.U32 R17, RZ, RZ, R139 ;  /* 0x000000ffff117224 */ /* 0x000fe400078e008b */
[----:B------:R-:W-:Y:S02]  /*27380*/  IMAD.MOV.U32 R139, RZ, RZ, R152 ;  /* 0x000000ffff8b7224 */ /* 0x000fe400078e0098 */
[----:B------:R-:W-:Y:S01]  /*27390*/  IMAD.MOV.U32 R152, RZ, RZ, R245 ;  /* 0x000000ffff987224 */ /* 0x000fe200078e00f5 */
[----:B---3--:R1:W-:Y:S01]  /*273a0*/  STL [R1+0x4], R30 ;  /* 0x0000041e01007387 */ /* 0x0083e20000100800 */
[----:B------:R-:W-:-:S02]  /*273b0*/  IMAD.MOV.U32 R245, RZ, RZ, R251 ;  /* 0x000000fffff57224 */ /* 0x000fc400078e00fb */
[----:B------:R-:W-:Y:S02]  /*273c0*/  IMAD.MOV.U32 R252, RZ, RZ, R126 ;  /* 0x000000fffffc7224 */ /* 0x000fe400078e007e */
[----:B------:R-:W-:Y:S02]  /*273d0*/  IMAD.MOV.U32 R251, RZ, RZ, R127 ;  /* 0x000000fffffb7224 */ /* 0x000fe400078e007f */
[----:B------:R-:W3:Y:S01]  /*273e0*/  LDL.LU.64 R126, [R1+0x220] ;  /* 0x00022000017e7983 */ /* 0x000ee20000300a00 */
[----:B------:R-:W-:Y:S02]  /*273f0*/  IMAD.MOV.U32 R87, RZ, RZ, R190 ;  /* 0x000000ffff577224 */ /* 0x000fe400078e00be */
[----:B------:R-:W-:Y:S02]  /*27400*/  IMAD.MOV.U32 R190, RZ, RZ, R31 ;  /* 0x000000ffffbe7224 */ /* 0x000fe400078e001f */
[----:B-1----:R-:W3:Y:S04]  /*27410*/  LDL.LU.64 R30, [R1+0x1e8] ;  /* 0x0001e800011e7983 */ /* 0x002ee80000300a00 */
[----:B------:R1:W-:Y:S02]  /*27420*/  STL [R1], R190 ;  /* 0x000000be01007387 */ /* 0x0003e40000100800 */
[----:B-1----:R-:W-:-:S02]  /*27430*/  IMAD.MOV.U32 R190, RZ, RZ, R35 ;  /* 0x000000ffffbe7224 */ /* 0x002fc400078e0023 */
[----:B------:R1:W-:Y:S04]  /*27440*/  STL [R1+0xc], R34 ;  /* 0x00000c2201007387 */ /* 0x0003e80000100800 */
[----:B-1----:R1:W5:Y:S04]  /*27450*/  LDL.LU.64 R34, [R1+0xd20] ;  /* 0x000d200001227983 */ /* 0x0023680000300a00 */
[----:B------:R1:W-:Y:S04]  /*27460*/  STL [R1+0x14], R28 ;  /* 0x0000141c01007387 */ /* 0x0003e80000100800 */
[----:B------:R-:W-:Y:S04]  /*27470*/  STL [R1+0x8], R190 ;  /* 0x000008be01007387 */ /* 0x000fe80000100800 */
[----:B------:R1:W-:Y:S02]  /*27480*/  STL [R1+0x1c], R18 ;  /* 0x00001c1201007387 */ /* 0x0003e40000100800 */
[----:B-1----:R-:W-:-:S05]  /*27490*/  IMAD.MOV.U32 R28, RZ, RZ, R29 ;  /* 0x000000ffff1c7224 */ /* 0x002fca00078e001d */
[----:B------:R-:W-:Y:S01]  /*274a0*/  STL [R1+0x10], R28 ;  /* 0x0000101c01007387 */ /* 0x000fe20000100800 */
[----:B------:R-:W-:-:S03]  /*274b0*/  IMAD.MOV.U32 R18, RZ, RZ, R19 ;  /* 0x000000ffff127224 */ /* 0x000fc600078e0013 */
[----:B------:R-:W-:Y:S04]  /*274c0*/  STL [R1+0x24], R8 ;  /* 0x0000240801007387 */ /* 0x000fe80000100800 */
[----:B------:R1:W-:Y:S04]  /*274d0*/  STL [R1+0x18], R18 ;  /* 0x0000181201007387 */ /* 0x0003e80000100800 */
[----:B-1----:R-:W3:Y:S01]  /*274e0*/  LDL.LU.64 R18, [R1+0x330] ;  /* 0x0003300001127983 */ /* 0x002ee20000300a00 */
[----:B------:R-:W-:-:S03]  /*274f0*/  IMAD.MOV.U32 R8, RZ, RZ, R9 ;  /* 0x000000ffff087224 */ /* 0x000fc600078e0009 */
[----:B------:R-:W-:Y:S04]  /*27500*/  STL [R1+0x2c], R26 ;  /* 0x00002c1a01007387 */ /* 0x000fe80000100800 */
[----:B------:R1:W-:Y:S04]  /*27510*/  STL [R1+0x20], R8 ;  /* 0x0000200801007387 */ /* 0x0003e80000100800 */
[----:B-1----:R-:W3:Y:S01]  /*27520*/  LDL.LU.64 R8, [R1+0x2d0] ;  /* 0x0002d00001087983 */ /* 0x002ee20000300a00 */
[----:B------:R-:W-:-:S03]  /*27530*/  IMAD.MOV.U32 R26, RZ, RZ, R27 ;  /* 0x000000ffff1a7224 */ /* 0x000fc600078e001b */
[----:B----4-:R1:W-:Y:S04]  /*27540*/  STL [R1+0x34], R24 ;  /* 0x0000341801007387 */ /* 0x0103e80000100800 */
[----:B------:R4:W-:Y:S04]  /*27550*/  STL [R1+0x28], R26 ;  /* 0x0000281a01007387 */ /* 0x0009e80000100800 */
[----:B------:R-:W3:Y:S01]  /*27560*/  LDL.LU.64 R28, [R1+0x290] ;  /* 0x00029000011c7983 */ /* 0x000ee20000300a00 */
[----:B-1----:R-:W-:-:S03]  /*27570*/  IMAD.MOV.U32 R24, RZ, RZ, R25 ;  /* 0x000000ffff187224 */ /* 0x002fc600078e0019 */
[----:B----4-:R-:W4:Y:S04]  /*27580*/  LDL.LU.64 R26, [R1+0x260] ;  /* 0x00026000011a7983 */ /* 0x010f280000300a00 */
[----:B------:R1:W-:Y:S04]  /*27590*/  STL [R1+0x30], R24 ;  /* 0x0000301801007387 */ /* 0x0003e80000100800 */
[----:B--2---:R2:W-:Y:S04]  /*275a0*/  STL [R1+0x3c], R32 ;  /* 0x00003c2001007387 */ /* 0x0045e80000100800 */
[----:B-1----:R-:W4:Y:S01]  /*275b0*/  LDL.LU.64 R24, [R1+0x228] ;  /* 0x0002280001187983 */ /* 0x002f220000300a00 */
[----:B------:R-:W-:-:S03]  /*275c0*/  IMAD.MOV.U32 R190, RZ, RZ, R33 ;  /* 0x000000ffffbe7224 */ /* 0x000fc600078e0021 */
[----:B--2---:R1:W5:Y:S04]  /*275d0*/  LDL.LU.64 R32, [R1+0xd18] ;  /* 0x000d180001207983 */ /* 0x0043680000300a00 */
[----:B------:R-:W-:Y:S04]  /*275e0*/  STL [R1+0x38], R190 ;  /* 0x000038be01007387 */ /* 0x000fe80000100800 */
[----:B---3--:R2:W-:Y:S02]  /*275f0*/  STL [R1+0x44], R126 ;  /* 0x0000447e01007387 */ /* 0x0085e40000100800 */
[----:B--2---:R-:W-:-:S05]  /*27600*/  IMAD.MOV.U32 R126, RZ, RZ, R127 ;  /* 0x000000ffff7e7224 */ /* 0x004fca00078e007f */
[----:B------:R-:W-:Y:S04]  /*27610*/  STL [R1+0x40], R126 ;  /* 0x0000407e01007387 */ /* 0x000fe80000100800 */
[----:B------:R2:W-:Y:S02]  /*27620*/  STL [R1+0x4c], R30 ;  /* 0x00004c1e01007387 */ /* 0x0005e40000100800 */
[----:B--2---:R-:W-:-:S05]  /*27630*/  IMAD.MOV.U32 R30, RZ, RZ, R31 ;  /* 0x000000ffff1e7224 */ /* 0x004fca00078e001f */
[----:B------:R2:W-:Y:S04]  /*27640*/  STL [R1+0x48], R30 ;  /* 0x0000481e01007387 */ /* 0x0005e80000100800 */
[----:B------:R3:W-:Y:S01]  /*27650*/  STL [R1+0x54], R12 ;  /* 0x0000540c01007387 */ /* 0x0007e20000100800 */
[----:B--2---:R-:W-:-:S03]  /*27660*/  IMAD.MOV.U32 R30, RZ, RZ, R13 ;  /* 0x000000ffff1e7224 */ /* 0x004fc600078e000d */
[----:B---3--:R-:W2:Y:S04]  /*27670*/  LDL.LU.64 R12, [R1+0x378] ;  /* 0x00037800010c7983 */ /* 0x008ea80000300a00 */
[----:B------:R3:W-:Y:S04]  /*27680*/  STL [R1+0x50], R30 ;  /* 0x0000501e01007387 */ /* 0x0007e80000100800 */
[----:B------:R1:W-:Y:S01]  /*27690*/  STL [R1+0x5c], R10 ;  /* 0x00005c0a01007387 */ /* 0x0003e20000100800 */
[----:B---3--:R-:W-:-:S03]  /*276a0*/  IMAD.MOV.U32 R30, RZ, RZ, R11 ;  /* 0x000000ffff1e7224 */ /* 0x008fc600078e000b */
[----:B-1----:R-:W3:Y:S04]  /*276b0*/  LDL.LU.64 R10, [R1+0x320] ;  /* 0x00032000010a7983 */ /* 0x002ee80000300a00 */
[----:B------:R1:W-:Y:S04]  /*276c0*/  STL [R1+0x58], R30 ;  /* 0x0000581e01007387 */ /* 0x0003e80000100800 */
[----:B------:R1:W-:Y:S02]  /*276d0*/  STL [R1+0x64], R20 ;  /* 0x0000641401007387 */ /* 0x0003e40000100800 */
[----:B-1----:R-:W-:-:S02]  /*276e0*/  IMAD.MOV.U32 R30, RZ, RZ, R21 ;  /* 0x000000ffff1e7224 */ /* 0x002fc400078e0015 */
[----:B------:R-:W3:Y:S04]  /*276f0*/  LDL.LU.64 R20, [R1+0x2c8] ;  /* 0x0002c80001147983 */ /* 0x000ee80000300a00 */
        /* <DEDUP_REMOVED lines=8> */
[----:B------:R-:W-:Y:S04]  /*27780*/  STL [R1+0x70], R30 ;  /* 0x0000701e01007387 */ /* 0x000fe80000100800 */
[----:B------:R1:W-:Y:S02]  /*27790*/  STL [R1+0x7c], R28 ;  /* 0x00007c1c01007387 */ /* 0x0003e40000100800 */
[----:B-1----:R-:W-:-:S05]  /*277a0*/  IMAD.MOV.U32 R28, RZ, RZ, R29 ;  /* 0x000000ffff1c7224 */ /* 0x002fca00078e001d */
[----:B------:R-:W-:Y:S04]  /*277b0*/  STL [R1+0x78], R28 ;  /* 0x0000781c01007387 */ /* 0x000fe80000100800 */
[----:B----4-:R1:W-:Y:S02]  /*277c0*/  STL [R1+0x84], R26 ;  /* 0x0000841a01007387 */ /* 0x0103e40000100800 */
[----:B-1----:R-:W-:-:S05]  /*277d0*/  IMAD.MOV.U32 R26, RZ, RZ, R27 ;  /* 0x000000ffff1a7224 */ /* 0x002fca00078e001b */
[----:B------:R-:W-:Y:S04]  /*277e0*/  STL [R1+0x80], R26 ;  /* 0x0000801a01007387 */ /* 0x000fe80000100800 */
[----:B------:R1:W-:Y:S02]  /*277f0*/  STL [R1+0x8c], R24 ;  /* 0x00008c1801007387 */ /* 0x0003e40000100800 */
[----:B-1----:R-:W-:-:S05]  /*27800*/  IMAD.MOV.U32 R24, RZ, RZ, R25 ;  /* 0x000000ffff187224 */ /* 0x002fca00078e0019 */
[----:B------:R1:W-:Y:S04]  /*27810*/  STL [R1+0x88], R24 ;  /* 0x0000881801007387 */ /* 0x0003e80000100800 */
[----:B------:R4:W-:Y:S01]  /*27820*/  STL [R1+0x94], R16 ;  /* 0x0000941001007387 */ /* 0x0009e20000100800 */
[----:B-1----:R-:W-:-:S03]  /*27830*/  IMAD.MOV.U32 R24, RZ, RZ, R17 ;  /* 0x000000ffff187224 */ /* 0x002fc600078e0011 */
[----:B----4-:R-:W4:Y:S04]  /*27840*/  LDL.LU.64 R16, [R1+0x3c0] ;  /* 0x0003c00001107983 */ /* 0x010f280000300a00 */
[----:B------:R1:W-:Y:S04]  /*27850*/  STL [R1+0x90], R24 ;  /* 0x0000901801007387 */ /* 0x0003e80000100800 */
[----:B------:R1:W-:Y:S02]  /*27860*/  STL [R1+0x9c], R14 ;  /* 0x00009c0e01007387 */ /* 0x0003e40000100800 */
[----:B-1----:R-:W-:-:S02]  /*27870*/  IMAD.MOV.U32 R24, RZ, RZ, R15 ;  /* 0x000000ffff187224 */ /* 0x002fc400078e000f */
[----:B------:R-:W4:Y:S04]  /*27880*/  LDL.LU.64 R14, [R1+0x368] ;  /* 0x00036800010e7983 */ /* 0x000f280000300a00 */
[----:B------:R1:W-:Y:S04]  /*27890*/  STL [R1+0x98], R24 ;  /* 0x0000981801007387 */ /* 0x0003e80000100800 */
[----:B------:R2:W-:Y:S01]  /*278a0*/  STL [R1+0xa4], R22 ;  /* 0x0000a41601007387 */ /* 0x0005e20000100800 */
[----:B-1----:R-:W-:-:S03]  /*278b0*/  IMAD.MOV.U32 R24, RZ, RZ, R23 ;  /* 0x000000ffff187224 */ /* 0x002fc600078e0017 */
[----:B--2---:R-:W2:Y:S04]  /*278c0*/  LDL.LU.64 R22, [R1+0x310] ;  /* 0x0003100001167983 */ /* 0x004ea80000300a00 */
[----:B------:R1:W-:Y:S04]  /*278d0*/  STL [R1+0xa0], R24 ;  /* 0x0000a01801007387 */ /* 0x0003e80000100800 */
[----:B------:R1:W-:Y:S02]  /*278e0*/  STL [R1+0xac], R12 ;  /* 0x0000ac0c01007387 */ /* 0x0003e40000100800 */
[----:B-1----:R-:W-:-:S02]  /*278f0*/  IMAD.MOV.U32 R24, RZ, RZ, R13 ;  /* 0x000000ffff187224 */ /* 0x002fc400078e000d */
[----:B------:R-:W2:Y:S04]  /*27900*/  LDL.LU.64 R12, [R1+0x2d8] ;  /* 0x0002d800010c7983 */ /* 0x000ea80000300a00 */
[----:B------:R1:W-:Y:S04]  /*27910*/  STL [R1+0xa8], R24 ;  /* 0x0000a81801007387 */ /* 0x0003e80000100800 */
[----:B---3--:R3:W-:Y:S01]  /*27920*/  STL [R1+0xb4], R10 ;  /* 0x0000b40a01007387 */ /* 0x0087e20000100800 */
[----:B-1----:R-:W-:-:S03]  /*27930*/  IMAD.MOV.U32 R24, RZ, RZ, R11 ;  /* 0x000000ffff187224 */ /* 0x002fc600078e000b */
[----:B---3--:R-:W3:Y:S04]  /*27940*/  LDL.LU.64 R10, [R1+0x2a8] ;  /* 0x0002a800010a7983 */ /* 0x008ee80000300a00 */
        /* <DEDUP_REMOVED lines=25> */
[----:B----4-:R4:W-:Y:S01]  /*27ae0*/  STL [R1+0xec], R16 ;  /* 0x0000ec1001007387 */ /* 0x0109e20000100800 */
[----:B-1----:R-:W-:-:S03]  /*27af0*/  IMAD.MOV.U32 R24, RZ, RZ, R17 ;  /* 0x000000ffff187224 */ /* 0x002fc600078e0011 */
[----:B----4-:R-:W4:Y:S04]  /*27b00*/  LDL.LU.64 R16, [R1+0x308] ;  /* 0x0003080001107983 */ /* 0x010f280000300a00 */
[----:B------:R1:W-:Y:S04]  /*27b10*/  STL [R1+0xe8], R24 ;  /* 0x0000e81801007387 */ /* 0x0003e80000100800 */
[----:B------:R1:W-:Y:S02]  /*27b20*/  STL [R1+0xf4], R14 ;  /* 0x0000f40e01007387 */ /* 0x0003e40000100800 */
[----:B-1----:R-:W-:-:S02]  /*27b30*/  IMAD.MOV.U32 R24, RZ, RZ, R15 ;  /* 0x000000ffff187224 */ /* 0x002fc400078e000f */
[----:B------:R-:W4:Y:S04]  /*27b40*/  LDL.LU.64 R14, [R1+0x2e8] ;  /* 0x0002e800010e7983 */ /* 0x000f280000300a00 */
[----:B------:R1:W-:Y:S04]  /*27b50*/  STL [R1+0xf0], R24 ;  /* 0x0000f01801007387 */ /* 0x0003e80000100800 */
[----:B--2---:R2:W-:Y:S01]  /*27b60*/  STL [R1+0xfc], R22 ;  /* 0x0000fc1601007387 */ /* 0x0045e20000100800 */
        /* <DEDUP_REMOVED lines=367> */
[----:B------:R1:W-:Y:S04]  /*29260*/  STL [R1+0x3dc], R18 ;  /* 0x0003dc1201007387 */ /* 0x0003e80000100800 */
[----:B-1----:R-:W3:Y:S01]  /*29270*/  LDL.LU.64 R24, [R1+0x750] ;  /* 0x0007500001187983 */ /* 0x002ee20000300a00 */
[----:B------:R-:W-:-:S05]  /*29280*/  IMAD.MOV.U32 R18, RZ, RZ, R19 ;  /* 0x000000ffff127224 */ /* 0x000fca00078e0013 */
[----:B------:R1:W-:Y:S04]  /*29290*/  STL [R1+0x3d8], R18 ;  /* 0x0003d81201007387 */ /* 0x0003e80000100800 */
[----:B------:R1:W-:Y:S02]  /*292a0*/  STL [R1+0x3e4], R8 ;  /* 0x0003e40801007387 */ /* 0x0003e40000100800 */
[----:B-1----:R-:W-:Y:S02]  /*292b0*/  IMAD.MOV.U32 R18, RZ, RZ, R9 ;  /* 0x000000ffff127224 */ /* 0x002fe400078e0009 */
        /* <DEDUP_REMOVED lines=14> */
[----:B----4-:R4:W-:Y:S04]  /*293a0*/  STL [R1+0x404], R16 ;  /* 0x0004041001007387 */ /* 0x0109e80000100800 */
[----:B-1----:R-:W3:Y:S01]  /*293b0*/  LDL.LU.64 R18, [R1+0x540] ;  /* 0x0005400001127983 */ /* 0x002ee20000300a00 */
[----:B----4-:R-:W-:-:S05]  /*293c0*/  IMAD.MOV.U32 R16, RZ, RZ, R17 ;  /* 0x000000ffff107224 */ /* 0x010fca00078e0011 */
[----:B------:R1:W-:Y:S04]  /*293d0*/  STL [R1+0x400], R16 ;  /* 0x0004001001007387 */ /* 0x0003e80000100800 */
[----:B------:R4:W-:Y:S04]  /*293e0*/  STL [R1+0x40c], R14 ;  /* 0x00040c0e01007387 */ /* 0x0009e80000100800 */
[----:B-1----:R-:W3:Y:S01]  /*293f0*/  LDL.LU.64 R16, [R1+0x520] ;  /* 0x0005200001107983 */ /* 0x002ee20000300a00 */
[----:B----4-:R-:W-:-:S05]  /*29400*/  IMAD.MOV.U32 R14, RZ, RZ, R15 ;  /* 0x000000ffff0e7224 */ /* 0x010fca00078e000f */
[----:B------:R1:W-:Y:S04]  /*29410*/  STL [R1+0x408], R14 ;  /* 0x0004080e01007387 */ /* 0x0003e80000100800 */
[----:B--2---:R2:W-:Y:S04]  /*29420*/  STL [R1+0x414], R22 ;  /* 0x0004141601007387 */ /* 0x0045e80000100800 */
[----:B-1----:R-:W4:Y:S01]  /*29430*/  LDL.LU.64 R14, [R1+0x880] ;  /* 0x00088000010e7983 */ /* 0x002f220000300a00 */
[----:B--2---:R-:W-:-:S03]  /*29440*/  IMAD.MOV.U32 R22, RZ, RZ, R23 ;  /* 0x000000ffff167224 */ /* 0x004fc600078e0017 */
[----:B------:R1:W-:Y:S04]  /*29450*/  STL [R1+0x41c], R12 ;  /* 0x00041c0c01007387 */ /* 0x0003e80000100800 */
[----:B------:R2:W-:Y:S01]  /*29460*/  STL [R1+0x410], R22 ;  /* 0x0004101601007387 */ /* 0x0005e20000100800 */
[----:B-1----:R-:W-:-:S03]  /*29470*/  IMAD.MOV.U32 R12, RZ, RZ, R13 ;  /* 0x000000ffff0c7224 */ /* 0x002fc600078e000d */
[----:B--2---:R-:W2:Y:S04]  /*29480*/  LDL.LU.64 R22, [R1+0x780] ;  /* 0x0007800001167983 */ /* 0x004ea80000300a00 */
[----:B---3--:R-:W-:Y:S04]  /*29490*/  STL [R1+0x424], R10 ;  /* 0x0004240a01007387 */ /* 0x008fe80000100800 */
[----:B------:R1:W-:Y:S04]  /*294a0*/  STL [R1+0x418], R12 ;  /* 0x0004180c01007387 */ /* 0x0003e80000100800 */
[----:B-1----:R-:W3:Y:S01]  /*294b0*/  LDL.LU.64 R12, [R1+0x718] ;  /* 0x00071800010c7983 */ /* 0x002ee20000300a00 */
[----:B------:R-:W-:-:S03]  /*294c0*/  IMAD.MOV.U32 R10, RZ, RZ, R11 ;  /* 0x000000ffff0a7224 */ /* 0x000fc600078e000b */
[----:B------:R1:W-:Y:S04]  /*294d0*/  STL [R1+0x42c], R20 ;  /* 0x00042c1401007387 */ /* 0x0003e80000100800 */
[----:B------:R1:W-:Y:S02]  /*294e0*/  STL [R1+0x420], R10 ;  /* 0x0004200a01007387 */ /* 0x0003e40000100800 */
[----:B-1----:R-:W-:Y:S02]  /*294f0*/  IMAD.MOV.U32 R20, RZ, RZ, R21 ;  /* 0x000000ffff147224 */ /* 0x002fe400078e0015 */
[----:B------:R-:W3:Y:S04]  /*29500*/  LDL.LU.64 R10, [R1+0x6a0] ;  /* 0x0006a000010a7983 */ /* 0x000ee80000300a00 */
[----:B------:R-:W-:Y:S04]  /*29510*/  STL [R1+0x434], R24 ;  /* 0x0004341801007387 */ /* 0x000fe80000100800 */
[----:B------:R1:W-:Y:S04]  /*29520*/  STL [R1+0x428], R20 ;  /* 0x0004281401007387 */ /* 0x0003e80000100800 */
[----:B-1----:R-:W3:Y:S01]  /*29530*/  LDL.LU.64 R20, [R1+0x640] ;  /* 0x0006400001147983 */ /* 0x002ee20000300a00 */
[----:B------:R-:W-:-:S03]  /*29540*/  IMAD.MOV.U32 R24, RZ, RZ, R25 ;  /* 0x000000ffff187224 */ /* 0x000fc600078e0019 */
[----:B------:R-:W-:Y:S04]  /*29550*/  STL [R1+0x43c], R8 ;  /* 0x00043c0801007387 */ /* 0x000fe80000100800 */
        /* <DEDUP_REMOVED lines=21> */
[----:B-1----:R-:W-:-:S02]  /*296b0*/  IMAD.MOV.U32 R16, RZ, RZ, R17 ;  /* 0x000000ffff107224 */ /* 0x002fc400078e0011 */
[----:B----4-:R-:W-:Y:S04]  /*296c0*/  STL [R1+0x46c], R14 ;  /* 0x00046c0e01007387 */ /* 0x010fe80000100800 */
[----:B------:R1:W-:Y:S04]  /*296d0*/  STL [R1+0x460], R16 ;  /* 0x0004601001007387 */ /* 0x0003e80000100800 */
[----:B-1----:R-:W4:Y:S01]  /*296e0*/  LDL.LU.64 R16, [R1+0x748] ;  /* 0x0007480001107983 */ /* 0x002f220000300a00 */
[----:B------:R-:W-:-:S03]  /*296f0*/  IMAD.MOV.U32 R14, RZ, RZ, R15 ;  /* 0x000000ffff0e7224 */ /* 0x000fc600078e000f */
[----:B--2---:R1:W-:Y:S04]  /*29700*/  STL [R1+0x474], R22 ;  /* 0x0004741601007387 */ /* 0x0043e80000100800 */
[----:B------:R2:W-:Y:S01]  /*29710*/  STL [R1+0x468], R14 ;  /* 0x0004680e01007387 */ /* 0x0005e20000100800 */
[----:B-1----:R-:W-:-:S03]  /*29720*/  IMAD.MOV.U32 R22, RZ, RZ, R23 ;  /* 0x000000ffff167224 */ /* 0x002fc600078e0017 */
[----:B--2---:R-:W2:Y:S04]  /*29730*/  LDL.LU.64 R14, [R1+0x6d8] ;  /* 0x0006d800010e7983 */ /* 0x004ea80000300a00 */
[----:B---3--:R1:W-:Y:S04]  /*29740*/  STL [R1+0x47c], R12 ;  /* 0x00047c0c01007387 */ /* 0x0083e80000100800 */
[----:B------:R-:W-:Y:S04]  /*29750*/  STL [R1+0x470], R22 ;  /* 0x0004701601007387 */ /* 0x000fe80000100800 */
[----:B------:R-:W3:Y:S01]  /*29760*/  LDL.LU.64 R26, [R1+0x680] ;  /* 0x00068000011a7983 */ /* 0x000ee20000300a00 */
[----:B-1----:R-:W-:-:S03]  /*29770*/  IMAD.MOV.U32 R12, RZ, RZ, R13 ;  /* 0x000000ffff0c7224 */ /* 0x002fc600078e000d */
[----:B------:R1:W-:Y:S04]  /*29780*/  STL [R1+0x484], R10 ;  /* 0x0004840a01007387 */ /* 0x0003e80000100800 */
[----:B------:R1:W-:Y:S02]  /*29790*/  STL [R1+0x478], R12 ;  /* 0x0004780c01007387 */ /* 0x0003e40000100800 */
[----:B-1----:R-:W-:Y:S02]  /*297a0*/  IMAD.MOV.U32 R10, RZ, RZ, R11 ;  /* 0x000000ffff0a7224 */ /* 0x002fe400078e000b */
[----:B------:R-:W3:Y:S04]  /*297b0*/  LDL.64 R12, [R1+0x630] ;  /* 0x00063000010c7983 */ /* 0x000ee80000100a00 */
[----:B------:R-:W-:Y:S04]  /*297c0*/  STL [R1+0x48c], R20 ;  /* 0x00048c1401007387 */ /* 0x000fe80000100800 */
[----:B------:R1:W-:Y:S04]  /*297d0*/  STL [R1+0x480], R10 ;  /* 0x0004800a01007387 */ /* 0x0003e80000100800 */
[----:B-1----:R-:W3:Y:S04]  /*297e0*/  LDL.LU.64 R10, [R1+0x5a0] ;  /* 0x0005a000010a7983 */ /* 0x002ee80000300a00 */
[----:B------:R-:W3:Y:S01]  /*297f0*/  LDL.LU.64 R24, [R1+0x590] ;  /* 0x0005900001187983 */ /* 0x000ee20000300a00 */
        /* <DEDUP_REMOVED lines=9> */
[----:B------:R-:W-:Y:S04]  /*29890*/  STL [R1+0x498], R20 ;  /* 0x0004981401007387 */ /* 0x000fe80000100800 */
[----:B------:R1:W-:Y:S04]  /*298a0*/  STL [R1+0x4a4], R4 ;  /* 0x0004a40401007387 */ /* 0x0003e80000100800 */
[----:B------:R-:W3:Y:S01]  /*298b0*/  LDL.LU.64 R22, [R1+0x778] ;  /* 0x0007780001167983 */ /* 0x000ee20000300a00 */
[----:B-1----:R-:W-:-:S03]  /*298c0*/  IMAD.MOV.U32 R4, RZ, RZ, R5 ;  /* 0x000000ffff047224 */ /* 0x002fc600078e0005 */
[----:B------:R1:W-:Y:S04]  /*298d0*/  STL [R1+0x4ac], R2 ;  /* 0x0004ac0201007387 */ /* 0x0003e80000100800 */
[----:B------:R1:W-:Y:S02]  /*298e0*/  STL [R1+0x4a0], R4 ;  /* 0x0004a00401007387 */ /* 0x0003e40000100800 */
[----:B-1----:R-:W-:Y:S02]  /*298f0*/  IMAD.MOV.U32 R2, RZ, RZ, R3 ;  /* 0x000000ffff027224 */ /* 0x002fe400078e0003 */
[----:B------:R-:W3:Y:S04]  /*29900*/  LDL.LU.64 R4, [R1+0x710] ;  /* 0x0007100001047983 */ /* 0x000ee80000300a00 */
[----:B------:R-:W-:Y:S04]  /*29910*/  STL [R1+0x4b4], R18 ;  /* 0x0004b41201007387 */ /* 0x000fe80000100800 */
[----:B------:R1:W-:Y:S04]  /*29920*/  STL [R1+0x4a8], R2 ;  /* 0x0004a80201007387 */ /* 0x0003e80000100800 */
[----:B-1----:R-:W3:Y:S04]  /*29930*/  LDL.LU.64 R2, [R1+0x6b8] ;  /* 0x0006b80001027983 */ /* 0x002ee80000300a00 */
[----:B------:R-:W3:Y:S01]  /*29940*/  LDL.LU.64 R20, [R1+0x660] ;  /* 0x0006600001147983 */ /* 0x000ee20000300a00 */
[----:B------:R-:W-:-:S05]  /*29950*/  IMAD.MOV.U32 R18, RZ, RZ, R19 ;  /* 0x000000ffff127224 */ /* 0x000fca00078e0013 */
[----:B------:R1:W-:Y:S04]  /*29960*/  STL [R1+0x4b0], R18 ;  /* 0x0004b01201007387 */ /* 0x0003e80000100800 */
[----:B----4-:R4:W-:Y:S04]  /*29970*/  STL [R1+0x4bc], R16 ;  /* 0x0004bc1001007387 */ /* 0x0109e80000100800 */
[----:B-1----:R-:W3:Y:S01]  /*29980*/  LDL.LU.64 R18, [R1+0x5c0] ;  /* 0x0005c00001127983 */ /* 0x002ee20000300a00 */
[----:B----4-:R-:W-:-:S05]  /*29990*/  IMAD.MOV.U32 R16, RZ, RZ, R17 ;  /* 0x000000ffff107224 */ /* 0x010fca00078e0011 */
[----:B------:R1:W-:Y:S04]  /*299a0*/  STL [R1+0x4b8], R16 ;  /* 0x0004b81001007387 */ /* 0x0003e80000100800 */
[----:B--2---:R2:W-:Y:S04]  /*299b0*/  STL [R1+0x4c4], R14 ;  /* 0x0004c40e01007387 */ /* 0x0045e80000100800 */
[----:B-1----:R-:W4:Y:S01]  /*299c0*/  LDL.LU.64 R16, [R1+0x5b0] ;  /* 0x0005b00001107983 */ /* 0x002f220000300a00 */
[----:B--2---:R-:W-:-:S05]  /*299d0*/  IMAD.MOV.U32 R14, RZ, RZ, R15 ;  /* 0x000000ffff0e7224 */ /* 0x004fca00078e000f */
[----:B------:R1:W-:Y:S04]  /*299e0*/  STL [R1+0x4c0], R14 ;  /* 0x0004c00e01007387 */ /* 0x0003e80000100800 */
[----:B---3--:R2:W-:Y:S04]  /*299f0*/  STL [R1+0x4cc], R26 ;  /* 0x0004cc1a01007387 */ /* 0x0085e80000100800 */
[----:B-1----:R-:W3:Y:S01]  /*29a00*/  LDL.LU.64 R14, [R1+0xb30] ;  /* 0x000b3000010e7983 */ /* 0x002ee20000300a00 */
[----:B--2---:R-:W-:-:S03]  /*29a10*/  IMAD.MOV.U32 R26, RZ, RZ, R27 ;  /* 0x000000ffff1a7224 */ /* 0x004fc600078e001b */
[----:B------:R-:W-:Y:S04]  /*29a20*/  STL [R1+0x4d4], R12 ;  /* 0x0004d40c01007387 */ /* 0x000fe80000100800 */
[----:B------:R1:W-:Y:S02]  /*29a30*/  STL [R1+0x4c8], R26 ;  /* 0x0004c81a01007387 */ /* 0x0003e40000100800 */
[----:B-1----:R-:W-:Y:S02]  /*29a40*/  IMAD.MOV.U32 R26, RZ, RZ, R13 ;  /* 0x000000ffff1a7224 */ /* 0x002fe400078e000d */
[----:B------:R-:W2:Y:S04]  /*29a50*/  LDL.LU.64 R12, [R1+0x800] ;  /* 0x00080000010c7983 */ /* 0x000ea80000300a00 */
[----:B------:R-:W-:Y:S04]  /*29a60*/  STL [R1+0x4d0], R26 ;  /* 0x0004d01a01007387 */ /* 0x000fe80000100800 */
[----:B------:R1:W-:Y:S04]  /*29a70*/  STL [R1+0x4dc], R10 ;  /* 0x0004dc0a01007387 */ /* 0x0003e80000100800 */
[----:B------:R1:W-:Y:S02]  /*29a80*/  STL [R1+0x4e4], R24 ;  /* 0x0004e41801007387 */ /* 0x0003e40000100800 */
[----:B-1----:R-:W-:-:S05]  /*29a90*/  IMAD.MOV.U32 R10, RZ, RZ, R11 ;  /* 0x000000ffff0a7224 */ /* 0x002fca00078e000b */
[----:B------:R1:W-:Y:S01]  /*29aa0*/  STL [R1+0x4d8], R10 ;  /* 0x0004d80a01007387 */ /* 0x0003e20000100800 */
[----:B------:R-:W-:-:S03]  /*29ab0*/  IMAD.MOV.U32 R24, RZ, RZ, R25 ;  /* 0x000000ffff187224 */ /* 0x000fc600078e0019 */
[----:B-1----:R-:W2:Y:S04]  /*29ac0*/  LDL.LU.64 R10, [R1+0x7b0] ;  /* 0x0007b000010a7983 */ /* 0x002ea80000300a00 */
[----:B------:R-:W-:Y:S04]  /*29ad0*/  STL [R1+0x4ec], R8 ;  /* 0x0004ec0801007387 */ /* 0x000fe80000100800 */
[----:B------:R1:W-:Y:S02]  /*29ae0*/  STL [R1+0x4e0], R24 ;  /* 0x0004e01801007387 */ /* 0x0003e40000100800 */
[----:B-1----:R-:W-:-:S02]  /*29af0*/  IMAD.MOV.U32 R24, RZ, RZ, R9 ;  /* 0x000000ffff187224 */ /* 0x002fc400078e0009 */
        /* <DEDUP_REMOVED lines=19> */
[----:B------:R1:W-:Y:S04]  /*29c30*/  STL [R1+0x51c], R18 ;  /* 0x00051c1201007387 */ /* 0x0003e80000100800 */
[----:B------:R-:W-:Y:S04]  /*29c40*/  STL [R1+0x510], R20 ;  /* 0x0005101401007387 */ /* 0x000fe80000100800 */
[----:B------:R-:W2:Y:S01]  /*29c50*/  LDL.LU.64 R126, [R1+0x638] ;  /* 0x00063800017e7983 */ /* 0x000ea20000300a00 */
[----:B-1----:R-:W-:-:S05]  /*29c60*/  IMAD.MOV.U32 R18, RZ, RZ, R19 ;  /* 0x000000ffff127224 */ /* 0x002fca00078e0013 */
[----:B------:R-:W-:Y:S04]  /*29c70*/  STL [R1+0x518], R18 ;  /* 0x0005181201007387 */ /* 0x000fe80000100800 */
[----:B----4-:R1:W-:Y:S02]  /*29c80*/  STL [R1+0x524], R16 ;  /* 0x0005241001007387 */ /* 0x0103e40000100800 */
[----:B-1----:R-:W-:Y:S02]  /*29c90*/  IMAD.MOV.U32 R16, RZ, RZ, R17 ;  /* 0x000000ffff107224 */ /* 0x002fe400078e0011 */
[----:B---3--:R1:W-:Y:S04]  /*29ca0*/  STL [R1+0x52c], R14 ;  /* 0x00052c0e01007387 */ /* 0x0083e80000100800 */
[----:B------:R-:W-:Y:S04]  /*29cb0*/  STL [R1+0x520], R16 ;  /* 0x0005201001007387 */ /* 0x000fe80000100800 */
[----:B------:R-:W3:Y:S01]  /*29cc0*/  LDL.LU.64 R30, [R1+0xb48] ;  /* 0x000b4800011e7983 */ /* 0x000ee20000300a00 */
[----:B-1----:R-:W-:-:S03]  /*29cd0*/  IMAD.MOV.U32 R14, RZ, RZ, R15 ;  /* 0x000000ffff0e7224 */ /* 0x002fc600078e000f */
[----:B------:R-:W4:Y:S04]  /*29ce0*/  LDL.LU.64 R28, [R1+0x838] ;  /* 0x00083800011c7983 */ /* 0x000f280000300a00 */
[----:B------:R-:W-:Y:S04]  /*29cf0*/  STL [R1+0x528], R14 ;  /* 0x0005280e01007387 */ /* 0x000fe80000100800 */
[----:B--2---:R1:W-:Y:S04]  /*29d00*/  STL [R1+0x534], R12 ;  /* 0x0005340c01007387 */ /* 0x0043e80000100800 */
[----:B------:R-:W2:Y:S04]  /*29d10*/  LDL.LU.64 R26, [R1+0x7b8] ;  /* 0x0007b800011a7983 */ /* 0x000ea80000300a00 */
[----:B------:R-:W2:Y:S01]  /*29d20*/  LDL.LU.64 R24, [R1+0x758] ;  /* 0x0007580001187983 */ /* 0x000ea20000300a00 */
[----:B-1----:R-:W-:-:S05]  /*29d30*/  IMAD.MOV.U32 R12, RZ, RZ, R13 ;  /* 0x000000ffff0c7224 */ /* 0x002fca00078e000d */
[----:B------:R-:W-:Y:S04]  /*29d40*/  STL [R1+0x530], R12 ;  /* 0x0005300c01007387 */ /* 0x000fe80000100800 */
[----:B------:R1:W-:Y:S04]  /*29d50*/  STL [R1+0x53c], R10 ;  /* 0x00053c0a01007387 */ /* 0x0003e80000100800 */
        /* <DEDUP_REMOVED lines=18> */
[----:B------:R1:W-:Y:S04]  /*29e80*/  STL [R1+0x550], R4 ;  /* 0x0005500401007387 */ /* 0x0003e80000100800 */
[----:B------:R1:W-:Y:S04]  /*29e90*/  STL [R1+0x55c], R2 ;  /* 0x00055c0201007387 */ /* 0x0003e80000100800 */
[----:B------:R-:W2:Y:S04]  /*29ea0*/  LDL.LU.64 R6, [R1+0x730] ;  /* 0x0007300001067983 */ /* 0x000ea80000300a00 */
[----:B-1----:R-:W2:Y:S01]  /*29eb0*/  LDL.LU.64 R4, [R1+0x6e8] ;  /* 0x0006e80001047983 */ /* 0x002ea20000300a00 */
[----:B------:R-:W-:-:S05]  /*29ec0*/  IMAD.MOV.U32 R2, RZ, RZ, R3 ;  /* 0x000000ffff027224 */ /* 0x000fca00078e0003 */
[----:B------:R1:W-:Y:S04]  /*29ed0*/  STL [R1+0x558], R2 ;  /* 0x0005580201007387 */ /* 0x0003e80000100800 */
[----:B------:R1:W-:Y:S04]  /*29ee0*/  STL [R1+0x564], R126 ;  /* 0x0005647e01007387 */ /* 0x0003e80000100800 */
[----:B-1----:R-:W2:Y:S01]  /*29ef0*/  LDL.LU.64 R2, [R1+0x6c8] ;  /* 0x0006c80001027983 */ /* 0x002ea20000300a00 */
[----:B------:R-:W-:-:S03]  /*29f00*/  IMAD.MOV.U32 R190, RZ, RZ, R127 ;  /* 0x000000ffffbe7224 */ /* 0x000fc600078e007f */
[----:B------:R-:W2:Y:S04]  /*29f10*/  LDL.LU.64 R126, [R1+0x690] ;  /* 0x00069000017e7983 */ /* 0x000ea80000300a00 */
[----:B------:R3:W-:Y:S02]  /*29f20*/  STL [R1+0x560], R190 ;  /* 0x000560be01007387 */ /* 0x0007e40000100800 */
[----:B---3--:R-:W-:Y:S02]  /*29f30*/  IMAD.MOV.U32 R190, RZ, RZ, R31 ;  /* 0x000000ffffbe7224 */ /* 0x008fe400078e001f */
[----:B------:R1:W-:Y:S04]  /*29f40*/  STL [R1+0x56c], R30 ;  /* 0x00056c1e01007387 */ /* 0x0003e80000100800 */
[----:B-1----:R1:W5:Y:S04]  /*29f50*/  LDL.LU.64 R30, [R1+0xd10] ;  /* 0x000d1000011e7983 */ /* 0x0023680000300a00 */
[----:B----4-:R-:W-:Y:S04]  /*29f60*/  STL [R1+0x574], R28 ;  /* 0x0005741c01007387 */ /* 0x010fe80000100800 */
[----:B------:R3:W-:Y:S02]  /*29f70*/  STL [R1+0x568], R190 ;  /* 0x000568be01007387 */ /* 0x0007e40000100800 */
[----:B---3--:R-:W-:-:S02]  /*29f80*/  IMAD.MOV.U32 R190, RZ, RZ, R29 ;  /* 0x000000ffffbe7224 */ /* 0x008fc400078e001d */
[----:B------:R1:W5:Y:S04]  /*29f90*/  LDL.LU.64 R28, [R1+0xd08] ;  /* 0x000d0800011c7983 */ /* 0x0003680000300a00 */
[----:B--2---:R-:W-:Y:S04]  /*29fa0*/  STL [R1+0x57c], R26 ;  /* 0x00057c1a01007387 */ /* 0x004fe80000100800 */
[----:B------:R2:W-:Y:S02]  /*29fb0*/  STL [R1+0x570], R190 ;  /* 0x000570be01007387 */ /* 0x0005e40000100800 */
[----:B--2---:R-:W-:-:S02]  /*29fc0*/  IMAD.MOV.U32 R190, RZ, RZ, R27 ;  /* 0x000000ffffbe7224 */ /* 0x004fc400078e001b */
[----:B------:R1:W5:Y:S04]  /*29fd0*/  LDL.LU.64 R26, [R1+0xd00] ;  /* 0x000d0000011a7983 */ /* 0x0003680000300a00 */
[----:B------:R-:W-:Y:S04]  /*29fe0*/  STL [R1+0x584], R24 ;  /* 0x0005841801007387 */ /* 0x000fe80000100800 */
        /* <DEDUP_REMOVED lines=46> */
[----:B------:R-:W2:Y:S04]  /*2a2d0*/  LDL.LU.64 R2, [R1+0xca0] ;  /* 0x000ca00001027983 */ /* 0x000ea80000300a00 */
[----:B------:R3:W-:Y:S04]  /*2a2e0*/  STL [R1+0x5e4], R126 ;  /* 0x0005e47e01007387 */ /* 0x0007e80000100800 */
[----:B------:R2:W-:Y:S01]  /*2a2f0*/  STL [R1+0x5d8], R190 ;  /* 0x0005d8be01007387 */ /* 0x0005e20000100800 */
[----:B---3--:R-:W-:-:S05]  /*2a300*/  IMAD.MOV.U32 R126, RZ, RZ, R127 ;  /* 0x000000ffff7e7224 */ /* 0x008fca00078e007f */
[----:B------:R3:W-:Y:S01]  /*2a310*/  STL [R1+0x5e0], R126 ;  /* 0x0005e07e01007387 */ /* 0x0007e20000100800 */
[----:B------:R-:W-:Y:S01]  /*2a320*/  UIADD3 UR14, UPT, UPT, UR14, -0x180, URZ ;  /* 0xfffffe800e0e7890 */ /* 0x000fe2000fffe0ff */
[----:B------:R-:W-:Y:S01]  /*2a330*/  UMOV UR16, 0x1 ;  /* 0x0000000100107882 */ /* 0x000fe20000000000 */
[----:B------:R-:W-:Y:S01]  /*2a340*/  UMOV UR17, 0x2 ;  /* 0x0000000200117882 */ /* 0x000fe20000000000 */
[----:B------:R-:W-:Y:S01]  /*2a350*/  UMOV UR4, URZ ;  /* 0x000000ff00047c82 */ /* 0x000fe20008000000 */
[----:B------:R-:W-:Y:S01]  /*2a360*/  UMOV UR5, URZ ;  /* 0x000000ff00057c82 */ /* 0x000fe20008000000 */
[----:B------:R-:W-:Y:S01]  /*2a370*/  UMOV UR6, URZ ;  /* 0x000000ff00067c82 */ /* 0x000fe20008000000 */
[----:B--2---:R-:W-:-:S04]  /*2a380*/  SHF.R.S32.HI R190, RZ, 0x1f, R3 ;  /* 0x0000001fffbe7819 */ /* 0x004fc80000011403 */
[----:B------:R-:W-:Y:S02]  /*2a390*/  LEA.HI R190, R190, R3, RZ, 0x7 ;  /* 0x00000003bebe7211 */ /* 0x000fe400078f38ff */
[----:B------:R-:W2:Y:S02]  /*2a3a0*/  S2R R3, SR_TID.X ;  /* 0x0000000000037919 */ /* 0x000ea40000002100 */
[----:B---3--:R-:W-:-:S04]  /*2a3b0*/  SHF.R.S32.HI R126, RZ, 0x7, R190 ;  /* 0x00000007ff7e7819 */ /* 0x008fc800000114be */
[----:B------:R-:W-:-:S05]  /*2a3c0*/  VIMNMX R127, PT, PT, R126, 0x2, !PT ;  /* 0x000000027e7f7848 */ /* 0x000fca0007fe0100 */
[----:B------:R-:W-:-:S05]  /*2a3d0*/  VIADD R127, R127, 0xfffffffe ;  /* 0xfffffffe7f7f7836 */ /* 0x000fca0000000000 */
[----:B------:R1:W-:Y:S01]  /*2a3e0*/  STL [R1+0x62c], R127 ;  /* 0x00062c7f01007387 */ /* 0x0003e20000100800 */
[----:B------:R-:W-:Y:S02]  /*2a3f0*/  VIADD R190, R126, 0xfffffffd ;  /* 0xfffffffd7ebe7836 */ /* 0x000fe40000000000 */
[----:B------:R-:W-:Y:S01]  /*2a400*/  IMAD.MOV.U32 R126, RZ, RZ, RZ ;  /* 0x000000ffff7e7224 */ /* 0x000fe200078e00ff */
[----:B--2---:R-:W-:-:S04]  /*2a410*/  SHF.R.U32.HI R3, RZ, 0x6, R3 ;  /* 0x00000006ff037819 */ /* 0x004fc80000011603 */
[----:B-1----:R-:W-:-:S07]  /*2a420*/  SGXT.U32 R3, R3, 0x1 ;  /* 0x000000010303781a */ /* 0x002fce0000000000 */
.L_x_10:
[----:B------:R-:W-:Y:S01]  /*2a430*/  UIADD3 UR4, UPT, UPT, UR4, 0x1, URZ ;  /* 0x0000000104047890 */ /* 0x000fe2000fffe0ff */
[----:B------:R-:W-:-:S04]  /*2a440*/  DEPBAR.LE SB0, 0x2 ;  /* 0x000080800000791a */ /* 0x000fc80000000000 */
[----:B------:R-:W-:Y:S01]  /*2a450*/  ULEA UR9, UR16, UR7, 0x3 ;  /* 0x0000000710097291 */ /* 0x000fe2000f8e18ff */
[----:B------:R-:W-:Y:S01]  /*2a460*/  IMAD.U32 R126, R126, -0x80000000, RZ ;  /* 0x800000007e7e7824 */ /* 0x000fe200078e00ff */
[----:B------:R-:W-:Y:S02]  /*2a470*/  UISETP.GT.AND UP1, UPT, UR4, 0x2, UPT ;  /* 0x000000020400788c */ /* 0x000fe4000bf24270 */
[----:B------:R-:W-:Y:S02]  /*2a480*/  UIADD3 UR9, UPT, UPT, UR9, 0x78000, URZ ;  /* 0x0007800009097890 */ /* 0x000fe4000fffe0ff */
[----:B------:R-:W-:Y:S01]  /*2a490*/  USEL UR4, UR4, URZ, !UP1 ;  /* 0x000000ff04047287 */ /* 0x000fe2000c800000 */
[----:B------:R-:W-:Y:S06]  /*2a4a0*/  BAR.SYNC.DEFER_BLOCKING 0x0 ;  /* 0x0000000000007b1d */ /* 0x000fec0000010000 */
[----:B-----5:R-:W-:Y:S05]  /*2a4b0*/  @P0 BRA `(.L_x_8) ;  /* 0x0000000400c80947 */ /* 0x020fea0003800000 */
[----:B------:R-:W-:Y:S02]  /*2a4c0*/  ULEA UR24, UR4, UR7, 0xf ;  /* 0x0000000704187291 */ /* 0x000fe4000f8e78ff */
[----:B------:R-:W-:Y:S02]  /*2a4d0*/  ULEA UR22, UR4, UR7, 0x11 ;  /* 0x0000000704167291 */ /* 0x000fe4000f8e88ff */
[----:B------:R-:W-:Y:S02]  /*2a4e0*/  UIADD3 UR24, UPT, UPT, UR24, 0x60000, URZ ;  /* 0x0006000018187890 */ /* 0x000fe4000fffe0ff */
[----:B------:R-:W-:Y:S02]  /*2a4f0*/  USHF.R.U32.HI UR22, URZ, 0x4, UR22 ;  /* 0x00000004ff167899 */ /* 0x000fe40008011616 */
[----:B------:R-:W-:Y:S02]  /*2a500*/  USHF.R.U32.HI UR24, URZ, 0x4, UR24 ;  /* 0x00000004ff187899 */ /* 0x000fe40008011618 */
[----:B------:R-:W-:-:S02]  /*2a510*/  USGXT.U32 UR66, UR22, 0xe ;  /* 0x0000000e1642789a */ /* 0x000fc40008000000 */
[----:B------:R-:W-:Y:S02]  /*2a520*/  USGXT.U32 UR64, UR24, 0xe ;  /* 0x0000000e1840789a */ /* 0x000fe40008000000 */
[----:B------:R-:W-:Y:S01]  /*2a530*/  UIADD3 UR22, UP2, UPT, UR66, 0x2, URZ ;  /* 0x0000000242167890 */ /* 0x000fe2000ff5e0ff */
[----:B------:R-:W-:Y:S01]  /*2a540*/  UMOV UR23, URZ ;  /* 0x000000ff00177c82 */ /* 0x000fe20008000000 */
[----:B------:R-:W-:Y:S02]  /*2a550*/  UIADD3 UR38, UP1, UPT, UR64, 0x2, URZ ;  /* 0x0000000240267890 */ /* 0x000fe4000ff3e0ff */
[----:B------:R-:W-:Y:S02]  /*2a560*/  UIADD3.X UR23, UPT, UPT, UR23, 0x40004040, URZ, UP2, !UPT ;  /* 0x4000404017177890 */ /* 0x000fe400097fe4ff */
[----:B------:R-:W-:Y:S01]  /*2a570*/  UIADD3 UR46, UP3, UPT, UR22, 0x7fe, URZ ;  /* 0x000007fe162e7890 */ /* 0x000fe2000ff7e0ff */
[----:B------:R-:W-:Y:S01]  /*2a580*/  UMOV UR18, URZ ;  /* 0x000000ff00127c82 */ /* 0x000fe20008000000 */
[----:B------:R-:W-:-:S02]  /*2a590*/  UIADD3 UR60, UP5, UPT, UR22, 0x2, URZ ;  /* 0x00000002163c7890 */ /* 0x000fc4000ffbe0ff */
[----:B------:R-:W-:Y:S02]  /*2a5a0*/  UIADD3.X UR39, UPT, UPT, UR18, 0x40004040, URZ, UP1, !UPT ;  /* 0x4000404012277890 */ /* 0x000fe40008ffe4ff */
[----:B------:R-:W-:Y:S02]  /*2a5b0*/  UIADD3 UR62, UP6, UPT, UR38, 0x2, URZ ;  /* 0x00000002263e7890 */ /* 0x000fe4000ffde0ff */
[----:B------:R-:W-:Y:S02]  /*2a5c0*/  UIADD3.X UR47, UPT, UPT, UR23, URZ, URZ, UP3, !UPT ;  /* 0x000000ff172f7290 */ /* 0x000fe40009ffe4ff */
[----:B------:R-:W-:Y:S02]  /*2a5d0*/  UIADD3 UR44, UP3, UPT, UR38, 0x200, URZ ;  /* 0x00000200262c7890 */ /* 0x000fe4000ff7e0ff */
[----:B------:R-:W-:Y:S02]  /*2a5e0*/  UIADD3 UR56, UP2, UPT, UR22, 0x4, URZ ;  /* 0x0000000416387890 */ /* 0x000fe4000ff5e0ff */
[----:B------:R-:W-:-:S02]  /*2a5f0*/  UIADD3.X UR61, UPT, UPT, UR23, URZ, URZ, UP5, !UPT ;  /* 0x000000ff173d7290 */ /* 0x000fc4000affe4ff */
[----:B------:R-:W-:Y:S02]  /*2a600*/  UIADD3 UR36, UP5, UPT, UR22, 0x804, URZ ;  /* 0x0000080416247890 */ /* 0x000fe4000ffbe0ff */
[----:B------:R-:W-:Y:S01]  /*2a610*/  UIADD3.X UR63, UPT, UPT, UR39, URZ, URZ, UP6, !UPT ;  /* 0x000000ff273f7290 */ /* 0x000fe2000b7fe4ff */
[----:B------:R-:W-:Y:S01]  /*2a620*/  UMOV UR68, 0x0 ;  /* 0x0000000000447882 */ /* 0x000fe20000000000 */
[----:B------:R-:W-:Y:S01]  /*2a630*/  UMOV UR69, 0x4400910 ;  /* 0x0440091000457882 */ /* 0x000fe20000000000 */
[----:B------:R-:W-:Y:S01]  /*2a640*/  UIADD3 UR54, UP6, UPT, UR38, 0x4, URZ ;  /* 0x0000000426367890 */ /* 0x000fe2000ffde0ff */
[----:B------:R-:W-:Y:S01]  /*2a650*/  UMOV UR67, 0x40004040 ;  /* 0x4000404000437882 */ /* 0x000fe20000000000 */
[----:B------:R-:W-:Y:S01]  /*2a660*/  UMOV UR65, 0x40004040 ;  /* 0x4000404000417882 */ /* 0x000fe20000000000 */
[----:B------:R-:W-:Y:S01]  /*2a670*/  UIADD3.X UR45, UPT, UPT, UR39, URZ, URZ, UP3, !UPT ;  /* 0x000000ff272d7290 */ /* 0x000fe20009ffe4ff */
[----:B------:R1:W-:Y:S01]  /*2a680*/  UTCHMMA gdesc[UR64], gdesc[UR66], tmem[UR8], tmem[UR68], idesc[UR69], UPT ;  /* 0x00ff4442400075ea */ /* 0x0003e2000b800008 */
[----:B------:R-:W-:-:S02]  /*2a690*/  UIADD3.X UR57, UPT, UPT, UR23, URZ, URZ, UP2, !UPT ;  /* 0x000000ff17397290 */ /* 0x000fc400097fe4ff */
[----:B------:R-:W-:Y:S01]  /*2a6a0*/  UIADD3 UR40, UP3, UPT, UR38, 0x202, URZ ;  /* 0x0000020226287890 */ /* 0x000fe2000ff7e0ff */
[----:B------:R-:W-:Y:S01]  /*2a6b0*/  UMOV UR26, UR9 ;  /* 0x00000009001a7c82 */ /* 0x000fe20008000000 */
[----:B------:R-:W-:Y:S01]  /*2a6c0*/  UMOV UR27, URZ ;  /* 0x000000ff001b7c82 */ /* 0x000fe20008000000 */
[----:B------:R-:W-:Y:S02]  /*2a6d0*/  UIADD3 UR50, UP2, UPT, UR38, 0x1fe, URZ ;  /* 0x000001fe26327890 */ /* 0x000fe4000ff5e0ff */
[----:B------:R-:W-:Y:S02]  /*2a6e0*/  UIADD3.X UR37, UPT, UPT, UR23, URZ, URZ, UP5, !UPT ;  /* 0x000000ff17257290 */ /* 0x000fe4000affe4ff */
[----:B-1----:R-:W-:Y:S01]  /*2a6f0*/  UIADD3 UR68, UP5, UPT, UR38, 0x3fe, URZ ;  /* 0x000003fe26447890 */ /* 0x002fe2000ffbe0ff */
[----:B------:R-:W-:Y:S01]  /*2a700*/  UMOV UR18, UR26 ;  /* 0x0000001a00127c82 */ /* 0x000fe20008000000 */
[----:B------:R-:W-:Y:S02]  /*2a710*/  UIADD3 UR42, UP1, UPT, UR22, 0x800, URZ ;  /* 0x00000800162a7890 */ /* 0x000fe4000ff3e0ff */
[----:B------:R-:W-:Y:S01]  /*2a720*/  UIADD3.X UR55, UPT, UPT, UR39, URZ, URZ, UP6, !UPT ;  /* 0x000000ff27377290 */ /* 0x000fe2000b7fe4ff */
[----:B------:R-:W-:Y:S01]  /*2a730*/  UMOV UR70, 0x0 ;  /* 0x0000000000467882 */ /* 0x000fe20000000000 */
[----:B------:R-:W-:Y:S01]  /*2a740*/  UMOV UR71, 0x4400910 ;  /* 0x0440091000477882 */ /* 0x000fe20000000000 */
[----:B------:R-:W-:-:S02]  /*2a750*/  UIADD3 UR26, UP4, UPT, UR22, 0x802, URZ ;  /* 0x00000802161a7890 */ /* 0x000fc4000ff9e0ff */
[----:B------:R1:W-:Y:S01]  /*2a760*/  UTCHMMA gdesc[UR38], gdesc[UR22], tmem[UR8], tmem[UR70], idesc[UR71], UPT ;  /* 0x00ff4616260075ea */ /* 0x0003e2000b800008 */
[----:B------:R-:W-:Y:S02]  /*2a770*/  UIADD3.X UR41, UPT, UPT, UR39, URZ, URZ, UP3, !UPT ;  /* 0x000000ff27297290 */ /* 0x000fe40009ffe4ff */
[----:B------:R-:W-:Y:S02]  /*2a780*/  UIADD3.X UR51, UPT, UPT, UR39, URZ, URZ, UP2, !UPT ;  /* 0x000000ff27337290 */ /* 0x000fe400097fe4ff */
[----:B------:R-:W-:Y:S02]  /*2a790*/  UIADD3 UR34, UP3, UPT, UR38, 0x204, URZ ;  /* 0x0000020426227890 */ /* 0x000fe4000ff7e0ff */
[----:B------:R-:W-:Y:S02]  /*2a7a0*/  UIADD3 UR32, UP6, UPT, UR22, 0xffe, URZ ;  /* 0x00000ffe16207890 */ /* 0x000fe4000ffde0ff */
[----:B------:R-:W-:Y:S02]  /*2a7b0*/  UIADD3.X UR69, UPT, UPT, UR39, URZ, URZ, UP5, !UPT ;  /* 0x000000ff27457290 */ /* 0x000fe4000affe4ff */
[----:B------:R-:W-:-:S02]  /*2a7c0*/  UIADD3 UR30, UP2, UPT, UR22, 0x1000, URZ ;  /* 0x00001000161e7890 */ /* 0x000fc4000ff5e0ff */
[----:B------:R-:W-:Y:S02]  /*2a7d0*/  UIADD3.X UR43, UPT, UPT, UR23, URZ, URZ, UP1, !UPT ;  /* 0x000000ff172b7290 */ /* 0x000fe40008ffe4ff */
[----:B-1----:R-:W-:Y:S01]  /*2a7e0*/  UIADD3 UR70, UP5, UPT, UR38, 0x400, URZ ;  /* 0x0000040026467890 */ /* 0x002fe2000ffbe0ff */
[----:B------:R-:W-:Y:S01]  /*2a7f0*/  UMOV UR58, 0x0 ;  /* 0x00000000003a7882 */ /* 0x000fe20000000000 */
[----:B------:R-:W-:Y:S01]  /*2a800*/  UMOV UR59, 0x4400910 ;  /* 0x04400910003b7882 */ /* 0x000fe20000000000 */
[----:B------:R-:W-:Y:S01]  /*2a810*/  UIADD3 UR28, UP1, UPT, UR22, 0x1002, URZ ;  /* 0x00001002161c7890 */ /* 0x000fe2000ff3e0ff */
[----:B------:R1:W-:Y:S01]  /*2a820*/  UTCHMMA gdesc[UR62], gdesc[UR60], tmem[UR8], tmem[UR58], idesc[UR59], UPT ;  /* 0x00ff3a3c3e0075ea */ /* 0x0003e2000b800008 */
[----:B------:R-:W-:Y:S02]  /*2a830*/  UIADD3.X UR27, UPT, UPT, UR23, URZ, URZ, UP4, !UPT ;  /* 0x000000ff171b7290 */ /* 0x000fe4000a7fe4ff */
[----:B------:R-:W-:Y:S02]  /*2a840*/  UIADD3 UR66, UP4, UPT, UR22, 0x1004, URZ ;  /* 0x0000100416427890 */ /* 0x000fe4000ff9e0ff */
[----:B------:R-:W-:Y:S01]  /*2a850*/  UIADD3.X UR35, UPT, UPT, UR39, URZ, URZ, UP3, !UPT ;  /* 0x000000ff27237290 */ /* 0x000fe20009ffe4ff */
[----:B------:R-:W-:Y:S01]  /*2a860*/  UMOV UR52, 0x0 ;  /* 0x0000000000347882 */ /* 0x000fe20000000000 */
[----:B------:R-:W-:Y:S01]  /*2a870*/  UMOV UR53, 0x4400910 ;  /* 0x0440091000357882 */ /* 0x000fe20000000000 */
[----:B------:R-:W-:Y:S01]  /*2a880*/  UIADD3 UR64, UP3, UPT, UR22, 0x17fe, URZ ;  /* 0x000017fe16407890 */ /* 0x000fe2000ff7e0ff */
[----:B------:R2:W-:Y:S01]  /*2a890*/  UTCHMMA gdesc[UR54], gdesc[UR56], tmem[UR8], tmem[UR52], idesc[UR53], UPT ;  /* 0x00ff3438360075ea */ /* 0x0005e2000b800008 */
[----:B------:R-:W-:-:S02]  /*2a8a0*/  UIADD3.X UR33, UPT, UPT, UR23, URZ, URZ, UP6, !UPT ;  /* 0x000000ff17217290 */ /* 0x000fc4000b7fe4ff */
[----:B-1----:R-:W-:Y:S02]  /*2a8b0*/  UIADD3 UR58, UP6, UPT, UR22, 0x1800, URZ ;  /* 0x00001800163a7890 */ /* 0x002fe4000ffde0ff */
[----:B------:R-:W-:Y:S02]  /*2a8c0*/  UIADD3.X UR71, UPT, UPT, UR39, URZ, URZ, UP5, !UPT ;  /* 0x000000ff27477290 */ /* 0x000fe4000affe4ff */
[----:B------:R-:W-:Y:S01]  /*2a8d0*/  UIADD3.X UR31, UPT, UPT, UR23, URZ, URZ, UP2, !UPT ;  /* 0x000000ff171f7290 */ /* 0x000fe200097fe4ff */
[----:B------:R-:W-:Y:S01]  /*2a8e0*/  UMOV UR72, 0x0 ;  /* 0x0000000000487882 */ /* 0x000fe20000000000 */
[----:B------:R-:W-:Y:S01]  /*2a8f0*/  UMOV UR73, 0x4400910 ;  /* 0x0440091000497882 */ /* 0x000fe20000000000 */
[----:B------:R-:W-:Y:S01]  /*2a900*/  UIADD3 UR60, UP5, UPT, UR38, 0x402, URZ ;  /* 0x00000402263c7890 */ /* 0x000fe2000ffbe0ff */
[----:B------:R1:W-:Y:S01]  /*2a910*/  UTCHMMA gdesc[UR50], gdesc[UR46], tmem[UR8], tmem[UR72], idesc[UR73], UPT ;  /* 0x00ff482e320075ea */ /* 0x0003e2000b800008 */
[----:B------:R-:W-:Y:S02]  /*2a920*/  UIADD3 UR62, UP2, UPT, UR22, 0x1802, URZ ;  /* 0x00001802163e7890 */ /* 0x000fe4000ff5e0ff */
[----:B------:R-:W-:-:S02]  /*2a930*/  UIADD3.X UR29, UPT, UPT, UR23, URZ, URZ, UP1, !UPT ;  /* 0x000000ff171d7290 */ /* 0x000fc40008ffe4ff */
[----:B--2---:R-:W-:Y:S02]  /*2a940*/  UIADD3 UR52, UP1, UPT, UR38, 0x404, URZ ;  /* 0x0000040426347890 */ /* 0x004fe4000ff3e0ff */
[----:B------:R-:W-:Y:S02]  /*2a950*/  UIADD3.X UR67, UPT, UPT, UR23, URZ, URZ, UP4, !UPT ;  /* 0x000000ff17437290 */ /* 0x000fe4000a7fe4ff */
[----:B------:R-:W-:Y:S02]  /*2a960*/  UIADD3 UR54, UP4, UPT, UR38, 0x5fe, URZ ;  /* 0x000005fe26367890 */ /* 0x000fe4000ff9e0ff */
[----:B------:R-:W-:Y:S02]  /*2a970*/  UIADD3.X UR65, UPT, UPT, UR23, URZ, URZ, UP3, !UPT ;  /* 0x000000ff17417290 */ /* 0x000fe40009ffe4ff */
[----:B-1----:R-:W-:Y:S02]  /*2a980*/  UIADD3 UR46, UP3, UPT, UR38, 0x600, URZ ;  /* 0x00000600262e7890 */ /* 0x002fe4000ff7e0ff */
[----:B------:R-:W-:-:S02]  /*2a990*/  UIADD3.X UR59, UPT, UPT, UR23, URZ, URZ, UP6, !UPT ;  /* 0x000000ff173b7290 */ /* 0x000fc4000b7fe4ff */
[----:B------:R-:W-:Y:S02]  /*2a9a0*/  UIADD3.X UR61, UPT, UPT, UR39, URZ, URZ, UP5, !UPT ;  /* 0x000000ff273d7290 */ /* 0x000fe4000affe4ff */
[----:B------:R-:W-:Y:S02]  /*2a9b0*/  UIADD3 UR50, UP6, UPT, UR38, 0x602, URZ ;  /* 0x0000060226327890 */ /* 0x000fe4000ffde0ff */
[----:B------:R-:W-:Y:S02]  /*2a9c0*/  UIADD3.X UR63, UPT, UPT, UR23, URZ, URZ, UP2, !UPT ;  /* 0x000000ff173f7290 */ /* 0x000fe400097fe4ff */
[----:B------:R-:W-:Y:S02]  /*2a9d0*/  UIADD3 UR22, UP5, UPT, UR22, 0x1804, URZ ;  /* 0x0000180416167890 */ /* 0x000fe4000ffbe0ff */
[----:B------:R-:W-:Y:S02]  /*2a9e0*/  UIADD3 UR38, UP2, UPT, UR38, 0x604, URZ ;  /* 0x0000060426267890 */ /* 0x000fe4000ff5e0ff */
[----:B------:R-:W-:Y:S01]  /*2a9f0*/  UIADD3.X UR53, UPT, UPT, UR39, URZ, URZ, UP1, !UPT ;  /* 0x000000ff27357290 */ /* 0x000fe20008ffe4ff */
[----:B------:R-:W-:Y:S01]  /*2aa00*/  UMOV UR48, 0x0 ;  /* 0x0000000000307882 */ /* 0x000fe20000000000 */
[----:B------:R-:W-:Y:S01]  /*2aa10*/  UMOV UR49, 0x4400910 ;  /* 0x0440091000317882 */ /* 0x000fe20000000000 */
[----:B------:R-:W-:Y:S01]  /*2aa20*/  UIADD3.X UR55, UPT, UPT, UR39, URZ, URZ, UP4, !UPT ;  /* 0x000000ff27377290 */ /* 0x000fe2000a7fe4ff */
[----:B------:R1:W-:Y:S01]  /*2aa30*/  UTCHMMA gdesc[UR44], gdesc[UR42], tmem[UR8], tmem[UR48], idesc[UR49], UPT ;  /* 0x00ff302a2c0075ea */ /* 0x0003e2000b800008 */
[----:B------:R-:W-:Y:S01]  /*2aa40*/  UMOV UR56, 0x0 ;  /* 0x0000000000387882 */ /* 0x000fe20000000000 */
[----:B------:R-:W-:Y:S01]  /*2aa50*/  UMOV UR57, 0x4400910 ;  /* 0x0440091000397882 */ /* 0x000fe20000000000 */
[----:B------:R-:W-:Y:S01]  /*2aa60*/  UIADD3.X UR47, UPT, UPT, UR39, URZ, URZ, UP3, !UPT ;  /* 0x000000ff272f7290 */ /* 0x000fe20009ffe4ff */
[----:B------:R2:W-:Y:S01]  /*2aa70*/  UTCHMMA gdesc[UR40], gdesc[UR26], tmem[UR8], tmem[UR56], idesc[UR57], UPT ;  /* 0x00ff381a280075ea */ /* 0x0005e2000b800008 */
[----:B------:R-:W-:Y:S01]  /*2aa80*/  UIADD3.X UR51, UPT, UPT, UR39, URZ, URZ, UP6, !UPT ;  /* 0x000000ff27337290 */ /* 0x000fe2000b7fe4ff */
[----:B------:R2:W-:Y:S01]  /*2aa90*/  UTCHMMA gdesc[UR34], gdesc[UR36], tmem[UR8], tmem[UR72], idesc[UR73], UPT ;  /* 0x00ff4824220075ea */ /* 0x0005e2000b800008 */
[----:B------:R-:W-:Y:S01]  /*2aaa0*/  UIADD3.X UR23, UPT, UPT, UR23, URZ, URZ, UP5, !UPT ;  /* 0x000000ff17177290 */ /* 0x000fe2000affe4ff */
[----:B------:R2:W-:Y:S01]  /*2aab0*/  UTCHMMA gdesc[UR68], gdesc[UR32], tmem[UR8], tmem[UR56], idesc[UR57], UPT ;  /* 0x00ff3820440075ea */ /* 0x0005e2000b800008 */
[----:B------:R-:W-:Y:S01]  /*2aac0*/  UIADD3.X UR39, UPT, UPT, UR39, URZ, URZ, UP2, !UPT ;  /* 0x000000ff27277290 */ /* 0x000fe200097fe4ff */
[----:B-1----:R-:W-:Y:S01]  /*2aad0*/  UMOV UR42, 0x0 ;  /* 0x00000000002a7882 */ /* 0x002fe20000000000 */
[----:B------:R-:W-:Y:S01]  /*2aae0*/  UMOV UR43, 0x4400910 ;  /* 0x04400910002b7882 */ /* 0x000fe20000000000 */
[----:B------:R-:W-:Y:S01]  /*2aaf0*/  UMOV UR76, 0x0 ;  /* 0x00000000004c7882 */ /* 0x000fe20000000000 */
[----:B------:R2:W-:Y:S01]  /*2ab00*/  UTCHMMA gdesc[UR70], gdesc[UR30], tmem[UR8], tmem[UR42], idesc[UR43], UPT ;  /* 0x00ff2a1e460075ea */ /* 0x0005e2000b800008 */
[----:B------:R2:W-:Y:S01]  /*2ab10*/  UTCHMMA gdesc[UR60], gdesc[UR28], tmem[UR8], tmem[UR48], idesc[UR49], UPT ;  /* 0x00ff301c3c0075ea */ /* 0x0005e2000b800008 */
        /* <DEDUP_REMOVED lines=12> */
.L_x_8:
[----:B------:R-:W1:Y:S01]  /*2abe0*/  LDC R190, c[0x0][0x3a0] ;  /* 0x0000e800ffbe7b82 */ /* 0x000e620000000800 */
[----:B--2---:R-:W-:Y:S01]  /*2abf0*/  UMOV UR18, UR5 ;  /* 0x0000000500127c82 */ /* 0x004fe20008000000 */
[----:B------:R-:W2:Y:S01]  /*2ac00*/  SYNCS.PHASECHK.TRANS64.TRYWAIT P4, [UR15], R126 ;  /* 0x0000007eff0075a7 */ /* 0x000ea2000808110f */
[----:B-1----:R-:W-:-:S05]  /*2ac10*/  VIADD R190, R190, 0x7f ;  /* 0x0000007fbebe7836 */ /* 0x002fca0000000000 */
[----:B------:R-:W-:-:S04]  /*2ac20*/  SHF.R.S32.HI R127, RZ, 0x1f, R190 ;  /* 0x0000001fff7f7819 */ /* 0x000fc800000114be */
[----:B------:R-:W-:-:S04]  /*2ac30*/  LEA.HI R127, R127, R190, RZ, 0x7 ;  /* 0x000000be7f7f7211 */ /* 0x000fc800078f38ff */
[----:B------:R-:W-:-:S05]  /*2ac40*/  SHF.R.S32.HI R127, RZ, 0x7, R127 ;  /* 0x00000007ff7f7819 */ /* 0x000fca000001147f */
[----:B------:R-:W-:-:S05]  /*2ac50*/  VIADD R127, R127, 0xfffffffd ;  /* 0xfffffffd7f7f7836 */ /* 0x000fca0000000000 */
[----:B------:R-:W-:Y:S01]  /*2ac60*/  ISETP.LE.AND P3, PT, R127, UR6, PT ;  /* 0x000000067f007c0c */ /* 0x000fe2000bf63270 */
[----:B--2---:R-:W-:-:S12]  /*2ac70*/  @!P4 BRA `(.L_x_9) ;  /* 0x000001000000c947 */ /* 0x004fd80003800000 */
.L_x_16:
[----:B------:R-:W-:Y:S01]  /*2ac80*/  STL [R1+0xcbc], R229 ;  /* 0x000cbce501007387 */ /* 0x000fe20000100800 */
[----:B------:R-:W-:Y:S01]  /*2ac90*/  UIMAD UR5, UR6, -0x80, UR14 ;  /* 0xffffff80060578a4 */ /* 0x000fe2000f8e020e */
[----:B------:R-:W-:Y:S01]  /*2aca0*/  LOP3.LUT R127, R3, 0x2, RZ, 0xfc, !PT ;  /* 0x00000002037f7812 */ /* 0x000fe200078efcff */
[----:B------:R-:W-:Y:S01]  /*2acb0*/  UIADD3 UR17, UPT, UPT, UR17, 0x1, URZ ;  /* 0x0000000111117890 */ /* 0x000fe2000fffe0ff */
[----:B------:R1:W-:Y:S01]  /*2acc0*/  STL [R1+0xcb8], R245 ;  /* 0x000cb8f501007387 */ /* 0x0003e20000100800 */
[----:B-----5:R-:W-:Y:S02]  /*2acd0*/  IADD3 R5, P6, PT, R5, UR10, RZ ;  /* 0x0000000a05057c10 */ /* 0x020fe4000ffde0ff */
[----:B------:R-:W-:Y:S01]  /*2ace0*/  ISETP.GE.AND P4, PT, R3, UR5, PT ;  /* 0x0000000503007c0c */ /* 0x000fe2000bf86270 */
[----:B------:R-:W-:Y:S01]  /*2acf0*/  UISETP.GT.AND UP1, UPT, UR17, 0x2, UPT ;  /* 0x000000021100788c */ /* 0x000fe2000bf24270 */
[----:B------:R-:W-:Y:S01]  /*2ad00*/  ISETP.GE.AND P5, PT, R127, UR5, PT ;  /* 0x000000057f007c0c */ /* 0x000fe2000bfa6270 */
[----:B------:R2:W-:Y:S01]  /*2ad10*/  STL [R1+0xc9c], R0 ;  /* 0x000c9c0001007387 */ /* 0x0005e20000100800 */
[----:B------:R-:W-:Y:S01]  /*2ad20*/  SEL R126, RZ, 0x4, P4 ;  /* 0x00000004ff7e7807 */ /* 0x000fe20002000000 */
[----:B------:R-:W-:Y:S01]  /*2ad30*/  USEL UR17, UR17, URZ, !UP1 ;  /* 0x000000ff11117287 */ /* 0x000fe2000c800000 */
[----:B------:R-:W-:Y:S01]  /*2ad40*/  IADD3.X R6, PT, PT, R6, UR11, RZ, P6, !PT ;  /* 0x0000000b06067c10 */ /* 0x000fe2000b7fe4ff */
[----:B-1----:R-:W1:Y:S01]  /*2ad50*/  S2R R245, SR_TID.X ;  /* 0x0000000000f57919 */ /* 0x002e620000002100 */
[----:B------:R-:W-:Y:S01]  /*2ad60*/  SEL R126, R126, RZ, !P3 ;  /* 0x000000ff7e7e7207 */ /* 0x000fe20005800000 */
[----:B------:R-:W-:Y:S01]  /*2ad70*/  ULEA UR15, UR17, UR7, 0xf ;  /* 0x00000007110f7291 */ /* 0x000fe2000f8e78ff */
[----:B------:R-:W-:Y:S01]  /*2ad80*/  IADD3 R7, P6, PT, R7, UR10, RZ ;  /* 0x0000000a07077c10 */ /* 0x000fe2000ffde0ff */
[----:B------:R-:W-:Y:S01]  /*2ad90*/  IMAD.MOV.U32 R127, RZ, RZ, R6 ;  /* 0x000000ffff7f7224 */ /* 0x000fe200078e0006 */
[----:B------:R-:W-:Y:S01]  /*2ada0*/  BAR.SYNC.DEFER_BLOCKING 0x0 ;  /* 0x0000000000007b1d */ /* 0x000fe20000010000 */
[----:B------:R-:W-:-:S02]  /*2adb0*/  ISETP.NE.U32.AND P4, PT, R126, RZ, PT ;  /* 0x000000ff7e00720c */ /* 0x000fc40003f85070 */
[----:B------:R-:W-:Y:S01]  /*2adc0*/  SEL R126, RZ, 0x4, P5 ;  /* 0x00000004ff7e7807 */ /* 0x000fe20002800000 */
[----:B------:R-:W-:Y:S01]  /*2add0*/  VIADD R190, R2, UR15 ;  /* 0x0000000f02be7c36 */ /* 0x000fe20008000000 */
[----:B------:R-:W-:Y:S02]  /*2ade0*/  IADD3.X R8, PT, PT, R8, UR11, RZ, P6, !PT ;  /* 0x0000000b08087c10 */ /* 0x000fe4000b7fe4ff */
[----:B------:R-:W-:Y:S01]  /*2adf0*/  SEL R126, R126, RZ, !P3 ;  /* 0x000000ff7e7e7207 */ /* 0x000fe20005800000 */
[----:B------:R3:W-:Y:S01]  /*2ae00*/  STL [R1+0xca0], R2 ;  /* 0x000ca00201007387 */ /* 0x0007e20000100800 */
[----:B------:R-:W-:Y:S02]  /*2ae10*/  IADD3 R37, P6, PT, R37, UR10, RZ ;  /* 0x0000000a25257c10 */ /* 0x000fe4000ffde0ff */
[----:B------:R-:W-:Y:S01]  /*2ae20*/  ISETP.NE.U32.AND P5, PT, R126, RZ, PT ;  /* 0x000000ff7e00720c */ /* 0x000fe20003fa5070 */
[----:B------:R-:W-:Y:S01]  /*2ae30*/  IMAD.MOV.U32 R126, RZ, RZ, R5 ;  /* 0x000000ffff7e7224 */ /* 0x000fe200078e0005 */
[----:B------:R-:W-:Y:S01]  /*2ae40*/  IADD3.X R38, PT, PT, R38, UR11, RZ, P6, !PT ;  /* 0x0000000b26267c10 */ /* 0x000fe2000b7fe4ff */
[----:B------:R4:W-:Y:S01]  /*2ae50*/  STL [R1+0xca8], R5 ;  /* 0x000ca80501007387 */ /* 0x0009e20000100800 */
[----:B------:R-:W-:-:S03]  /*2ae60*/  IADD3 R39, P6, PT, R39, UR10, RZ ;  /* 0x0000000a27277c10 */ /* 0x000fc6000ffde0ff */
[----:B------:R-:W-:Y:S01]  /*2ae70*/  STL [R1+0xca4], R6 ;  /* 0x000ca40601007387 */ /* 0x000fe20000100800 */
[----:B------:R-:W-:-:S03]  /*2ae80*/  IADD3.X R40, PT, PT, R40, UR11, RZ, P6, !PT ;  /* 0x0000000b28287c10 */ /* 0x000fc6000b7fe4ff */
[----:B------:R-:W-:Y:S04]  /*2ae90*/  STL [R1+0xcb0], R7 ;  /* 0x000cb00701007387 */ /* 0x000fe80000100800 */
[----:B------:R-:W-:Y:S01]  /*2aea0*/  @!PT LDS RZ, [RZ] ;  /* 0x00000000fffff984 */ /* 0x000fe20000000800 */
[----:B------:R-:W-:Y:S01]  /*2aeb0*/  @!PT LDS RZ, [RZ] ;  /* 0x00000000fffff984 */ /* 0x000fe20000000800 */
[----:B------:R-:W-:Y:S01]  /*2aec0*/  @!PT LDS RZ, [RZ] ;  /* 0x00000000fffff984 */ /* 0x000fe20000000800 */
[----:B------:R2:W-:Y:S01]  /*2aed0*/  LDGSTS.E [R190+0x60000], desc[UR20][R126.64], P4 ;  /* 0x600000007ebe7fae */ /* 0x0005e2000a1a1014 */
[--C-:B-1----:R-:W-:Y:S02]  /*2aee0*/  SHF.R.U32.HI R229, RZ, 0x6, R245.reuse ;  /* 0x00000006ffe57819 */ /* 0x102fe400000116f5 */
[----:B------:R-:W-:Y:S01]  /*2aef0*/  SHF.R.U32.HI R245, RZ, 0x6, R245 ;  /* 0x00000006fff57819 */ /* 0x000fe200000116f5 */
[----:B------:R-:W-:Y:S01]  /*2af00*/  STL [R1+0xcac], R8 ;  /* 0x000cac0801007387 */ /* 0x000fe20000100800 */
[----:B------:R-:W-:Y:S02]  /*2af10*/  SGXT.U32 R229, R229, 0x1 ;  /* 0x00000001e5e5781a */ /* 0x000fe40000000000 */
[----:B------:R-:W-:Y:S01]  /*2af20*/  SGXT.U32 R245, R245, 0x1 ;  /* 0x00000001f5f5781a */ /* 0x000fe20000000000 */
[----:B------:R-:W-:Y:S01]  /*2af30*/  STL [R1+0xcb4], R38 ;  /* 0x000cb42601007387 */ /* 0x000fe20000100800 */
[----:B------:R-:W-:-:S02]  /*2af40*/  LOP3.LUT R229, R229, 0x22, RZ, 0xfc, !PT ;  /* 0x00000022e5e57812 */ /* 0x000fc400078efcff */
[----:B------:R-:W-:Y:S01]  /*2af50*/  LOP3.LUT R245, R245, 0x20, RZ, 0xfc, !PT ;  /* 0x00000020f5f57812 */ /* 0x000fe200078efcff */
[----:B--2---:R-:W-:Y:S02]  /*2af60*/  IMAD.MOV.U32 R126, RZ, RZ, R7 ;  /* 0x000000ffff7e7224 */ /* 0x004fe400078e0007 */
[----:B------:R-:W-:Y:S01]  /*2af70*/  IMAD.MOV.U32 R127, RZ, RZ, R8 ;  /* 0x000000ffff7f7224 */ /* 0x000fe200078e0008 */
[----:B------:R-:W-:-:S04]  /*2af80*/  ISETP.GE.AND P4, PT, R245, UR5, PT ;  /* 0x00000005f5007c0c */ /* 0x000fc8000bf86270 */
[----:B------:R1:W-:Y:S01]  /*2af90*/  LDGSTS.E [R190+0x60008], desc[UR20][R126.64], P5 ;  /* 0x600080007ebe7fae */ /* 0x0003e2000a9a1014 */
[----:B------:R-:W-:Y:S02]  /*2afa0*/  ISETP.GE.AND P5, PT, R229, UR5, PT ;  /* 0x00000005e5007c0c */ /* 0x000fe4000bfa6270 */
[----:B------:R-:W2:Y:S01]  /*2afb0*/  S2R R229, SR_TID.X ;  /* 0x0000000000e57919 */ /* 0x000ea20000002100 */
[----:B-1----:R-:W-:Y:S02]  /*2afc0*/  SEL R127, RZ, 0x4, P4 ;  /* 0x00000004ff7f7807 */ /* 0x002fe40002000000 */
[----:B------:R-:W-:Y:S02]  /*2afd0*/  SEL R126, RZ, 0x4, P5 ;  /* 0x00000004ff7e7807 */ /* 0x000fe40002800000 */
[----:B------:R-:W-:Y:S02]  /*2afe0*/  SEL R127, R127, RZ, !P3 ;  /* 0x000000ff7f7f7207 */ /* 0x000fe40005800000 */
[----:B------:R-:W-:-:S02]  /*2aff0*/  SEL R126, R126, RZ, !P3 ;  /* 0x000000ff7e7e7207 */ /* 0x000fc40005800000 */
[----:B------:R-:W-:Y:S01]  /*2b000*/  ISETP.NE.U32.AND P5, PT, R127, RZ, PT ;  /* 0x000000ff7f00720c */ /* 0x000fe20003fa5070 */
[----:B------:R-:W-:Y:S01]  /*2b010*/  IMAD.MOV.U32 R127, RZ, RZ, R38 ;  /* 0x000000ffff7f7224 */ /* 0x000fe200078e0026 */
[----:B------:R-:W-:Y:S01]  /*2b020*/  ISETP.NE.U32.AND P4, PT, R126, RZ, PT ;  /* 0x000000ff7e00720c */ /* 0x000fe20003f85070 */
[----:B------:R-:W-:-:S10]  /*2b030*/  IMAD.MOV.U32 R126, RZ, RZ, R37 ;  /* 0x000000ffff7e7224 */ /* 0x000fd400078e0025 */
[----:B------:R1:W-:Y:S01]  /*2b040*/  LDGSTS.E [R190+0x62000], desc[UR20][R126.64], P5 ;  /* 0x620000007ebe7fae */ /* 0x0003e2000a9a1014 */
[--C-:B--2---:R-:W-:Y:S02]  /*2b050*/  SHF.R.U32.HI R0, RZ, 0x6, R229.reuse ;  /* 0x00000006ff007819 */ /* 0x104fe400000116e5 */
[----:B------:R-:W-:Y:S02]  /*2b060*/  SHF.R.U32.HI R3, RZ, 0x6, R229 ;  /* 0x00000006ff037819 */ /* 0x000fe400000116e5 */
[----:B------:R-:W-:Y:S02]  /*2b070*/  SGXT.U32 R0, R0, 0x1 ;  /* 0x000000010000781a */ /* 0x000fe40000000000 */
[----:B------:R-:W-:Y:S02]  /*2b080*/  SGXT.U32 R3, R3, 0x1 ;  /* 0x000000010303781a */ /* 0x000fe40000000000 */
[----:B------:R-:W-:Y:S01]  /*2b090*/  LOP3.LUT R0, R0, 0x42, RZ, 0xfc, !PT ;  /* 0x0000004200007812 */ /* 0x000fe200078efcff */
[----:B-1----:R-:W-:Y:S01]  /*2b0a0*/  IMAD.MOV.U32 R126, RZ, RZ, R39 ;  /* 0x000000ffff7e7224 */ /* 0x002fe200078e0027 */
[----:B------:R-:W-:Y:S01]  /*2b0b0*/  LOP3.LUT R3, R3, 0x40, RZ, 0xfc, !PT ;  /* 0x0000004003037812 */ /* 0x000fe200078efcff */
[----:B------:R-:W-:Y:S01]  /*2b0c0*/  IMAD.MOV.U32 R127, RZ, RZ, R40 ;  /* 0x000000ffff7f7224 */ /* 0x000fe200078e0028 */
[----:B------:R-:W-:-:S02]  /*2b0d0*/  ISETP.GE.AND P5, PT, R0, UR5, PT ;  /* 0x0000000500007c0c */ /* 0x000fc4000bfa6270 */
[----:B------:R-:W2:Y:S04]  /*2b0e0*/  LDL R0, [R1+0xb98] ;  /* 0x000b980001007983 */ /* 0x000ea80000100800 */
[----:B------:R1:W-:Y:S01]  /*2b0f0*/  LDGSTS.E [R190+0x62008], desc[UR20][R126.64], P4 ;  /* 0x620080007ebe7fae */ /* 0x0003e2000a1a1014 */
[----:B------:R-:W-:Y:S02]  /*2b100*/  ISETP.GE.AND P4, PT, R3, UR5, PT ;  /* 0x0000000503007c0c */ /* 0x000fe4000bf86270 */
[----:B------:R-:W-:Y:S02]  /*2b110*/  IADD3 R69, P6, PT, R69, UR10, RZ ;  /* 0x0000000a45457c10 */ /* 0x000fe4000ffde0ff */
[----:B-1----:R-:W-:Y:S02]  /*2b120*/  SEL R127, RZ, 0x4, P4 ;  /* 0x00000004ff7f7807 */ /* 0x002fe40002000000 */
[----:B------:R-:W-:-:S02]  /*2b130*/  SEL R126, RZ, 0x4, P5 ;  /* 0x00000004ff7e7807 */ /* 0x000fc40002800000 */
[----:B------:R-:W-:Y:S02]  /*2b140*/  SEL R127, R127, RZ, !P3 ;  /* 0x000000ff7f7f7207 */ /* 0x000fe40005800000 */
[----:B------:R-:W-:Y:S02]  /*2b150*/  SEL R126, R126, RZ, !P3 ;  /* 0x000000ff7e7e7207 */ /* 0x000fe40005800000 */
[----:B------:R-:W-:Y:S02]  /*2b160*/  ISETP.NE.U32.AND P5, PT, R127, RZ, PT ;  /* 0x000000ff7f00720c */ /* 0x000fe40003fa5070 */
[----:B------:R-:W-:Y:S02]  /*2b170*/  IADD3.X R70, PT, PT, R70, UR11, RZ, P6, !PT ;  /* 0x0000000b46467c10 */ /* 0x000fe4000b7fe4ff */
[----:B------:R-:W-:Y:S02]  /*2b180*/  IADD3 R71, P6, PT, R71, UR10, RZ ;  /* 0x0000000a47477c10 */ /* 0x000fe4000ffde0ff */
[----:B------:R-:W-:Y:S01]  /*2b190*/  ISETP.NE.U32.AND P4, PT, R126, RZ, PT ;  /* 0x000000ff7e00720c */ /* 0x000fe20003f85070 */
[----:B------:R-:W-:Y:S01]  /*2b1a0*/  IMAD.MOV.U32 R126, RZ, RZ, R69 ;  /* 0x000000ffff7e7224 */ /* 0x000fe200078e0045 */
[----:B------:R-:W-:Y:S01]  /*2b1b0*/  SHF.R.U32.HI R3, RZ, 0x6, R229 ;  /* 0x00000006ff037819 */ /* 0x000fe200000116e5 */
[----:B------:R-:W-:Y:S01]  /*2b1c0*/  IMAD.MOV.U32 R127, RZ, RZ, R70 ;  /* 0x000000ffff7f7224 */ /* 0x000fe200078e0046 */
[----:B------:R-:W-:-:S02]  /*2b1d0*/  IADD3.X R72, PT, PT, R72, UR11, RZ, P6, !PT ;  /* 0x0000000b48487c10 */ /* 0x000fc4000b7fe4ff */
[----:B------:R-:W-:Y:S02]  /*2b1e0*/  SGXT.U32 R3, R3, 0x1 ;  /* 0x000000010303781a */ /* 0x000fe40000000000 */
[----:B------:R1:W-:Y:S01]  /*2b1f0*/  LDGSTS.E [R190+0x64000], desc[UR20][R126.64], P5 ;  /* 0x640000007ebe7fae */ /* 0x0003e2000a9a1014 */
[----:B---3--:R-:W-:Y:S02]  /*2b200*/  SHF.R.U32.HI R2, RZ, 0x6, R229 ;  /* 0x00000006ff027819 */ /* 0x008fe400000116e5 */
[----:B------:R-:W-:Y:S02]  /*2b210*/  LOP3.LUT R3, R3, 0x60, RZ, 0xfc, !PT ;  /* 0x0000006003037812 */ /* 0x000fe400078efcff */
[----:B------:R-:W-:Y:S01]  /*2b220*/  SGXT.U32 R2, R2, 0x1 ;  /* 0x000000010202781a */ /* 0x000fe20000000000 */
[----:B-1----:R-:W-:Y:S02]  /*2b230*/  IMAD.MOV.U32 R126, RZ, RZ, R71 ;  /* 0x000000ffff7e7224 */ /* 0x002fe400078e0047 */
[----:B------:R-:W-:Y:S01]  /*2b240*/  IMAD.MOV.U32 R127, RZ, RZ, R72 ;  /* 0x000000ffff7f7224 */ /* 0x000fe200078e0048 */
[----:B------:R-:W-:-:S04]  /*2b250*/  LOP3.LUT R2, R2, 0x62, RZ, 0xfc, !PT ;  /* 0x0000006202027812 */ /* 0x000fc800078efcff */
[----:B------:R1:W-:Y:S01]  /*2b260*/  LDGSTS.E [R190+0x64008], desc[UR20][R126.64], P4 ;  /* 0x640080007ebe7fae */ /* 0x0003e2000a1a1014 */
[----:B------:R-:W-:Y:S02]  /*2b270*/  ISETP.GE.AND P4, PT, R3, UR5, PT ;  /* 0x0000000503007c0c */ /* 0x000fe4000bf86270 */
[----:B------:R-:W-:Y:S02]  /*2b280*/  ISETP.GE.AND P5, PT, R2, UR5, PT ;  /* 0x0000000502007c0c */ /* 0x000fe4000bfa6270 */
[----:B------:R-:W-:Y:S02]  /*2b290*/  IADD3 R101, P6, PT, R101, UR10, RZ ;  /* 0x0000000a65657c10 */ /* 0x000fe4000ffde0ff */
[----:B-1----:R-:W-:Y:S02]  /*2b2a0*/  SEL R127, RZ, 0x4, P4 ;  /* 0x00000004ff7f7807 */ /* 0x002fe40002000000 */
[----:B------:R-:W-:Y:S02]  /*2b2b0*/  SEL R126, RZ, 0x4, P5 ;  /* 0x00000004ff7e7807 */ /* 0x000fe40002800000 */
[----:B------:R-:W-:-:S02]  /*2b2c0*/  SEL R127, R127, RZ, !P3 ;  /* 0x000000ff7f7f7207 */ /* 0x000fc40005800000 */
        /* <DEDUP_REMOVED lines=11> */
[----:B------:R-:W-:Y:S02]  /*2b380*/  SHF.R.U32.HI R2, RZ, 0x6, R229 ;  /* 0x00000006ff027819 */ /* 0x000fe400000116e5 */
[----:B------:R-:W-:Y:S02]  /*2b390*/  LOP3.LUT R3, R3, 0x4, RZ, 0xfc, !PT ;  /* 0x0000000403037812 */ /* 0x000fe400078efcff */
[----:B------:R-:W-:Y:S01]  /*2b3a0*/  SGXT.U32 R2, R2, 0x1 ;  /* 0x000000010202781a */ /* 0x000fe20000000000 */
[----:B-1----:R-:W-:Y:S02]  /*2b3b0*/  IMAD.MOV.U32 R126, RZ, RZ, R103 ;  /* 0x000000ffff7e7224 */ /* 0x002fe400078e0067 */
[----:B------:R-:W-:-:S05]  /*2b3c0*/  IMAD.MOV.U32 R127, RZ, RZ, R104 ;  /* 0x000000ffff7f7224 */ /* 0x000fca00078e0068 */
[----:B------:R1:W-:Y:S01]  /*2b3d0*/  LDGSTS.E [R190+0x66008], desc[UR20][R126.64], P4 ;  /* 0x660080007ebe7fae */ /* 0x0003e2000a1a1014 */
[----:B------:R-:W-:Y:S02]  /*2b3e0*/  ISETP.GE.AND P4, PT, R3, UR5, PT ;  /* 0x0000000503007c0c */ /* 0x000fe4000bf86270 */
[----:B------:R-:W-:-:S04]  /*2b3f0*/  LOP3.LUT R2, R2, 0x6, RZ, 0xfc, !PT ;  /* 0x0000000602027812 */ /* 0x000fc800078efcff */
[----:B------:R-:W-:Y:S02]  /*2b400*/  ISETP.GE.AND P5, PT, R2, UR5, PT ;  /* 0x0000000502007c0c */ /* 0x000fe4000bfa6270 */
[----:B-1----:R-:W-:-:S04]  /*2b410*/  SEL R126, RZ, 0x4, P4 ;  /* 0x00000004ff7e7807 */ /* 0x002fc80002000000 */
[----:B------:R-:W-:Y:S02]  /*2b420*/  SEL R126, R126, RZ, !P3 ;  /* 0x000000ff7e7e7207 */ /* 0x000fe40005800000 */
[----:B------:R-:W-:Y:S02]  /*2b430*/  IADD3 R9, P6, PT, R9, UR10, RZ ;  /* 0x0000000a09097c10 */ /* 0x000fe4000ffde0ff */
[----:B------:R-:W-:Y:S02]  /*2b440*/  ISETP.NE.U32.AND P4, PT, R126, RZ, PT ;  /* 0x000000ff7e00720c */ /* 0x000fe40003f85070 */
[----:B------:R-:W-:Y:S02]  /*2b450*/  SEL R126, RZ, 0x4, P5 ;  /* 0x00000004ff7e7807 */ /* 0x000fe40002800000 */
[----:B------:R-:W-:Y:S02]  /*2b460*/  IADD3.X R10, PT, PT, R10, UR11, RZ, P6, !PT ;  /* 0x0000000b0a0a7c10 */ /* 0x000fe4000b7fe4ff */
[----:B------:R-:W-:-:S02]  /*2b470*/  SEL R126, R126, RZ, !P3 ;  /* 0x000000ff7e7e7207 */ /* 0x000fc40005800000 */
[----:B------:R-:W-:Y:S02]  /*2b480*/  SHF.R.U32.HI R2, RZ, 0x6, R229 ;  /* 0x00000006ff027819 */ /* 0x000fe400000116e5 */
[----:B------:R-:W-:Y:S02]  /*2b490*/  IADD3 R11, P6, PT, R11, UR10, RZ ;  /* 0x0000000a0b0b7c10 */ /* 0x000fe4000ffde0ff */
[----:B------:R-:W-:Y:S01]  /*2b4a0*/  ISETP.NE.U32.AND P5, PT, R126, RZ, PT ;  /* 0x000000ff7e00720c */ /* 0x000fe20003fa5070 */
[----:B------:R-:W-:Y:S01]  /*2b4b0*/  IMAD.MOV.U32 R126, RZ, RZ, R9 ;  /* 0x000000ffff7e7224 */ /* 0x000fe200078e0009 */
[----:B------:R-:W-:Y:S01]  /*2b4c0*/  SGXT.U32 R2, R2, 0x1 ;  /* 0x000000010202781a */ /* 0x000fe20000000000 */
[----:B------:R-:W-:Y:S01]  /*2b4d0*/  IMAD.MOV.U32 R127, RZ, RZ, R10 ;  /* 0x000000ffff7f7224 */ /* 0x000fe200078e000a */
[----:B------:R-:W-:Y:S02]  /*2b4e0*/  IADD3.X R12, PT, PT, R12, UR11, RZ, P6, !PT ;  /* 0x0000000b0c0c7c10 */ /* 0x000fe4000b7fe4ff */
[----:B------:R-:W-:-:S02]  /*2b4f0*/  LOP3.LUT R2, R2, 0x24, RZ, 0xfc, !PT ;  /* 0x0000002402027812 */ /* 0x000fc400078efcff */
[----:B------:R-:W-:-:S04]  /*2b500*/  IADD3 R41, P6, PT, R41, UR10, RZ ;  /* 0x0000000a29297c10 */ /* 0x000fc8000ffde0ff */
[----:B------:R-:W-:Y:S01]  /*2b510*/  IADD3.X R42, PT, PT, R42, UR11, RZ, P6, !PT ;  /* 0x0000000b2a2a7c10 */ /* 0x000fe2000b7fe4ff */
[----:B--2---:R-:W-:Y:S01]  /*2b520*/  VIADD R190, R0, UR15 ;  /* 0x0000000f00be7c36 */ /* 0x004fe20008000000 */
[----:B------:R-:W-:-:S04]  /*2b530*/  SHF.R.U32.HI R0, RZ, 0x6, R229 ;  /* 0x00000006ff007819 */ /* 0x000fc800000116e5 */
[----:B------:R1:W-:Y:S01]  /*2b540*/  LDGSTS.E [R190+0x60000], desc[UR20][R126.64], P4 ;  /* 0x600000007ebe7fae */ /* 0x0003e2000a1a1014 */
[----:B------:R-:W-:Y:S02]  /*2b550*/  SGXT.U32 R0, R0, 0x1 ;  /* 0x000000010000781a */ /* 0x000fe40000000000 */
[----:B------:R-:W-:Y:S02]  /*2b560*/  ISETP.GE.AND P4, PT, R2, UR5, PT ;  /* 0x0000000502007c0c */ /* 0x000fe4000bf86270 */
[----:B------:R-:W-:Y:S01]  /*2b570*/  LOP3.LUT R0, R0, 0x26, RZ, 0xfc, !PT ;  /* 0x0000002600007812 */ /* 0x000fe200078efcff */
[----:B-1----:R-:W-:Y:S02]  /*2b580*/  IMAD.MOV.U32 R126, RZ, RZ, R11 ;  /* 0x000000ffff7e7224 */ /* 0x002fe400078e000b */
[----:B------:R-:W-:-:S05]  /*2b590*/  IMAD.MOV.U32 R127, RZ, RZ, R12 ;  /* 0x000000ffff7f7224 */ /* 0x000fca00078e000c */
[----:B------:R1:W-:Y:S01]  /*2b5a0*/  LDGSTS.E [R190+0x60008], desc[UR20][R126.64], P5 ;  /* 0x600080007ebe7fae */ /* 0x0003e2000a9a1014 */
[----:B------:R-:W-:Y:S02]  /*2b5b0*/  ISETP.GE.AND P5, PT, R0, UR5, PT ;  /* 0x0000000500007c0c */ /* 0x000fe4000bfa6270 */
[----:B------:R-:W-:Y:S02]  /*2b5c0*/  SHF.R.U32.HI R0, RZ, 0x6, R229 ;  /* 0x00000006ff007819 */ /* 0x000fe400000116e5 */
[----:B-1----:R-:W-:-:S04]  /*2b5d0*/  SEL R127, RZ, 0x4, P4 ;  /* 0x00000004ff7f7807 */ /* 0x002fc80002000000 */
[----:B------:R-:W-:Y:S02]  /*2b5e0*/  SEL R127, R127, RZ, !P3 ;  /* 0x000000ff7f7f7207 */ /* 0x000fe40005800000 */
[----:B------:R-:W-:Y:S02]  /*2b5f0*/  SEL R126, RZ, 0x4, P5 ;  /* 0x00000004ff7e7807 */ /* 0x000fe40002800000 */
[----:B------:R-:W-:Y:S02]  /*2b600*/  ISETP.NE.U32.AND P5, PT, R127, RZ, PT ;  /* 0x000000ff7f00720c */ /* 0x000fe40003fa5070 */
[----:B------:R-:W-:Y:S02]  /*2b610*/  SEL R126, R126, RZ, !P3 ;  /* 0x000000ff7e7e7207 */ /* 0x000fe40005800000 */
[----:B------:R-:W-:Y:S01]  /*2b620*/  SGXT.U32 R0, R0, 0x1 ;  /* 0x000000010000781a */ /* 0x000fe20000000000 */
[----:B------:R-:W-:Y:S01]  /*2b630*/  IMAD.MOV.U32 R127, RZ, RZ, R42 ;  /* 0x000000ffff7f7224 */ /* 0x000fe200078e002a */
[----:B------:R-:W-:Y:S01]  /*2b640*/  ISETP.NE.U32.AND P4, PT, R126, RZ, PT ;  /* 0x000000ff7e00720c */ /* 0x000fe20003f85070 */
[----:B------:R-:W-:Y:S01]  /*2b650*/  IMAD.MOV.U32 R126, RZ, RZ, R41 ;  /* 0x000000ffff7e7224 */ /* 0x000fe200078e0029 */
[----:B------:R-:W-:-:S05]  /*2b660*/  LOP3.LUT R0, R0, 0x46, RZ, 0xfc, !PT ;  /* 0x0000004600007812 */ /* 0x000fca00078efcff */
[----:B------:R1:W-:Y:S01]  /*2b670*/  LDGSTS.E [R190+0x62000], desc[UR20][R126.64], P5 ;  /* 0x620000007ebe7fae */ /* 0x0003e2000a9a1014 */
[----:B------:R-:W-:-:S03]  /*2b680*/  ISETP.GE.AND P5, PT, R0, UR5, PT ;  /* 0x0000000500007c0c */ /* 0x000fc6000bfa6270 */
[----:B------:R-:W2:Y:S01]  /*2b690*/  LDL R0, [R1+0xb94] ;  /* 0x000b940001007983 */ /* 0x000ea20000100800 */
[----:B------:R-:W-:Y:S02]  /*2b6a0*/  IADD3 R43, P6, PT, R43, UR10, RZ ;  /* 0x0000000a2b2b7c10 */ /* 0x000fe4000ffde0ff */
[----:B------:R-:W-:Y:S02]  /*2b6b0*/  SHF.R.U32.HI R2, RZ, 0x6, R229 ;  /* 0x00000006ff027819 */ /* 0x000fe400000116e5 */
[----:B------:R-:W-:Y:S02]  /*2b6c0*/  IADD3.X R44, PT, PT, R44, UR11, RZ, P6, !PT ;  /* 0x0000000b2c2c7c10 */ /* 0x000fe4000b7fe4ff */
[----:B------:R-:W-:Y:S01]  /*2b6d0*/  SGXT.U32 R2, R2, 0x1 ;  /* 0x000000010202781a */ /* 0x000fe20000000000 */
[----:B-1----:R-:W-:Y:S02]  /*2b6e0*/  IMAD.MOV.U32 R126, RZ, RZ, R43 ;  /* 0x000000ffff7e7224 */ /* 0x002fe400078e002b */
[----:B------:R-:W-:Y:S01]  /*2b6f0*/  IMAD.MOV.U32 R127, RZ, RZ, R44 ;  /* 0x000000ffff7f7224 */ /* 0x000fe200078e002c */
[----:B------:R-:W-:-:S04]  /*2b700*/  LOP3.LUT R2, R2, 0x44, RZ, 0xfc, !PT ;  /* 0x0000004402027812 */ /* 0x000fc800078efcff */
[----:B------:R1:W-:Y:S01]  /*2b710*/  LDGSTS.E [R190+0x62008], desc[UR20][R126.64], P4 ;  /* 0x620080007ebe7fae */ /* 0x0003e2000a1a1014 */
[----:B------:R-:W-:Y:S02]  /*2b720*/  ISETP.GE.AND P4, PT, R2, UR5, PT ;  /* 0x0000000502007c0c */ /* 0x000fe4000bf86270 */
[----:B------:R-:W-:Y:S02]  /*2b730*/  IADD3 R73, P6, PT, R73, UR10, RZ ;  /* 0x0000000a49497c10 */ /* 0x000fe4000ffde0ff */
[----:B-1----:R-:W-:Y:S02]  /*2b740*/  SEL R127, RZ, 0x4, P4 ;  /* 0x00000004ff7f7807 */ /* 0x002fe40002000000 */
[----:B------:R-:W-:Y:S02]  /*2b750*/  SEL R126, RZ, 0x4, P5 ;  /* 0x00000004ff7e7807 */ /* 0x000fe40002800000 */
[----:B------:R-:W-:Y:S02]  /*2b760*/  SEL R127, R127, RZ, !P3 ;  /* 0x000000ff7f7f7207 */ /* 0x000fe40005800000 */
[----:B------:R-:W-:-:S02]  /*2b770*/  SEL R126, R126, RZ, !P3 ;  /* 0x000000ff7e7e7207 */ /* 0x000fc40005800000 */
        /* <DEDUP_REMOVED lines=342> */
[----:B------:R-:W-:Y:S02]  /*2cce0*/  SHF.R.U32.HI R2, RZ, 0x6, R229 ;  /* 0x00000006ff027819 */ /* 0x000fe400000116e5 */
[----:B------:R-:W-:-:S02]  /*2ccf0*/  SEL R126, R126, RZ, !P3 ;  /* 0x000000ff7e7e7207 */ /* 0x000fc40005800000 */
[----:B------:R-:W-:Y:S02]  /*2cd00*/  IADD3.X R26, PT, PT, R26, UR11, RZ, P6, !PT ;  /* 0x0000000b1a1a7c10 */ /* 0x000fe4000b7fe4ff */
[----:B------:R-:W-:Y:S02]  /*2cd10*/  SGXT.U32 R2, R2, 0x1 ;  /* 0x000000010202781a */ /* 0x000fe40000000000 */
[----:B------:R-:W-:Y:S01]  /*2cd20*/  ISETP.NE.U32.AND P5, PT, R126, RZ, PT ;  /* 0x000000ff7e00720c */ /* 0x000fe20003fa5070 */
[----:B------:R-:W-:Y:S01]  /*2cd30*/  IMAD.MOV.U32 R126, RZ, RZ, R25 ;  /* 0x000000ffff7e7224 */ /* 0x000fe200078e0019 */
[----:B------:R-:W-:Y:S01]  /*2cd40*/  LOP3.LUT R2, R2, 0x34, RZ, 0xfc, !PT ;  /* 0x0000003402027812 */ /* 0x000fe200078efcff */
[----:B------:R-:W-:Y:S01]  /*2cd50*/  IMAD.MOV.U32 R127, RZ, RZ, R26 ;  /* 0x000000ffff7f7224 */ /* 0x000fe200078e001a */
[----:B------:R-:W-:-:S04]  /*2cd60*/  IADD3 R27, P6, PT, R27, UR10, RZ ;  /* 0x0000000a1b1b7c10 */ /* 0x000fc8000ffde0ff */
[----:B------:R-:W-:Y:S02]  /*2cd70*/  IADD3.X R28, PT, PT, R28, UR11, RZ, P6, !PT ;  /* 0x0000000b1c1c7c10 */ /* 0x000fe4000b7fe4ff */
[----:B------:R-:W-:-:S04]  /*2cd80*/  IADD3 R57, P6, PT, R57, UR10, RZ ;  /* 0x0000000a39397c10 */ /* 0x000fc8000ffde0ff */
[----:B------:R-:W-:Y:S01]  /*2cd90*/  IADD3.X R58, PT, PT, R58, UR11, RZ, P6, !PT ;  /* 0x0000000b3a3a7c10 */ /* 0x000fe2000b7fe4ff */
[----:B--2---:R-:W-:-:S05]  /*2cda0*/  VIADD R190, R0, UR15 ;  /* 0x0000000f00be7c36 */ /* 0x004fca0008000000 */
[----:B------:R1:W-:Y:S01]  /*2cdb0*/  LDGSTS.E [R190+0x60000], desc[UR20][R126.64], P4 ;  /* 0x600000007ebe7fae */ /* 0x0003e2000a1a1014 */
[----:B------:R-:W-:-:S03]  /*2cdc0*/  ISETP.GE.AND P4, PT, R2, UR5, PT ;  /* 0x0000000502007c0c */ /* 0x000fc6000bf86270 */
[----:B------:R-:W2:Y:S01]  /*2cdd0*/  LDL.LU R2, [R1+0x5ec] ;  /* 0x0005ec0001027983 */ /* 0x000ea20000300800 */
[----:B------:R-:W-:-:S04]  /*2cde0*/  SHF.R.U32.HI R0, RZ, 0x6, R229 ;  /* 0x00000006ff007819 */ /* 0x000fc800000116e5 */
[----:B------:R-:W-:Y:S01]  /*2cdf0*/  SGXT.U32 R0, R0, 0x1 ;  /* 0x000000010000781a */ /* 0x000fe20000000000 */
[----:B-1----:R-:W-:Y:S02]  /*2ce00*/  IMAD.MOV.U32 R126, RZ, RZ, R27 ;  /* 0x000000ffff7e7224 */ /* 0x002fe400078e001b */
[----:B------:R-:W-:Y:S01]  /*2ce10*/  IMAD.MOV.U32 R127, RZ, RZ, R28 ;  /* 0x000000ffff7f7224 */ /* 0x000fe200078e001c */
[----:B------:R-:W-:-:S04]  /*2ce20*/  LOP3.LUT R0, R0, 0x36, RZ, 0xfc, !PT ;  /* 0x0000003600007812 */ /* 0x000fc800078efcff */
        /* <DEDUP_REMOVED lines=15> */
[----:B------:R-:W3:Y:S01]  /*2cf20*/  LDL R0, [R1+0xb84] ;  /* 0x000b840001007983 */ /* 0x000ee20000100800 */
        /* <DEDUP_REMOVED lines=19> */
[----:B----4-:R-:W-:Y:S01]  /*2d060*/  SHF.R.U32.HI R5, RZ, 0x6, R229 ;  /* 0x00000006ff057819 */ /* 0x010fe200000116e5 */
        /* <DEDUP_REMOVED lines=20> */
[----:B------:R-:W-:Y:S01]  /*2d1b0*/  ISETP.NE.U32.AND P4, PT, R126, RZ, PT ;  /* 0x000000ff7e00720c */ /* 0x000fe20003f85070 */
[----:B------:R-:W-:Y:S01]  /*2d1c0*/  IMAD.MOV.U32 R126, RZ, RZ, R121 ;  /* 0x000000ffff7e7224 */ /* 0x000fe200078e0079 */
[----:B------:R-:W-:Y:S01]  /*2d1d0*/  SHF.R.U32.HI R3, RZ, 0x6, R229 ;  /* 0x00000006ff037819 */ /* 0x000fe200000116e5 */
[----:B------:R-:W-:-:S03]  /*2d1e0*/  IMAD.MOV.U32 R127, RZ, RZ, R122 ;  /* 0x000000ffff7f7224 */ /* 0x000fc600078e007a */
[----:B------:R-:W-:-:S03]  /*2d1f0*/  SGXT.U32 R3, R3, 0x1 ;  /* 0x000000010303781a */ /* 0x000fc60000000000 */
[----:B------:R1:W-:Y:S01]  /*2d200*/  LDGSTS.E [R190+0x66000], desc[UR20][R126.64], P5 ;  /* 0x660000007ebe7fae */ /* 0x0003e2000a9a1014 */
[----:B------:R-:W-:Y:S02]  /*2d210*/  LOP3.LUT R3, R3, 0x18, RZ, 0xfc, !PT ;  /* 0x0000001803037812 */ /* 0x000fe400078efcff */
[----:B--2---:R-:W-:-:S04]  /*2d220*/  IADD3 R2, P6, PT, R2, UR10, RZ ;  /* 0x0000000a02027c10 */ /* 0x004fc8000ffde0ff */
[----:B------:R-:W-:Y:S01]  /*2d230*/  IADD3.X R123, PT, PT, R123, UR11, RZ, P6, !PT ;  /* 0x0000000b7b7b7c10 */ /* 0x000fe2000b7fe4ff */
[----:B-1----:R-:W-:Y:S01]  /*2d240*/  IMAD.MOV.U32 R126, RZ, RZ, R2 ;  /* 0x000000ffff7e7224 */ /* 0x002fe200078e0002 */
[----:B------:R1:W-:Y:S03]  /*2d250*/  STL [R1+0x5ec], R2 ;  /* 0x0005ec0201007387 */ /* 0x0003e60000100800 */
[----:B------:R-:W-:Y:S01]  /*2d260*/  IMAD.MOV.U32 R127, RZ, RZ, R123 ;  /* 0x000000ffff7f7224 */ /* 0x000fe200078e007b */
[----:B------:R-:W-:Y:S01]  /*2d270*/  IADD3 R29, P6, PT, R29, UR10, RZ ;  /* 0x0000000a1d1d7c10 */ /* 0x000fe2000ffde0ff */
[----:B------:R-:W2:Y:S04]  /*2d280*/  LDL.LU R5, [R1+0x5f0] ;  /* 0x0005f00001057983 */ /* 0x000ea80000300800 */
[----:B------:R4:W-:Y:S01]  /*2d290*/  LDGSTS.E [R190+0x66008], desc[UR20][R126.64], P4 ;  /* 0x660080007ebe7fae */ /* 0x0009e2000a1a1014 */
[----:B-1----:R-:W-:-:S02]  /*2d2a0*/  SHF.R.U32.HI R2, RZ, 0x6, R229 ;  /* 0x00000006ff027819 */ /* 0x002fc400000116e5 */
[----:B------:R-:W-:Y:S02]  /*2d2b0*/  ISETP.GE.AND P4, PT, R3, UR5, PT ;  /* 0x0000000503007c0c */ /* 0x000fe4000bf86270 */
[----:B------:R-:W-:-:S04]  /*2d2c0*/  SGXT.U32 R2, R2, 0x1 ;  /* 0x000000010202781a */ /* 0x000fc80000000000 */
[----:B------:R-:W-:Y:S02]  /*2d2d0*/  LOP3.LUT R2, R2, 0x1a, RZ, 0xfc, !PT ;  /* 0x0000001a02027812 */ /* 0x000fe400078efcff */
[----:B----4-:R-:W-:Y:S02]  /*2d2e0*/  SEL R126, RZ, 0x4, P4 ;  /* 0x00000004ff7e7807 */ /* 0x010fe40002000000 */
[----:B------:R-:W-:Y:S02]  /*2d2f0*/  ISETP.GE.AND P5, PT, R2, UR5, PT ;  /* 0x0000000502007c0c */ /* 0x000fe4000bfa6270 */
[----:B------:R-:W-:-:S04]  /*2d300*/  SEL R126, R126, RZ, !P3 ;  /* 0x000000ff7e7e7207 */ /* 0x000fc80005800000 */
[----:B------:R-:W-:Y:S02]  /*2d310*/  ISETP.NE.U32.AND P4, PT, R126, RZ, PT ;  /* 0x000000ff7e00720c */ /* 0x000fe40003f85070 */
[----:B------:R-:W-:Y:S02]  /*2d320*/  SEL R126, RZ, 0x4, P5 ;  /* 0x00000004ff7e7807 */ /* 0x000fe40002800000 */
[----:B------:R-:W-:Y:S02]  /*2d330*/  IADD3.X R30, PT, PT, R30, UR11, RZ, P6, !PT ;  /* 0x0000000b1e1e7c10 */ /* 0x000fe4000b7fe4ff */
[----:B------:R-:W-:Y:S02]  /*2d340*/  SEL R126, R126, RZ, !P3 ;  /* 0x000000ff7e7e7207 */ /* 0x000fe40005800000 */
[----:B------:R-:W-:Y:S02]  /*2d350*/  IADD3 R31, P6, PT, R31, UR10, RZ ;  /* 0x0000000a1f1f7c10 */ /* 0x000fe4000ffde0ff */
[----:B------:R-:W-:Y:S01]  /*2d360*/  ISETP.NE.U32.AND P5, PT, R126, RZ, PT ;  /* 0x000000ff7e00720c */ /* 0x000fe20003fa5070 */
[----:B------:R-:W-:Y:S01]  /*2d370*/  IMAD.MOV.U32 R126, RZ, RZ, R29 ;  /* 0x000000ffff7e7224 */ /* 0x000fe200078e001d */
[----:B------:R-:W-:Y:S01]  /*2d380*/  IADD3.X R32, PT, PT, R32, UR11, RZ, P6, !PT ;  /* 0x0000000b20207c10 */ /* 0x000fe2000b7fe4ff */
[----:B------:R-:W-:-:S02]  /*2d390*/  IMAD.MOV.U32 R127, RZ, RZ, R30 ;  /* 0x000000ffff7f7224 */ /* 0x000fc400078e001e */
[----:B---3--:R-:W-:Y:S01]  /*2d3a0*/  VIADD R190, R0, UR15 ;  /* 0x0000000f00be7c36 */ /* 0x008fe20008000000 */
[----:B------:R-:W-:-:S04]  /*2d3b0*/  SHF.R.U32.HI R0, RZ, 0x6, R229 ;  /* 0x00000006ff007819 */ /* 0x000fc800000116e5 */
[----:B------:R-:W-:Y:S01]  /*2d3c0*/  SGXT.U32 R0, R0, 0x1 ;  /* 0x000000010000781a */ /* 0x000fe20000000000 */
[----:B------:R1:W-:Y:S03]  /*2d3d0*/  LDGSTS.E [R190+0x60000], desc[UR20][R126.64], P4 ;  /* 0x600000007ebe7fae */ /* 0x0003e6000a1a1014 */
[----:B------:R-:W-:Y:S01]  /*2d3e0*/  LOP3.LUT R0, R0, 0x3a, RZ, 0xfc, !PT ;  /* 0x0000003a00007812 */ /* 0x000fe200078efcff */
[----:B-1----:R-:W-:Y:S02]  /*2d3f0*/  IMAD.MOV.U32 R126, RZ, RZ, R31 ;  /* 0x000000ffff7e7224 */ /* 0x002fe400078e001f */
[----:B------:R-:W-:-:S05]  /*2d400*/  IMAD.MOV.U32 R127, RZ, RZ, R32 ;  /* 0x000000ffff7f7224 */ /* 0x000fca00078e0020 */
[----:B------:R1:W-:Y:S01]  /*2d410*/  LDGSTS.E [R190+0x60008], desc[UR20][R126.64], P5 ;  /* 0x600080007ebe7fae */ /* 0x0003e2000a9a1014 */
[----:B------:R-:W-:-:S03]  /*2d420*/  ISETP.GE.AND P5, PT, R0, UR5, PT ;  /* 0x0000000500007c0c */ /* 0x000fc6000bfa6270 */
[----:B------:R-:W3:Y:S01]  /*2d430*/  LDL.LU R0, [R1+0x5f4] ;  /* 0x0005f40001007983 */ /* 0x000ee20000300800 */
[----:B------:R-:W-:Y:S02]  /*2d440*/  SHF.R.U32.HI R2, RZ, 0x6, R229 ;  /* 0x00000006ff027819 */ /* 0x000fe400000116e5 */
[----:B------:R-:W-:Y:S01]  /*2d450*/  IADD3 R61, P6, PT, R61, UR10, RZ ;  /* 0x0000000a3d3d7c10 */ /* 0x000fe2000ffde0ff */
[----:B------:R-:W4:Y:S01]  /*2d460*/  LDL.LU R3, [R1+0x5f8] ;  /* 0x0005f80001037983 */ /* 0x000f220000300800 */
[----:B------:R-:W-:-:S04]  /*2d470*/  SGXT.U32 R2, R2, 0x1 ;  /* 0x000000010202781a */ /* 0x000fc80000000000 */
[----:B------:R-:W-:-:S04]  /*2d480*/  LOP3.LUT R2, R2, 0x38, RZ, 0xfc, !PT ;  /* 0x0000003802027812 */ /* 0x000fc800078efcff */
[----:B------:R-:W-:Y:S02]  /*2d490*/  ISETP.GE.AND P4, PT, R2, UR5, PT ;  /* 0x0000000502007c0c */ /* 0x000fe4000bf86270 */
[----:B-1----:R-:W-:Y:S01]  /*2d4a0*/  SEL R126, RZ, 0x4, P5 ;  /* 0x00000004ff7e7807 */ /* 0x002fe20002800000 */
[----:B------:R-:W4:Y:S01]  /*2d4b0*/  LDL.LU R2, [R1+0x5fc] ;  /* 0x0005fc0001027983 */ /* 0x000f220000300800 */
[----:B------:R-:W-:-:S04]  /*2d4c0*/  SEL R127, RZ, 0x4, P4 ;  /* 0x00000004ff7f7807 */ /* 0x000fc80002000000 */
        /* <DEDUP_REMOVED lines=28> */
[----:B------:R-:W-:Y:S02]  /*2d690*/  SHF.R.U32.HI R6, RZ, 0x6, R229 ;  /* 0x00000006ff067819 */ /* 0x000fe400000116e5 */
[----:B------:R-:W-:Y:S02]  /*2d6a0*/  IADD3 R95, P6, PT, R95, UR10, RZ ;  /* 0x0000000a5f5f7c10 */ /* 0x000fe4000ffde0ff */
[----:B------:R-:W-:Y:S01]  /*2d6b0*/  ISETP.NE.U32.AND P4, PT, R126, RZ, PT ;  /* 0x000000ff7e00720c */ /* 0x000fe20003f85070 */
[----:B------:R-:W-:Y:S01]  /*2d6c0*/  IMAD.MOV.U32 R126, RZ, RZ, R93 ;  /* 0x000000ffff7e7224 */ /* 0x000fe200078e005d */
[----:B------:R-:W-:Y:S01]  /*2d6d0*/  SGXT.U32 R6, R6, 0x1 ;  /* 0x000000010606781a */ /* 0x000fe20000000000 */
[----:B------:R-:W-:Y:S01]  /*2d6e0*/  IMAD.MOV.U32 R127, RZ, RZ, R94 ;  /* 0x000000ffff7f7224 */ /* 0x000fe200078e005e */
[----:B------:R-:W-:-:S02]  /*2d6f0*/  IADD3.X R96, PT, PT, R96, UR11, RZ, P6, !PT ;  /* 0x0000000b60607c10 */ /* 0x000fc4000b7fe4ff */
[----:B------:R-:W-:Y:S02]  /*2d700*/  SHF.R.U32.HI R7, RZ, 0x6, R229 ;  /* 0x00000006ff077819 */ /* 0x000fe400000116e5 */
[----:B------:R-:W-:Y:S01]  /*2d710*/  LOP3.LUT R6, R6, 0x7a, RZ, 0xfc, !PT ;  /* 0x0000007a06067812 */ /* 0x000fe200078efcff */
        /* <DEDUP_REMOVED lines=8> */
[----:B-1----:R-:W-:-:S04]  /*2d7a0*/  SEL R126, RZ, 0x4, P5 ;  /* 0x00000004ff7e7807 */ /* 0x002fc80002800000 */
[----:B------:R-:W-:Y:S02]  /*2d7b0*/  SEL R126, R126, RZ, !P3 ;  /* 0x000000ff7e7e7207 */ /* 0x000fe40005800000 */
[----:B------:R-:W-:Y:S02]  /*2d7c0*/  SEL R127, RZ, 0x4, P4 ;  /* 0x00000004ff7f7807 */ /* 0x000fe40002000000 */
[----:B------:R-:W-:Y:S02]  /*2d7d0*/  ISETP.NE.U32.AND P4, PT, R126, RZ, PT ;  /* 0x000000ff7e00720c */ /* 0x000fe40003f85070 */
[----:B---3--:R-:W-:-:S04]  /*2d7e0*/  IADD3 R0, P6, PT, R0, UR10, RZ ;  /* 0x0000000a00007c10 */ /* 0x008fc8000ffde0ff */
[----:B--2---:R-:W-:Y:S01]  /*2d7f0*/  IADD3.X R5, PT, PT, R5, UR11, RZ, P6, !PT ;  /* 0x0000000b05057c10 */ /* 0x004fe2000b7fe4ff */
[----:B------:R1:W-:Y:S01]  /*2d800*/  STL [R1+0x5f4], R0 ;  /* 0x0005f40001007387 */ /* 0x0003e20000100800 */
[----:B------:R-:W-:-:S03]  /*2d810*/  IMAD.MOV.U32 R126, RZ, RZ, R0 ;  /* 0x000000ffff7e7224 */ /* 0x000fc600078e0000 */
[----:B------:R-:W-:Y:S04]  /*2d820*/  STL [R1+0x5f0], R5 ;  /* 0x0005f00501007387 */ /* 0x000fe80000100800 */
[----:B-1----:R-:W2:Y:S01]  /*2d830*/  LDL R0, [R1+0xb80] ;  /* 0x000b800001007983 */ /* 0x002ea20000100800 */
[----:B------:R-:W-:-:S04]  /*2d840*/  SEL R127, R127, RZ, !P3 ;  /* 0x000000ff7f7f7207 */ /* 0x000fc80005800000 */
[----:B------:R-:W-:Y:S02]  /*2d850*/  ISETP.NE.U32.AND P5, PT, R127, RZ, PT ;  /* 0x000000ff7f00720c */ /* 0x000fe40003fa5070 */
[----:B----4-:R-:W-:Y:S01]  /*2d860*/  IADD3 R2, P6, PT, R2, UR10, RZ ;  /* 0x0000000a02027c10 */ /* 0x010fe2000ffde0ff */
[----:B------:R-:W-:-:S03]  /*2d870*/  IMAD.MOV.U32 R127, RZ, RZ, R5 ;  /* 0x000000ffff7f7224 */ /* 0x000fc600078e0005 */
[----:B------:R-:W-:Y:S01]  /*2d880*/  IADD3.X R3, PT, PT, R3, UR11, RZ, P6, !PT ;  /* 0x0000000b03037c10 */ /* 0x000fe2000b7fe4ff */
[----:B------:R-:W-:Y:S04]  /*2d890*/  STL [R1+0x5fc], R2 ;  /* 0x0005fc0201007387 */ /* 0x000fe80000100800 */
[----:B------:R1:W-:Y:S04]  /*2d8a0*/  STL [R1+0x5f8], R3 ;  /* 0x0005f80301007387 */ /* 0x0003e80000100800 */
[----:B------:R3:W-:Y:S01]  /*2d8b0*/  LDGSTS.E [R190+0x66000], desc[UR20][R126.64], P5 ;  /* 0x660000007ebe7fae */ /* 0x0007e2000a9a1014 */
[----:B------:R-:W-:-:S03]  /*2d8c0*/  IADD3 R33, P6, PT, R33, UR10, RZ ;  /* 0x0000000a21217c10 */ /* 0x000fc6000ffde0ff */
[----:B------:R-:W4:Y:S01]  /*2d8d0*/  LDL.LU R7, [R1+0x600] ;  /* 0x0006000001077983 */ /* 0x000f220000300800 */
[----:B---3--:R-:W-:Y:S01]  /*2d8e0*/  IMAD.MOV.U32 R127, RZ, RZ, R3 ;  /* 0x000000ffff7f7224 */ /* 0x008fe200078e0003 */
[----:B-1----:R-:W-:Y:S01]  /*2d8f0*/  SHF.R.U32.HI R3, RZ, 0x6, R229 ;  /* 0x00000006ff037819 */ /* 0x002fe200000116e5 */
[----:B------:R-:W-:-:S03]  /*2d900*/  IMAD.MOV.U32 R126, RZ, RZ, R2 ;  /* 0x000000ffff7e7224 */ /* 0x000fc600078e0002 */
[----:B------:R-:W-:Y:S02]  /*2d910*/  SGXT.U32 R3, R3, 0x1 ;  /* 0x000000010303781a */ /* 0x000fe40000000000 */
[----:B------:R-:W-:Y:S01]  /*2d920*/  SHF.R.U32.HI R2, RZ, 0x6, R229 ;  /* 0x00000006ff027819 */ /* 0x000fe200000116e5 */
[----:B------:R1:W-:Y:S01]  /*2d930*/  LDGSTS.E [R190+0x66008], desc[UR20][R126.64], P4 ;  /* 0x660080007ebe7fae */ /* 0x0003e2000a1a1014 */
[----:B------:R-:W-:Y:S02]  /*2d940*/  LOP3.LUT R3, R3, 0x1c, RZ, 0xfc, !PT ;  /* 0x0000001c03037812 */ /* 0x000fe400078efcff */
[----:B------:R-:W-:Y:S02]  /*2d950*/  SGXT.U32 R2, R2, 0x1 ;  /* 0x000000010202781a */ /* 0x000fe40000000000 */
[----:B------:R-:W-:Y:S02]  /*2d960*/  ISETP.GE.AND P4, PT, R3, UR5, PT ;  /* 0x0000000503007c0c */ /* 0x000fe4000bf86270 */
[----:B------:R-:W-:Y:S01]  /*2d970*/  LOP3.LUT R2, R2, 0x1e, RZ, 0xfc, !PT ;  /* 0x0000001e02027812 */ /* 0x000fe200078efcff */
[----:B------:R-:W3:Y:S01]  /*2d980*/  LDL.LU R3, [R1+0x604] ;  /* 0x0006040001037983 */ /* 0x000ee20000300800 */
[----:B-1----:R-:W-:-:S03]  /*2d990*/  SEL R126, RZ, 0x4, P4 ;  /* 0x00000004ff7e7807 */ /* 0x002fc60002000000 */
[----:B------:R-:W3:Y:S01]  /*2d9a0*/  LDL.LU R6, [R1+0x608] ;  /* 0x0006080001067983 */ /* 0x000ee20000300800 */
[----:B------:R-:W-:Y:S02]  /*2d9b0*/  ISETP.GE.AND P5, PT, R2, UR5, PT ;  /* 0x0000000502007c0c */ /* 0x000fe4000bfa6270 */
[----:B------:R-:W-:Y:S01]  /*2d9c0*/  SEL R126, R126, RZ, !P3 ;  /* 0x000000ff7e7e7207 */ /* 0x000fe20005800000 */
[----:B------:R-:W3:Y:S03]  /*2d9d0*/  LDL.LU R5, [R1+0x60c] ;  /* 0x00060c0001057983 */ /* 0x000ee60000300800 */
[----:B------:R-:W-:Y:S02]  /*2d9e0*/  ISETP.NE.U32.AND P4, PT, R126, RZ, PT ;  /* 0x000000ff7e00720c */ /* 0x000fe40003f85070 */
[----:B------:R-:W-:Y:S02]  /*2d9f0*/  SEL R126, RZ, 0x4, P5 ;  /* 0x00000004ff7e7807 */ /* 0x000fe40002800000 */
[----:B------:R-:W-:-:S02]  /*2da00*/  IADD3.X R34, PT, PT, R34, UR11, RZ, P6, !PT ;  /* 0x0000000b22227c10 */ /* 0x000fc4000b7fe4ff */
[----:B------:R-:W-:Y:S02]  /*2da10*/  SEL R126, R126, RZ, !P3 ;  /* 0x000000ff7e7e7207 */ /* 0x000fe40005800000 */
[----:B------:R-:W-:Y:S02]  /*2da20*/  SHF.R.U32.HI R2, RZ, 0x6, R229 ;  /* 0x00000006ff027819 */ /* 0x000fe400000116e5 */
[----:B------:R-:W-:Y:S02]  /*2da30*/  IADD3 R35, P6, PT, R35, UR10, RZ ;  /* 0x0000000a23237c10 */ /* 0x000fe4000ffde0ff */
[----:B------:R-:W-:Y:S01]  /*2da40*/  ISETP.NE.U32.AND P5, PT, R126, RZ, PT ;  /* 0x000000ff7e00720c */ /* 0x000fe20003fa5070 */
[----:B------:R-:W-:Y:S01]  /*2da50*/  IMAD.MOV.U32 R126, RZ, RZ, R33 ;  /* 0x000000ffff7e7224 */ /* 0x000fe200078e0021 */
[----:B------:R-:W-:Y:S01]  /*2da60*/  SGXT.U32 R2, R2, 0x1 ;  /* 0x000000010202781a */ /* 0x000fe20000000000 */
[----:B------:R-:W-:Y:S01]  /*2da70*/  IMAD.MOV.U32 R127, RZ, RZ, R34 ;  /* 0x000000ffff7f7224 */ /* 0x000fe200078e0022 */
[----:B------:R-:W-:-:S02]  /*2da80*/  IADD3.X R36, PT, PT, R36, UR11, RZ, P6, !PT ;  /* 0x0000000b24247c10 */ /* 0x000fc4000b7fe4ff */
[----:B------:R-:W-:Y:S02]  /*2da90*/  LOP3.LUT R2, R2, 0x3c, RZ, 0xfc, !PT ;  /* 0x0000003c02027812 */ /* 0x000fe400078efcff */
[----:B------:R-:W-:-:S04]  /*2daa0*/  IADD3 R65, P6, PT, R65, UR10, RZ ;  /* 0x0000000a41417c10 */ /* 0x000fc8000ffde0ff */
[----:B------:R-:W-:Y:S02]  /*2dab0*/  IADD3.X R66, PT, PT, R66, UR11, RZ, P6, !PT ;  /* 0x0000000b42427c10 */ /* 0x000fe4000b7fe4ff */
        /* <DEDUP_REMOVED lines=12> */
[----:B-1----:R-:W-:Y:S02]  /*2db80*/  SEL R127, RZ, 0x4, P4 ;  /* 0x00000004ff7f7807 */ /* 0x002fe40002000000 */
[----:B------:R-:W-:Y:S02]  /*2db90*/  SEL R126, RZ, 0x4, P5 ;  /* 0x00000004ff7e7807 */ /* 0x000fe40002800000 */
[----:B------:R-:W-:Y:S02]  /*2dba0*/  SEL R127, R127, RZ, !P3 ;  /* 0x000000ff7f7f7207 */ /* 0x000fe40005800000 */
[----:B------:R-:W-:Y:S02]  /*2dbb0*/  SEL R126, R126, RZ, !P3 ;  /* 0x000000ff7e7e7207 */ /* 0x000fe40005800000 */
[----:B------:R-:W-:-:S02]  /*2dbc0*/  ISETP.NE.U32.AND P5, PT, R127, RZ, PT ;  /* 0x000000ff7f00720c */ /* 0x000fc40003fa5070 */
[----:B------:R-:W-:Y:S01]  /*2dbd0*/  ISETP.NE.U32.AND P4, PT, R126, RZ, PT ;  /* 0x000000ff7e00720c */ /* 0x000fe20003f85070 */
[----:B------:R-:W-:Y:S01]  /*2dbe0*/  IMAD.MOV.U32 R126, RZ, RZ, R65 ;  /* 0x000000ffff7e7224 */ /* 0x000fe200078e0041 */
[--C-:B------:R-:W-:Y:S01]  /*2dbf0*/  SHF.R.U32.HI R2, RZ, 0x6, R229.reuse ;  /* 0x00000006ff027819 */ /* 0x100fe200000116e5 */
[----:B------:R-:W-:Y:S01]  /*2dc00*/  IMAD.MOV.U32 R127, RZ, RZ, R66 ;  /* 0x000000ffff7f7224 */ /* 0x000fe200078e0042 */
[----:B------:R-:W-:Y:S02]  /*2dc10*/  SHF.R.U32.HI R0, RZ, 0x6, R229 ;  /* 0x00000006ff007819 */ /* 0x000fe400000116e5 */
[----:B------:R-:W-:Y:S02]  /*2dc20*/  SGXT.U32 R2, R2, 0x1 ;  /* 0x000000010202781a */ /* 0x000fe40000000000 */
[----:B------:R-:W-:-:S03]  /*2dc30*/  SGXT.U32 R0, R0, 0x1 ;  /* 0x000000010000781a */ /* 0x000fc60000000000 */
[----:B------:R1:W-:Y:S01]  /*2dc40*/  LDGSTS.E [R190+0x62000], desc[UR20][R126.64], P5 ;  /* 0x620000007ebe7fae */ /* 0x0003e2000a9a1014 */
[----:B------:R-:W-:Y:S02]  /*2dc50*/  LOP3.LUT R2, R2, 0x5c, RZ, 0xfc, !PT ;  /* 0x0000005c02027812 */ /* 0x000fe400078efcff */
[----:B------:R-:W-:Y:S01]  /*2dc60*/  LOP3.LUT R0, R0, 0x5e, RZ, 0xfc, !PT ;  /* 0x0000005e00007812 */ /* 0x000fe200078efcff */
[----:B-1----:R-:W-:Y:S02]  /*2dc70*/  IMAD.MOV.U32 R126, RZ, RZ, R67 ;  /* 0x000000ffff7e7224 */ /* 0x002fe400078e0043 */
[----:B------:R-:W-:Y:S01]  /*2dc80*/  IMAD.MOV.U32 R127, RZ, RZ, R68 ;  /* 0x000000ffff7f7224 */ /* 0x000fe200078e0044 */
[----:B------:R-:W-:-:S04]  /*2dc90*/  ISETP.GE.AND P5, PT, R0, UR5, PT ;  /* 0x0000000500007c0c */ /* 0x000fc8000bfa6270 */
[----:B------:R1:W-:Y:S01]  /*2dca0*/  LDGSTS.E [R190+0x62008], desc[UR20][R126.64], P4 ;  /* 0x620080007ebe7fae */ /* 0x0003e2000a1a1014 */
[----:B------:R-:W-:-:S03]  /*2dcb0*/  ISETP.GE.AND P4, PT, R2, UR5, PT ;  /* 0x0000000502007c0c */ /* 0x000fc6000bf86270 */
[----:B------:R-:W2:Y:S04]  /*2dcc0*/  LDL.LU R2, [R1+0x610] ;  /* 0x0006100001027983 */ /* 0x000ea80000300800 */
[----:B------:R-:W2:Y:S01]  /*2dcd0*/  LDL.LU R0, [R1+0x614] ;  /* 0x0006140001007983 */ /* 0x000ea20000300800 */
[----:B-1----:R-:W-:Y:S02]  /*2dce0*/  SEL R127, RZ, 0x4, P4 ;  /* 0x00000004ff7f7807 */ /* 0x002fe40002000000 */
[----:B------:R-:W-:Y:S02]  /*2dcf0*/  SEL R126, RZ, 0x4, P5 ;  /* 0x00000004ff7e7807 */ /* 0x000fe40002800000 */
[----:B------:R-:W-:Y:S02]  /*2dd00*/  SEL R127, R127, RZ, !P3 ;  /* 0x000000ff7f7f7207 */ /* 0x000fe40005800000 */
[----:B------:R-:W-:-:S02]  /*2dd10*/  IADD3 R97, P6, PT, R97, UR10, RZ ;  /* 0x0000000a61617c10 */ /* 0x000fc4000ffde0ff */
[----:B------:R-:W-:Y:S02]  /*2dd20*/  ISETP.NE.U32.AND P5, PT, R127, RZ, PT ;  /* 0x000000ff7f00720c */ /* 0x000fe40003fa5070 */
[----:B------:R-:W-:Y:S02]  /*2dd30*/  SEL R126, R126, RZ, !P3 ;  /* 0x000000ff7e7e7207 */ /* 0x000fe40005800000 */
        /* <DEDUP_REMOVED lines=18> */
[----:B---3--:R-:W-:Y:S02]  /*2de60*/  IADD3 R3, P6, PT, R3, UR10, RZ ;  /* 0x0000000a03037c10 */ /* 0x008fe4000ffde0ff */
[----:B-1----:R-:W-:Y:S02]  /*2de70*/  SEL R127, RZ, 0x4, P4 ;  /* 0x00000004ff7f7807 */ /* 0x002fe40002000000 */
[----:B------:R-:W-:Y:S02]  /*2de80*/  SEL R126, RZ, 0x4, P5 ;  /* 0x00000004ff7e7807 */ /* 0x000fe40002800000 */
[----:B------:R-:W-:-:S02]  /*2de90*/  SEL R127, R127, RZ, !P3 ;  /* 0x000000ff7f7f7207 */ /* 0x000fc40005800000 */
[----:B------:R-:W-:Y:S02]  /*2dea0*/  SEL R126, R126, RZ, !P3 ;  /* 0x000000ff7e7e7207 */ /* 0x000fe40005800000 */
[----:B------:R-:W-:Y:S02]  /*2deb0*/  ISETP.NE.U32.AND P5, PT, R127, RZ, PT ;  /* 0x000000ff7f00720c */ /* 0x000fe40003fa5070 */
[----:B----4-:R-:W-:Y:S02]  /*2dec0*/  IADD3.X R7, PT, PT, R7, UR11, RZ, P6, !PT ;  /* 0x0000000b07077c10 */ /* 0x010fe4000b7fe4ff */
[----:B------:R-:W-:Y:S02]  /*2ded0*/  IADD3 R5, P6, PT, R5, UR10, RZ ;  /* 0x0000000a05057c10 */ /* 0x000fe4000ffde0ff */
[----:B------:R-:W-:Y:S01]  /*2dee0*/  ISETP.NE.U32.AND P4, PT, R126, RZ, PT ;  /* 0x000000ff7e00720c */ /* 0x000fe20003f85070 */
[----:B------:R-:W-:Y:S01]  /*2def0*/  IMAD.MOV.U32 R126, RZ, RZ, R3 ;  /* 0x000000ffff7e7224 */ /* 0x000fe200078e0003 */
[----:B------:R-:W-:Y:S01]  /*2df00*/  IADD3.X R6, PT, PT, R6, UR11, RZ, P6, !PT ;  /* 0x0000000b06067c10 */ /* 0x000fe2000b7fe4ff */
[----:B------:R-:W-:Y:S01]  /*2df10*/  IMAD.MOV.U32 R127, RZ, RZ, R7 ;  /* 0x000000ffff7f7224 */ /* 0x000fe200078e0007 */
[----:B------:R1:W-:Y:S04]  /*2df20*/  STL [R1+0x604], R3 ;  /* 0x0006040301007387 */ /* 0x0003e80000100800 */
[----:B------:R3:W-:Y:S01]  /*2df30*/  LDGSTS.E [R190+0x66000], desc[UR20][R126.64], P5 ;  /* 0x660000007ebe7fae */ /* 0x0007e2000a9a1014 */
[----:B-1----:R-:W-:Y:S01]  /*2df40*/  LOP3.LUT R3, R229, 0x7f, RZ, 0xc0, !PT ;  /* 0x0000007fe5037812 */ /* 0x002fe200078ec0ff */
[----:B---3--:R-:W-:-:S02]  /*2df50*/  IMAD.MOV.U32 R126, RZ, RZ, R5 ;  /* 0x000000ffff7e7224 */ /* 0x008fc400078e0005 */
[----:B------:R-:W-:-:S05]  /*2df60*/  IMAD.MOV.U32 R127, RZ, RZ, R6 ;  /* 0x000000ffff7f7224 */ /* 0x000fca00078e0006 */
[----:B------:R1:W-:Y:S01]  /*2df70*/  LDGSTS.E [R190+0x66008], desc[UR20][R126.64], P4 ;  /* 0x660080007ebe7fae */ /* 0x0003e2000a1a1014 */
[----:B------:R-:W-:-:S03]  /*2df80*/  ISETP.GE.AND P4, PT, R3, UR5, PT ;  /* 0x0000000503007c0c */ /* 0x000fc6000bf86270 */
[----:B------:R-:W-:Y:S01]  /*2df90*/  STL [R1+0x600], R7 ;  /* 0x0006000701007387 */ /* 0x000fe20000100800 */
[----:B------:R-:W-:-:S03]  /*2dfa0*/  IADD3 R135, P5, PT, R135, UR12, RZ ;  /* 0x0000000c87877c10 */ /* 0x000fc6000ffbe0ff */
[----:B------:R-:W0:Y:S01]  /*2dfb0*/  LDGDEPBAR ;  /* 0x00000000000079af */ /* 0x000e220000000000 */
[----:B-1----:R-:W-:-:S03]  /*2dfc0*/  SEL R126, RZ, 0x4, P4 ;  /* 0x00000004ff7e7807 */ /* 0x002fc60002000000 */
[----:B------:R1:W-:Y:S04]  /*2dfd0*/  STL [R1+0x60c], R5 ;  /* 0x00060c0501007387 */ /* 0x0003e80000100800 */
[----:B------:R-:W-:Y:S01]  /*2dfe0*/  STL [R1+0x608], R6 ;  /* 0x0006080601007387 */ /* 0x000fe20000100800 */
[----:B------:R-:W-:-:S04]  /*2dff0*/  SEL R126, R126, RZ, !P3 ;  /* 0x000000ff7e7e7207 */ /* 0x000fc80005800000 */
[----:B------:R-:W-:Y:S02]  /*2e000*/  ISETP.NE.U32.AND P3, PT, R126, RZ, PT ;  /* 0x000000ff7e00720c */ /* 0x000fe40003f65070 */
[----:B--2---:R-:W-:-:S04]  /*2e010*/  IADD3 R0, P4, PT, R0, UR12, RZ ;  /* 0x0000000c00007c10 */ /* 0x004fc8000ff9e0ff */
[----:B------:R-:W-:Y:S01]  /*2e020*/  IADD3.X R2, PT, PT, R2, UR13, RZ, P4, !PT ;  /* 0x0000000d02027c10 */ /* 0x000fe2000a7fe4ff */
[----:B------:R2:W-:Y:S04]  /*2e030*/  STL [R1+0x614], R0 ;  /* 0x0006140001007387 */ /* 0x0005e80000100800 */
[----:B------:R3:W-:Y:S04]  /*2e040*/  STL [R1+0x610], R2 ;  /* 0x0006100201007387 */ /* 0x0007e80000100800 */
[----:B------:R-:W4:Y:S04]  /*2e050*/  LDL.LU R38, [R1+0x28] ;  /* 0x0000280001267983 */ /* 0x000f280000300800 */
[----:B------:R-:W4:Y:S01]  /*2e060*/  LDL.LU R8, [R1+0x2c] ;  /* 0x00002c0001087983 */ /* 0x000f220000300800 */
[----:B------:R-:W-:-:S03]  /*2e070*/  IMAD.MOV.U32 R126, RZ, RZ, R0 ;  /* 0x000000ffff7e7224 */ /* 0x000fc600078e0000 */
[----:B-1----:R-:W4:Y:S04]  /*2e080*/  LDL.LU R5, [R1+0x68] ;  /* 0x0000680001057983 */ /* 0x002f280000300800 */
[----:B--2---:R-:W2:Y:S01]  /*2e090*/  LDL.LU R0, [R1+0x6c] ;  /* 0x00006c0001007983 */ /* 0x004ea20000300800 */
[----:B------:R-:W-:-:S03]  /*2e0a0*/  IMAD.MOV.U32 R127, RZ, RZ, R2 ;  /* 0x000000ffff7f7224 */ /* 0x000fc600078e0002 */
[----:B------:R-:W2:Y:S04]  /*2e0b0*/  LDL.LU R7, [R1+0xa8] ;  /* 0x0000a80001077983 */ /* 0x000ea80000300800 */
[----:B---3--:R-:W3:Y:S01]  /*2e0c0*/  LDL.LU R2, [R1+0xac] ;  /* 0x0000ac0001027983 */ /* 0x008ee20000300800 */
[----:B------:R-:W-:Y:S01]  /*2e0d0*/  ULEA UR5, UR17, UR7, 0x11 ;  /* 0x0000000711057291 */ /* 0x000fe2000f8e88ff */
[----:B------:R-:W-:Y:S02]  /*2e0e0*/  IADD3.X R134, PT, PT, R134, UR13, RZ, P5, !PT ;  /* 0x0000000d86867c10 */ /* 0x000fe4000affe4ff */
[----:B------:R-:W-:Y:S01]  /*2e0f0*/  IADD3 R151, P4, PT, R151, UR12, RZ ;  /* 0x0000000c97977c10 */ /* 0x000fe2000ff9e0ff */
[----:B------:R-:W3:Y:S02]  /*2e100*/  LDL.LU R3, [R1+0xec] ;  /* 0x0000ec0001037983 */ /* 0x000ee40000300800 */
[----:B------:R-:W-:Y:S01]  /*2e110*/  VIADD R190, R4, UR5 ;  /* 0x0000000504be7c36 */ /* 0x000fe20008000000 */
[----:B------:R-:W-:Y:S01]  /*2e120*/  IADD3.X R150, PT, PT, R150, UR13, RZ, P4, !PT ;  /* 0x0000000d96967c10 */ /* 0x000fe2000a7fe4ff */
[----:B------:R-:W3:Y:S04]  /*2e130*/  LDL.LU R6, [R1+0x12c] ;  /* 0x00012c0001067983 */ /* 0x000ee80000300800 */
[----:B------:R1:W-:Y:S01]  /*2e140*/  LDGSTS.E [R190], desc[UR20][R126.64], P3 ;  /* 0x000000007ebe7fae */ /* 0x0003e200099a1014 */
[----:B------:R-:W-:-:S02]  /*2e150*/  IADD3 R167, P5, PT, R167, UR12, RZ ;  /* 0x0000000ca7a77c10 */ /* 0x000fc4000ffbe0ff */
[----:B------:R-:W-:Y:S02]  /*2e160*/  IADD3 R183, P4, PT, R183, UR12, RZ ;  /* 0x0000000cb7b77c10 */ /* 0x000fe4000ff9e0ff */
[----:B------:R-:W-:Y:S01]  /*2e170*/  IADD3.X R166, PT, PT, R166, UR13, RZ, P5, !PT ;  /* 0x0000000da6a67c10 */ /* 0x000fe2000affe4ff */
[----:B-1----:R-:W-:Y:S02]  /*2e180*/  IMAD.MOV.U32 R126, RZ, RZ, R135 ;  /* 0x000000ffff7e7224 */ /* 0x002fe400078e0087 */
[----:B------:R-:W-:-:S05]  /*2e190*/  IMAD.MOV.U32 R127, RZ, RZ, R134 ;  /* 0x000000ffff7f7224 */ /* 0x000fca00078e0086 */
[----:B------:R1:W-:Y:S01]  /*2e1a0*/  LDGSTS.E [R190+0x400], desc[UR20][R126.64], P3 ;  /* 0x004000007ebe7fae */ /* 0x0003e200099a1014 */
[----:B------:R-:W-:Y:S02]  /*2e1b0*/  IADD3.X R182, PT, PT, R182, UR13, RZ, P4, !PT ;  /* 0x0000000db6b67c10 */ /* 0x000fe4000a7fe4ff */
[----:B------:R-:W-:Y:S01]  /*2e1c0*/  IADD3 R200, P5, PT, R200, UR12, RZ ;  /* 0x0000000cc8c87c10 */ /* 0x000fe2000ffbe0ff */
        /* <DEDUP_REMOVED lines=18> */
[----:B------:R-:W-:Y:S01]  /*2e2f0*/  IADD3.X R247, PT, PT, R247, UR13, RZ, P4, !PT ;  /* 0x0000000df7f77c10 */ /* 0x000fe2000a7fe4ff */
[----:B-1----:R-:W-:Y:S02]  /*2e300*/  IMAD.MOV.U32 R126, RZ, RZ, R216 ;  /* 0x000000ffff7e7224 */ /* 0x002fe400078e00d8 */
[----:B------:R-:W-:-:S05]  /*2e310*/  IMAD.MOV.U32 R127, RZ, RZ, R215 ;  /* 0x000000ffff7f7224 */ /* 0x000fca00078e00d7 */
[----:B------:R1:W-:Y:S02]  /*2e320*/  LDGSTS.E [R190+0x1800], desc[UR20][R126.64], P3 ;  /* 0x018000007ebe7fae */ /* 0x0003e400099a1014 */
[----:B-1----:R-:W-:Y:S02]  /*2e330*/  IMAD.MOV.U32 R126, RZ, RZ, R232 ;  /* 0x000000ffff7e7224 */ /* 0x002fe400078e00e8 */
[----:B------:R-:W-:-:S05]  /*2e340*/  IMAD.MOV.U32 R127, RZ, RZ, R231 ;  /* 0x000000ffff7f7224 */ /* 0x000fca00078e00e7 */
[----:B------:R1:W-:Y:S02]  /*2e350*/  LDGSTS.E [R190+0x1c00], desc[UR20][R126.64], P3 ;  /* 0x01c000007ebe7fae */ /* 0x0003e400099a1014 */
[----:B-1----:R-:W-:Y:S02]  /*2e360*/  IMAD.MOV.U32 R126, RZ, RZ, R248 ;  /* 0x000000ffff7e7224 */ /* 0x002fe400078e00f8 */
[----:B------:R-:W-:-:S05]  /*2e370*/  IMAD.MOV.U32 R127, RZ, RZ, R247 ;  /* 0x000000ffff7f7224 */ /* 0x000fca00078e00f7 */
[----:B------:R1:W-:Y:S01]  /*2e380*/  LDGSTS.E [R190+0x2000], desc[UR20][R126.64], P3 ;  /* 0x020000007ebe7fae */ /* 0x0003e200099a1014 */
[----:B----4-:R-:W-:-:S04]  /*2e390*/  IADD3 R8, P5, PT, R8, UR12, RZ ;  /* 0x0000000c08087c10 */ /* 0x010fc8000ffbe0ff */
[----:B------:R-:W-:Y:S01]  /*2e3a0*/  IADD3.X R38, PT, PT, R38, UR13, RZ, P5, !PT ;  /* 0x0000000d26267c10 */ /* 0x000fe2000affe4ff */
[----:B------:R4:W-:Y:S01]  /*2e3b0*/  STL [R1+0x2c], R8 ;  /* 0x00002c0801007387 */ /* 0x0009e20000100800 */
[----:B--2---:R-:W-:-:S03]  /*2e3c0*/  IADD3 R0, P4, PT, R0, UR12, RZ ;  /* 0x0000000c00007c10 */ /* 0x004fc6000ff9e0ff */
[----:B------:R2:W-:Y:S01]  /*2e3d0*/  STL [R1+0x28], R38 ;  /* 0x0000282601007387 */ /* 0x0005e20000100800 */
[----:B-1----:R-:W-:Y:S02]  /*2e3e0*/  IMAD.MOV.U32 R126, RZ, RZ, R8 ;  /* 0x000000ffff7e7224 */ /* 0x002fe400078e0008 */
[----:B------:R-:W-:Y:S01]  /*2e3f0*/  IMAD.MOV.U32 R127, RZ, RZ, R38 ;  /* 0x000000ffff7f7224 */ /* 0x000fe200078e0026 */
[----:B------:R-:W-:Y:S01]  /*2e400*/  IADD3.X R5, PT, PT, R5, UR13, RZ, P4, !PT ;  /* 0x0000000d05057c10 */ /* 0x000fe2000a7fe4ff */
[----:B----4-:R-:W4:Y:S01]  /*2e410*/  LDL.LU R8, [R1+0xe8] ;  /* 0x0000e80001087983 */ /* 0x010f220000300800 */
[----:B---3--:R-:W-:-:S03]  /*2e420*/  IADD3 R2, P5, PT, R2, UR12, RZ ;  /* 0x0000000c02027c10 */ /* 0x008fc6000ffbe0ff */
[----:B--2---:R-:W2:Y:S01]  /*2e430*/  LDL.LU R38, [R1+0x128] ;  /* 0x0001280001267983 */ /* 0x004ea20000300800 */
[----:B------:R-:W-:-:S03]  /*2e440*/  IADD3.X R7, PT, PT, R7, UR13, RZ, P5, !PT ;  /* 0x0000000d07077c10 */ /* 0x000fc6000affe4ff */
[----:B------:R1:W-:Y:S04]  /*2e450*/  LDGSTS.E [R190+0x2400], desc[UR20][R126.64], P3 ;  /* 0x024000007ebe7fae */ /* 0x0003e800099a1014 */
[----:B------:R3:W-:Y:S04]  /*2e460*/  STL [R1+0x6c], R0 ;  /* 0x00006c0001007387 */ /* 0x0007e80000100800 */
[----:B------:R3:W-:Y:S01]  /*2e470*/  STL [R1+0x68], R5 ;  /* 0x0000680501007387 */ /* 0x0007e20000100800 */
[----:B-1----:R-:W-:Y:S02]  /*2e480*/  IMAD.MOV.U32 R126, RZ, RZ, R0 ;  /* 0x000000ffff7e7224 */ /* 0x002fe400078e0000 */
[----:B------:R-:W-:Y:S01]  /*2e490*/  IMAD.MOV.U32 R127, RZ, RZ, R5 ;  /* 0x000000ffff7f7224 */ /* 0x000fe200078e0005 */
[----:B------:R1:W-:Y:S04]  /*2e4a0*/  STL [R1+0xac], R2 ;  /* 0x0000ac0201007387 */ /* 0x0003e80000100800 */
[----:B---3--:R-:W3:Y:S04]  /*2e4b0*/  LDL.LU R0, [R1+0x16c] ;  /* 0x00016c0001007983 */ /* 0x008ee80000300800 */
[----:B------:R1:W-:Y:S04]  /*2e4c0*/  STL [R1+0xa8], R7 ;  /* 0x0000a80701007387 */ /* 0x0003e80000100800 */
[----:B------:R1:W-:Y:S04]  /*2e4d0*/  LDGSTS.E [R190+0x2800], desc[UR20][R126.64], P3 ;  /* 0x028000007ebe7fae */ /* 0x0003e800099a1014 */
[----:B------:R-:W3:Y:S01]  /*2e4e0*/  LDL.LU R5, [R1+0x1ac] ;  /* 0x0001ac0001057983 */ /* 0x000ee20000300800 */
[----:B-1----:R-:W-:-:S03]  /*2e4f0*/  IMAD.MOV.U32 R126, RZ, RZ, R2 ;  /* 0x000000ffff7e7224 */ /* 0x002fc600078e0002 */
[----:B------:R-:W3:Y:S01]  /*2e500*/  LDL.LU R2, [R1+0x168] ;  /* 0x0001680001027983 */ /* 0x000ee20000300800 */
[----:B------:R-:W-:-:S03]  /*2e510*/  IMAD.MOV.U32 R127, RZ, RZ, R7 ;  /* 0x000000ffff7f7224 */ /* 0x000fc600078e0007 */
[----:B------:R-:W3:Y:S01]  /*2e520*/  LDL.LU R7, [R1+0x1a8] ;  /* 0x0001a80001077983 */ /* 0x000ee20000300800 */
[----:B------:R-:W-:Y:S02]  /*2e530*/  IADD3 R3, P4, PT, R3, UR12, RZ ;  /* 0x0000000c03037c10 */ /* 0x000fe4000ff9e0ff */
[----:B------:R-:W-:Y:S01]  /*2e540*/  IADD3 R6, P5, PT, R6, UR12, RZ ;  /* 0x0000000c06067c10 */ /* 0x000fe2000ffbe0ff */
[----:B------:R1:W-:Y:S04]  /*2e550*/  LDGSTS.E [R190+0x2c00], desc[UR20][R126.64], P3 ;  /* 0x02c000007ebe7fae */ /* 0x0003e800099a1014 */
[----:B------:R2:W-:Y:S01]  /*2e560*/  STL [R1+0xec], R3 ;  /* 0x0000ec0301007387 */ /* 0x0005e20000100800 */
[----:B-1----:R-:W-:Y:S01]  /*2e570*/  IMAD.MOV.U32 R126, RZ, RZ, R3 ;  /* 0x000000ffff7e7224 */ /* 0x002fe200078e0003 */
[----:B----4-:R-:W-:-:S02]  /*2e580*/  IADD3.X R8, PT, PT, R8, UR13, RZ, P4, !PT ;  /* 0x0000000d08087c10 */ /* 0x010fc4000a7fe4ff */
[----:B--2---:R-:W-:-:S03]  /*2e590*/  IADD3.X R38, PT, PT, R38, UR13, RZ, P5, !PT ;  /* 0x0000000d26267c10 */ /* 0x004fc6000affe4ff */
[----:B------:R-:W-:Y:S01]  /*2e5a0*/  IMAD.MOV.U32 R127, RZ, RZ, R8 ;  /* 0x000000ffff7f7224 */ /* 0x000fe200078e0008 */
[----:B------:R1:W-:Y:S04]  /*2e5b0*/  STL [R1+0xe8], R8 ;  /* 0x0000e80801007387 */ /* 0x0003e80000100800 */
[----:B------:R2:W-:Y:S04]  /*2e5c0*/  STL [R1+0x12c], R6 ;  /* 0x00012c0601007387 */ /* 0x0005e80000100800 */
[----:B------:R-:W4:Y:S04]  /*2e5d0*/  LDL.LU R3, [R1+0x1ec] ;  /* 0x0001ec0001037983 */ /* 0x000f280000300800 */
[----:B------:R2:W-:Y:S04]  /*2e5e0*/  STL [R1+0x128], R38 ;  /* 0x0001282601007387 */ /* 0x0005e80000100800 */
[----:B------:R2:W-:Y:S04]  /*2e5f0*/  LDGSTS.E [R190+0x3000], desc[UR20][R126.64], P3 ;  /* 0x030000007ebe7fae */ /* 0x0005e800099a1014 */
[----:B-1----:R-:W4:Y:S01]  /*2e600*/  LDL.LU R8, [R1+0x22c] ;  /* 0x00022c0001087983 */ /* 0x002f220000300800 */
[----:B---3--:R-:W-:Y:S01]  /*2e610*/  IADD3 R0, P4, PT, R0, UR12, RZ ;  /* 0x0000000c00007c10 */ /* 0x008fe2000ff9e0ff */
[----:B--2---:R-:W-:-:S02]  /*2e620*/  IMAD.MOV.U32 R126, RZ, RZ, R6 ;  /* 0x000000ffff7e7224 */ /* 0x004fc400078e0006 */
[----:B------:R-:W-:Y:S01]  /*2e630*/  IMAD.MOV.U32 R127, RZ, RZ, R38 ;  /* 0x000000ffff7f7224 */ /* 0x000fe200078e0026 */
[----:B------:R-:W2:Y:S01]  /*2e640*/  LDL.LU R6, [R1+0x1e8] ;  /* 0x0001e80001067983 */ /* 0x000ea20000300800 */
[----:B------:R-:W-:-:S03]  /*2e650*/  IADD3 R5, P5, PT, R5, UR12, RZ ;  /* 0x0000000c05057c10 */ /* 0x000fc6000ffbe0ff */
[----:B------:R-:W3:Y:S04]  /*2e660*/  LDL.LU R38, [R1+0x228] ;  /* 0x0002280001267983 */ /* 0x000ee80000300800 */
[----:B------:R1:W-:Y:S01]  /*2e670*/  LDGSTS.E [R190+0x3400], desc[UR20][R126.64], P3 ;  /* 0x034000007ebe7fae */ /* 0x0003e200099a1014 */
[----:B------:R-:W-:-:S03]  /*2e680*/  IADD3.X R2, PT, PT, R2, UR13, RZ, P4, !PT ;  /* 0x0000000d02027c10 */ /* 0x000fc6000a7fe4ff */
[----:B------:R1:W-:Y:S01]  /*2e690*/  STL [R1+0x16c], R0 ;  /* 0x00016c0001007387 */ /* 0x0003e20000100800 */
[----:B------:R-:W-:-:S03]  /*2e6a0*/  IADD3.X R7, PT, PT, R7, UR13, RZ, P5, !PT ;  /* 0x0000000d07077c10 */ /* 0x000fc6000affe4ff */
[----:B------:R1:W-:Y:S02]  /*2e6b0*/  STL [R1+0x168], R2 ;  /* 0x0001680201007387 */ /* 0x0003e40000100800 */
[----:B-1----:R-:W-:Y:S02]  /*2e6c0*/  IMAD.MOV.U32 R126, RZ, RZ, R0 ;  /* 0x000000ffff7e7224 */ /* 0x002fe400078e0000 */
[----:B------:R-:W-:Y:S01]  /*2e6d0*/  IMAD.MOV.U32 R127, RZ, RZ, R2 ;  /* 0x000000ffff7f7224 */ /* 0x000fe200078e0002 */
[----:B------:R1:W-:Y:S04]  /*2e6e0*/  STL [R1+0x1ac], R5 ;  /* 0x0001ac0501007387 */ /* 0x0003e80000100800 */
[----:B------:R-:W3:Y:S04]  /*2e6f0*/  LDL.LU R0, [R1+0x26c] ;  /* 0x00026c0001007983 */ /* 0x000ee80000300800 */
[----:B------:R1:W-:Y:S04]  /*2e700*/  STL [R1+0x1a8], R7 ;  /* 0x0001a80701007387 */ /* 0x0003e80000100800 */
[----:B------:R1:W-:Y:S04]  /*2e710*/  LDGSTS.E [R190+0x3800], desc[UR20][R126.64], P3 ;  /* 0x038000007ebe7fae */ /* 0x0003e800099a1014 */
[----:B------:R-:W3:Y:S01]  /*2e720*/  LDL.LU R2, [R1+0x2ac] ;  /* 0x0002ac0001027983 */ /* 0x000ee20000300800 */
[----:B-1----:R-:W-:-:S03]  /*2e730*/  IMAD.MOV.U32 R126, RZ, RZ, R5 ;  /* 0x000000ffff7e7224 */ /* 0x002fc600078e0005 */
[----:B------:R-:W3:Y:S01]  /*2e740*/  LDL.LU R5, [R1+0x268] ;  /* 0x0002680001057983 */ /* 0x000ee20000300800 */
[----:B------:R-:W-:-:S03]  /*2e750*/  IMAD.MOV.U32 R127, RZ, RZ, R7 ;  /* 0x000000ffff7f7224 */ /* 0x000fc600078e0007 */
[----:B------:R-:W3:Y:S04]  /*2e760*/  LDL.LU R7, [R1+0x2a8] ;  /* 0x0002a80001077983 */ /* 0x000ee80000300800 */
[----:B------:R1:W-:Y:S01]  /*2e770*/  LDGSTS.E [R190+0x3c00], desc[UR20][R126.64], P3 ;  /* 0x03c000007ebe7fae */ /* 0x0003e200099a1014 */
[----:B----4-:R-:W-:-:S05]  /*2e780*/  IADD3 R3, P4, PT, R3, UR12, RZ ;  /* 0x0000000c03037c10 */ /* 0x010fca000ff9e0ff */
[----:B------:R4:W-:Y:S01]  /*2e790*/  STL [R1+0x1ec], R3 ;  /* 0x0001ec0301007387 */ /* 0x0009e20000100800 */
[----:B-1----:R-:W-:Y:S01]  /*2e7a0*/  IMAD.MOV.U32 R126, RZ, RZ, R3 ;  /* 0x000000ffff7e7224 */ /* 0x002fe200078e0003 */
[----:B------:R-:W-:Y:S02]  /*2e7b0*/  IADD3 R8, P5, PT, R8, UR12, RZ ;  /* 0x0000000c08087c10 */ /* 0x000fe4000ffbe0ff */
[----:B--2---:R-:W-:Y:S02]  /*2e7c0*/  IADD3.X R6, PT, PT, R6, UR13, RZ, P4, !PT ;  /* 0x0000000d06067c10 */ /* 0x004fe4000a7fe4ff */
[----:B---3--:R-:W-:-:S03]  /*2e7d0*/  IADD3.X R38, PT, PT, R38, UR13, RZ, P5, !PT ;  /* 0x0000000d26267c10 */ /* 0x008fc6000affe4ff */
[----:B------:R-:W-:Y:S01]  /*2e7e0*/  IMAD.MOV.U32 R127, RZ, RZ, R6 ;  /* 0x000000ffff7f7224 */ /* 0x000fe200078e0006 */
[----:B------:R1:W-:Y:S04]  /*2e7f0*/  STL [R1+0x1e8], R6 ;  /* 0x0001e80601007387 */ /* 0x0003e80000100800 */
[----:B------:R2:W-:Y:S04]  /*2e800*/  STL [R1+0x22c], R8 ;  /* 0x00022c0801007387 */ /* 0x0005e80000100800 */
[----:B----4-:R-:W3:Y:S04]  /*2e810*/  LDL.LU R3, [R1+0x2ec] ;  /* 0x0002ec0001037983 */ /* 0x010ee80000300800 */
[----:B------:R4:W-:Y:S04]  /*2e820*/  STL [R1+0x228], R38 ;  /* 0x0002282601007387 */ /* 0x0009e80000100800 */
[----:B------:R2:W-:Y:S04]  /*2e830*/  LDGSTS.E [R190+0x4000], desc[UR20][R126.64], P3 ;  /* 0x040000007ebe7fae */ /* 0x0005e800099a1014 */
[----:B-1----:R-:W3:Y:S01]  /*2e840*/  LDL.LU R6, [R1+0x32c] ;  /* 0x00032c0001067983 */ /* 0x002ee20000300800 */
[----:B------:R-:W-:Y:S01]  /*2e850*/  IADD3 R0, P4, PT, R0, UR12, RZ ;  /* 0x0000000c00007c10 */ /* 0x000fe2000ff9e0ff */
[----:B--2---:R-:W-:-:S02]  /*2e860*/  IMAD.MOV.U32 R126, RZ, RZ, R8 ;  /* 0x000000ffff7e7224 */ /* 0x004fc400078e0008 */
[----:B------:R-:W-:Y:S01]  /*2e870*/  IMAD.MOV.U32 R127, RZ, RZ, R38 ;  /* 0x000000ffff7f7224 */ /* 0x000fe200078e0026 */
[----:B------:R-:W2:Y:S01]  /*2e880*/  LDL.LU R8, [R1+0x2e8] ;  /* 0x0002e80001087983 */ /* 0x000ea20000300800 */
[----:B------:R-:W-:-:S03]  /*2e890*/  IADD3 R2, P5, PT, R2, UR12, RZ ;  /* 0x0000000c02027c10 */ /* 0x000fc6000ffbe0ff */
[----:B----4-:R-:W4:Y:S04]  /*2e8a0*/  LDL.LU R38, [R1+0x328] ;  /* 0x0003280001267983 */ /* 0x010f280000300800 */
[----:B------:R1:W-:Y:S01]  /*2e8b0*/  LDGSTS.E [R190+0x4400], desc[UR20][R126.64], P3 ;  /* 0x044000007ebe7fae */ /* 0x0003e200099a1014 */
[----:B------:R-:W-:-:S03]  /*2e8c0*/  IADD3.X R5, PT, PT, R5, UR13, RZ, P4, !PT ;  /* 0x0000000d05057c10 */ /* 0x000fc6000a7fe4ff */
[----:B------:R-:W-:Y:S01]  /*2e8d0*/  STL [R1+0x26c], R0 ;  /* 0x00026c0001007387 */ /* 0x000fe20000100800 */
[----:B------:R-:W-:-:S03]  /*2e8e0*/  IADD3.X R7, PT, PT, R7, UR13, RZ, P5, !PT ;  /* 0x0000000d07077c10 */ /* 0x000fc6000affe4ff */
[----:B------:R1:W-:Y:S02]  /*2e8f0*/  STL [R1+0x268], R5 ;  /* 0x0002680501007387 */ /* 0x0003e40000100800 */
[----:B-1----:R-:W-:Y:S02]  /*2e900*/  IMAD.MOV.U32 R126, RZ, RZ, R0 ;  /* 0x000000ffff7e7224 */ /* 0x002fe400078e0000 */
[----:B------:R-:W-:Y:S01]  /*2e910*/  IMAD.MOV.U32 R127, RZ, RZ, R5 ;  /* 0x000000ffff7f7224 */ /* 0x000fe200078e0005 */
[----:B------:R-:W-:Y:S04]  /*2e920*/  STL [R1+0x2ac], R2 ;  /* 0x0002ac0201007387 */ /* 0x000fe80000100800 */
[----:B------:R-:W4:Y:S04]  /*2e930*/  LDL.LU R5, [R1+0x36c] ;  /* 0x00036c0001057983 */ /* 0x000f280000300800 */
[----:B------:R1:W-:Y:S04]  /*2e940*/  STL [R1+0x2a8], R7 ;  /* 0x0002a80701007387 */ /* 0x0003e80000100800 */
[----:B------:R-:W4:Y:S04]  /*2e950*/  LDL.LU R0, [R1+0x3ac] ;  /* 0x0003ac0001007983 */ /* 0x000f280000300800 */
[----:B------:R1:W-:Y:S02]  /*2e960*/  LDGSTS.E [R190+0x4800], desc[UR20][R126.64], P3 ;  /* 0x048000007ebe7fae */ /* 0x0003e400099a1014 */
[----:B-1----:R-:W-:-:S02]  /*2e970*/  IMAD.MOV.U32 R127, RZ, RZ, R7 ;  /* 0x000000ffff7f7224 */ /* 0x002fc400078e0007 */
[----:B------:R-:W4:Y:S01]  /*2e980*/  LDL.LU R7, [R1+0x368] ;  /* 0x0003680001077983 */ /* 0x000f220000300800 */
[----:B------:R-:W-:-:S03]  /*2e990*/  IMAD.MOV.U32 R126, RZ, RZ, R2 ;  /* 0x000000ffff7e7224 */ /* 0x000fc600078e0002 */
[----:B------:R-:W4:Y:S04]  /*2e9a0*/  LDL.LU R2, [R1+0x3a8] ;  /* 0x0003a80001027983 */ /* 0x000f280000300800 */
[----:B------:R1:W-:Y:S01]  /*2e9b0*/  LDGSTS.E [R190+0x4c00], desc[UR20][R126.64], P3 ;  /* 0x04c000007ebe7fae */ /* 0x0003e200099a1014 */
[----:B---3--:R-:W-:-:S05]  /*2e9c0*/  IADD3 R3, P4, PT, R3, UR12, RZ ;  /* 0x0000000c03037c10 */ /* 0x008fca000ff9e0ff */
[----:B------:R-:W-:Y:S01]  /*2e9d0*/  STL [R1+0x2ec], R3 ;  /* 0x0002ec0301007387 */ /* 0x000fe20000100800 */
[----:B-1----:R-:W-:Y:S01]  /*2e9e0*/  IMAD.MOV.U32 R126, RZ, RZ, R3 ;  /* 0x000000ffff7e7224 */ /* 0x002fe200078e0003 */
[----:B------:R-:W-:Y:S02]  /*2e9f0*/  IADD3 R6, P5, PT, R6, UR12, RZ ;  /* 0x0000000c06067c10 */ /* 0x000fe4000ffbe0ff */
[----:B--2---:R-:W-:Y:S02]  /*2ea00*/  IADD3.X R8, PT, PT, R8, UR13, RZ, P4, !PT ;  /* 0x0000000d08087c10 */ /* 0x004fe4000a7fe4ff */
[----:B----4-:R-:W-:-:S03]  /*2ea10*/  IADD3.X R38, PT, PT, R38, UR13, RZ, P5, !PT ;  /* 0x0000000d26267c10 */ /* 0x010fc6000affe4ff */
[----:B------:R-:W-:Y:S01]  /*2ea20*/  IMAD.MOV.U32 R127, RZ, RZ, R8 ;  /* 0x000000ffff7f7224 */ /* 0x000fe200078e0008 */
[----:B------:R1:W-:Y:S04]  /*2ea30*/  STL [R1+0x2e8], R8 ;  /* 0x0002e80801007387 */ /* 0x0003e80000100800 */
[----:B------:R-:W-:Y:S04]  /*2ea40*/  STL [R1+0x32c], R6 ;  /* 0x00032c0601007387 */ /* 0x000fe80000100800 */
[----:B------:R2:W-:Y:S04]  /*2ea50*/  LDGSTS.E [R190+0x5000], desc[UR20][R126.64], P3 ;  /* 0x050000007ebe7fae */ /* 0x0005e800099a1014 */
[----:B-1----:R-:W3:Y:S04]  /*2ea60*/  LDL.LU R8, [R1+0x3ec] ;  /* 0x0003ec0001087983 */ /* 0x002ee80000300800 */
[----:B------:R1:W-:Y:S04]  /*2ea70*/  STL [R1+0x328], R38 ;  /* 0x0003282601007387 */ /* 0x0003e80000100800 */
[----:B------:R-:W4:Y:S01]  /*2ea80*/  LDL.LU R3, [R1+0x42c] ;  /* 0x00042c0001037983 */ /* 0x000f220000300800 */
[----:B------:R-:W-:Y:S01]  /*2ea90*/  IADD3 R5, P4, PT, R5, UR12, RZ ;  /* 0x0000000c05057c10 */ /* 0x000fe2000ff9e0ff */
[----:B--2---:R-:W-:-:S02]  /*2eaa0*/  IMAD.MOV.U32 R127, RZ, RZ, R38 ;  /* 0x000000ffff7f7224 */ /* 0x004fc400078e0026 */
[----:B------:R-:W-:Y:S01]  /*2eab0*/  IMAD.MOV.U32 R126, RZ, RZ, R6 ;  /* 0x000000ffff7e7224 */ /* 0x000fe200078e0006 */
[----:B-1----:R-:W2:Y:S01]  /*2eac0*/  LDL.LU R38, [R1+0x3e8] ;  /* 0x0003e80001267983 */ /* 0x002ea20000300800 */
[----:B------:R-:W-:-:S03]  /*2ead0*/  IADD3 R0, P5, PT, R0, UR12, RZ ;  /* 0x0000000c00007c10 */ /* 0x000fc6000ffbe0ff */
[----:B------:R-:W2:Y:S04]  /*2eae0*/  LDL.LU R6, [R1+0x428] ;  /* 0x0004280001067983 */ /* 0x000ea80000300800 */
[----:B------:R-:W-:Y:S04]  /*2eaf0*/  STL [R1+0x36c], R5 ;  /* 0x00036c0501007387 */ /* 0x000fe80000100800 */
[----:B------:R1:W-:Y:S01]  /*2eb00*/  LDGSTS.E [R190+0x5400], desc[UR20][R126.64], P3 ;  /* 0x054000007ebe7fae */ /* 0x0003e200099a1014 */
[----:B------:R-:W-:Y:S02]  /*2eb10*/  IADD3.X R7, PT, PT, R7, UR13, RZ, P4, !PT ;  /* 0x0000000d07077c10 */ /* 0x000fe4000a7fe4ff */
[----:B------:R-:W-:-:S03]  /*2eb20*/  IADD3.X R2, PT, PT, R2, UR13, RZ, P5, !PT ;  /* 0x0000000d02027c10 */ /* 0x000fc6000affe4ff */
[----:B------:R1:W-:Y:S02]  /*2eb30*/  STL [R1+0x368], R7 ;  /* 0x0003680701007387 */ /* 0x0003e40000100800 */
[----:B-1----:R-:W-:Y:S02]  /*2eb40*/  IMAD.MOV.U32 R126, RZ, RZ, R5 ;  /* 0x000000ffff7e7224 */ /* 0x002fe400078e0005 */
[----:B------:R-:W-:Y:S01]  /*2eb50*/  IMAD.MOV.U32 R127, RZ, RZ, R7 ;  /* 0x000000ffff7f7224 */ /* 0x000fe200078e0007 */
[----:B------:R-:W-:Y:S04]  /*2eb60*/  STL [R1+0x3ac], R0 ;  /* 0x0003ac0001007387 */ /* 0x000fe80000100800 */
[----:B------:R1:W-:Y:S04]  /*2eb70*/  STL [R1+0x3a8], R2 ;  /* 0x0003a80201007387 */ /* 0x0003e80000100800 */
[----:B------:R-:W2:Y:S04]  /*2eb80*/  LDL.LU R7, [R1+0x468] ;  /* 0x0004680001077983 */ /* 0x000ea80000300800 */
[----:B------:R-:W2:Y:S04]  /*2eb90*/  LDL.LU R5, [R1+0x46c] ;  /* 0x00046c0001057983 */ /* 0x000ea80000300800 */
[----:B------:R1:W-:Y:S02]  /*2eba0*/  LDGSTS.E [R190+0x5800], desc[UR20][R126.64], P3 ;  /* 0x058000007ebe7fae */ /* 0x0003e400099a1014 */
[----:B-1----:R-:W-:-:S02]  /*2ebb0*/  IMAD.MOV.U32 R127, RZ, RZ, R2 ;  /* 0x000000ffff7f7224 */ /* 0x002fc400078e0002 */
[----:B------:R-:W-:Y:S01]  /*2ebc0*/  IMAD.MOV.U32 R126, RZ, RZ, R0 ;  /* 0x000000ffff7e7224 */ /* 0x000fe200078e0000 */
[----:B------:R-:W2:Y:S04]  /*2ebd0*/  LDL.LU R2, [R1+0x4a8] ;  /* 0x0004a80001027983 */ /* 0x000ea80000300800 */
[----:B------:R-:W2:Y:S04]  /*2ebe0*/  LDL.LU R0, [R1+0x4ac] ;  /* 0x0004ac0001007983 */ /* 0x000ea80000300800 */
[----:B------:R1:W-:Y:S01]  /*2ebf0*/  LDGSTS.E [R190+0x5c00], desc[UR20][R126.64], P3 ;  /* 0x05c000007ebe7fae */ /* 0x0003e200099a1014 */
[----:B---3--:R-:W-:-:S02]  /*2ec00*/  IADD3 R8, P4, PT, R8, UR12, RZ ;  /* 0x0000000c08087c10 */ /* 0x008fc4000ff9e0ff */
[----:B----4-:R-:W-:-:S03]  /*2ec10*/  IADD3 R3, P5, PT, R3, UR12, RZ ;  /* 0x0000000c03037c10 */ /* 0x010fc6000ffbe0ff */
[----:B------:R-:W-:Y:S01]  /*2ec20*/  STL [R1+0x3ec], R8 ;  /* 0x0003ec0801007387 */ /* 0x000fe20000100800 */
[----:B--2---:R-:W-:Y:S02]  /*2ec30*/  IADD3.X R38, PT, PT, R38, UR13, RZ, P4, !PT ;  /* 0x0000000d26267c10 */ /* 0x004fe4000a7fe4ff */
[----:B------:R-:W-:-:S03]  /*2ec40*/  IADD3.X R6, PT, PT, R6, UR13, RZ, P5, !PT ;  /* 0x0000000d06067c10 */ /* 0x000fc6000affe4ff */
[----:B------:R2:W-:Y:S01]  /*2ec50*/  STL [R1+0x3e8], R38 ;  /* 0x0003e82601007387 */ /* 0x0005e20000100800 */
[----:B-1----:R-:W-:Y:S02]  /*2ec60*/  IMAD.MOV.U32 R126, RZ, RZ, R8 ;  /* 0x000000ffff7e7224 */ /* 0x002fe400078e0008 */
[----:B------:R-:W-:Y:S01]  /*2ec70*/  IMAD.MOV.U32 R127, RZ, RZ, R38 ;  /* 0x000000ffff7f7224 */ /* 0x000fe200078e0026 */
[----:B------:R-:W-:Y:S04]  /*2ec80*/  STL [R1+0x42c], R3 ;  /* 0x00042c0301007387 */ /* 0x000fe80000100800 */
[----:B------:R1:W-:Y:S04]  /*2ec90*/  STL [R1+0x428], R6 ;  /* 0x0004280601007387 */ /* 0x0003e80000100800 */
[----:B------:R-:W3:Y:S04]  /*2eca0*/  LDL.LU R245, [R1+0x4e8] ;  /* 0x0004e80001f57983 */ /* 0x000ee80000300800 */
[----:B------:R-:W4:Y:S04]  /*2ecb0*/  LDL.LU R229, [R1+0x4ec] ;  /* 0x0004ec0001e57983 */ /* 0x000f280000300800 */
[----:B------:R1:W-:Y:S04]  /*2ecc0*/  LDGSTS.E [R190+0x6000], desc[UR20][R126.64], P3 ;  /* 0x060000007ebe7fae */ /* 0x0003e800099a1014 */
[----:B--2---:R-:W2:Y:S04]  /*2ecd0*/  LDL.LU R38, [R1+0x528] ;  /* 0x0005280001267983 */ /* 0x004ea80000300800 */
[----:B------:R-:W2:Y:S01]  /*2ece0*/  LDL.LU R8, [R1+0x52c] ;  /* 0x00052c0001087983 */ /* 0x000ea20000300800 */
[----:B-1----:R-:W-:-:S02]  /*2ecf0*/  IMAD.MOV.U32 R126, RZ, RZ, R3 ;  /* 0x000000ffff7e7224 */ /* 0x002fc400078e0003 */
[----:B------:R-:W-:Y:S02]  /*2ed00*/  IMAD.MOV.U32 R127, RZ, RZ, R6 ;  /* 0x000000ffff7f7224 */ /* 0x000fe400078e0006 */
[----:B------:R-:W2:Y:S01]  /*2ed10*/  LDL.LU R6, [R1+0x56c] ;  /* 0x00056c0001067983 */ /* 0x000ea20000300800 */
[----:B------:R-:W-:-:S03]  /*2ed20*/  IADD3 R5, P4, PT, R5, UR12, RZ ;  /* 0x0000000c05057c10 */ /* 0x000fc6000ff9e0ff */
[----:B------:R1:W-:Y:S01]  /*2ed30*/  LDGSTS.E [R190+0x6400], desc[UR20][R126.64], P3 ;  /* 0x064000007ebe7fae */ /* 0x0003e200099a1014 */
[----:B------:R-:W-:-:S03]  /*2ed40*/  IADD3.X R7, PT, PT, R7, UR13, RZ, P4, !PT ;  /* 0x0000000d07077c10 */ /* 0x000fc6000a7fe4ff */
[----:B------:R-:W2:Y:S04]  /*2ed50*/  LDL.LU R3, [R1+0x5ac] ;  /* 0x0005ac0001037983 */ /* 0x000ea80000300800 */
[----:B------:R-:W-:Y:S01]  /*2ed60*/  STL [R1+0x46c], R5 ;  /* 0x00046c0501007387 */ /* 0x000fe20000100800 */
[----:B-1----:R-:W-:Y:S02]  /*2ed70*/  IMAD.MOV.U32 R126, RZ, RZ, R5 ;  /* 0x000000ffff7e7224 */ /* 0x002fe400078e0005 */
[----:B------:R-:W-:Y:S01]  /*2ed80*/  IMAD.MOV.U32 R127, RZ, RZ, R7 ;  /* 0x000000ffff7f7224 */ /* 0x000fe200078e0007 */
[----:B------:R-:W-:Y:S01]  /*2ed90*/  IADD3 R0, P5, PT, R0, UR12, RZ ;  /* 0x0000000c00007c10 */ /* 0x000fe2000ffbe0ff */
[----:B------:R1:W-:Y:S03]  /*2eda0*/  STL [R1+0x468], R7 ;  /* 0x0004680701007387 */ /* 0x0003e60000100800 */
[----:B------:R-:W-:Y:S01]  /*2edb0*/  IADD3.X R2, PT, PT, R2, UR13, RZ, P5, !PT ;  /* 0x0000000d02027c10 */ /* 0x000fe2000affe4ff */
[----:B------:R-:W-:Y:S04]  /*2edc0*/  STL [R1+0x4ac], R0 ;  /* 0x0004ac0001007387 */ /* 0x000fe80000100800 */
[----:B------:R1:W-:Y:S04]  /*2edd0*/  LDGSTS.E [R190+0x6800], desc[UR20][R126.64], P3 ;  /* 0x068000007ebe7fae */ /* 0x0003e800099a1014 */
[----:B-1----:R-:W2:Y:S04]  /*2ede0*/  LDL.LU R7, [R1+0x568] ;  /* 0x0005680001077983 */ /* 0x002ea80000300800 */
[----:B------:R1:W-:Y:S04]  /*2edf0*/  STL [R1+0x4a8], R2 ;  /* 0x0004a80201007387 */ /* 0x0003e80000100800 */
[----:B------:R-:W2:Y:S01]  /*2ee00*/  LDL.LU R5, [R1+0x5a8] ;  /* 0x0005a80001057983 */ /* 0x000ea20000300800 */
[----:B------:R-:W-:-:S02]  /*2ee10*/  IMAD.MOV.U32 R127, RZ, RZ, R2 ;  /* 0x000000ffff7f7224 */ /* 0x000fc400078e0002 */
[----:B------:R-:W-:Y:S01]  /*2ee20*/  IMAD.MOV.U32 R126, RZ, RZ, R0 ;  /* 0x000000ffff7e7224 */ /* 0x000fe200078e0000 */
[----:B-1----:R-:W2:Y:S04]  /*2ee30*/  LDL.LU R2, [R1+0x618] ;  /* 0x0006180001027983 */ /* 0x002ea80000300800 */
[----:B------:R-:W2:Y:S04]  /*2ee40*/  LDL.LU R0, [R1+0x61c] ;  /* 0x00061c0001007983 */ /* 0x000ea80000300800 */
[----:B------:R1:W-:Y:S01]  /*2ee50*/  LDGSTS.E [R190+0x6c00], desc[UR20][R126.64], P3 ;  /* 0x06c000007ebe7fae */ /* 0x0003e200099a1014 */
[----:B----4-:R-:W-:-:S04]  /*2ee60*/  IADD3 R229, P4, PT, R229, UR12, RZ ;  /* 0x0000000ce5e57c10 */ /* 0x010fc8000ff9e0ff */
[----:B---3--:R-:W-:Y:S01]  /*2ee70*/  IADD3.X R245, PT, PT, R245, UR13, RZ, P4, !PT ;  /* 0x0000000df5f57c10 */ /* 0x008fe2000a7fe4ff */
[----:B-1----:R-:W-:-:S04]  /*2ee80*/  IMAD.MOV.U32 R126, RZ, RZ, R229 ;  /* 0x000000ffff7e7224 */ /* 0x002fc800078e00e5 */
[----:B------:R-:W-:Y:S01]  /*2ee90*/  IMAD.MOV.U32 R127, RZ, RZ, R245 ;  /* 0x000000ffff7f7224 */ /* 0x000fe200078e00f5 */
[----:B--2---:R-:W-:-:S04]  /*2eea0*/  IADD3 R8, P5, PT, R8, UR12, RZ ;  /* 0x0000000c08087c10 */ /* 0x004fc8000ffbe0ff */
[----:B------:R1:W-:Y:S01]  /*2eeb0*/  LDGSTS.E [R190+0x7000], desc[UR20][R126.64], P3 ;  /* 0x070000007ebe7fae */ /* 0x0003e200099a1014 */
[----:B------:R-:W-:Y:S02]  /*2eec0*/  IADD3.X R38, PT, PT, R38, UR13, RZ, P5, !PT ;  /* 0x0000000d26267c10 */ /* 0x000fe4000affe4ff */
[----:B------:R-:W-:Y:S01]  /*2eed0*/  IADD3 R6, P4, PT, R6, UR12, RZ ;  /* 0x0000000c06067c10 */ /* 0x000fe2000ff9e0ff */
[----:B------:R-:W-:Y:S01]  /*2eee0*/  STL [R1+0x4ec], R229 ;  /* 0x0004ece501007387 */ /* 0x000fe20000100800 */
[----:B-1----:R-:W-:Y:S02]  /*2eef0*/  IMAD.MOV.U32 R126, RZ, RZ, R8 ;  /* 0x000000ffff7e7224 */ /* 0x002fe400078e0008 */
[----:B------:R-:W-:Y:S01]  /*2ef00*/  IMAD.MOV.U32 R127, RZ, RZ, R38 ;  /* 0x000000ffff7f7224 */ /* 0x000fe200078e0026 */
[----:B------:R-:W-:Y:S01]  /*2ef10*/  IADD3 R3, P5, PT, R3, UR12, RZ ;  /* 0x0000000c03037c10 */ /* 0x000fe2000ffbe0ff */
[----:B------:R-:W-:Y:S04]  /*2ef20*/  STL [R1+0x4e8], R245 ;  /* 0x0004e8f501007387 */ /* 0x000fe80000100800 */
[----:B------:R-:W-:Y:S04]  /*2ef30*/  STL [R1+0x52c], R8 ;  /* 0x00052c0801007387 */ /* 0x000fe80000100800 */
[----:B------:R1:W-:Y:S04]  /*2ef40*/  STL [R1+0x528], R38 ;  /* 0x0005282601007387 */ /* 0x0003e80000100800 */
[----:B------:R2:W-:Y:S04]  /*2ef50*/  LDGSTS.E [R190+0x7400], desc[UR20][R126.64], P3 ;  /* 0x074000007ebe7fae */ /* 0x0005e800099a1014 */
[----:B------:R-:W-:Y:S01]  /*2ef60*/  STL [R1+0x56c], R6 ;  /* 0x00056c0601007387 */ /* 0x000fe20000100800 */
[----:B------:R-:W-:Y:S01]  /*2ef70*/  IADD3.X R7, PT, PT, R7, UR13, RZ, P4, !PT ;  /* 0x0000000d07077c10 */ /* 0x000fe2000a7fe4ff */
[----:B--2---:R-:W-:-:S04]  /*2ef80*/  IMAD.MOV.U32 R126, RZ, RZ, R6 ;  /* 0x000000ffff7e7224 */ /* 0x004fc800078e0006 */
[----:B------:R-:W-:Y:S01]  /*2ef90*/  IMAD.MOV.U32 R127, RZ, RZ, R7 ;  /* 0x000000ffff7f7224 */ /* 0x000fe200078e0007 */
[----:B------:R-:W-:Y:S01]  /*2efa0*/  IADD3.X R5, PT, PT, R5, UR13, RZ, P5, !PT ;  /* 0x0000000d05057c10 */ /* 0x000fe2000affe4ff */
[----:B------:R-:W-:Y:S01]  /*2efb0*/  STL [R1+0x568], R7 ;  /* 0x0005680701007387 */ /* 0x000fe20000100800 */
[----:B------:R-:W-:-:S03]  /*2efc0*/  IADD3 R0, P4, PT, R0, UR12, RZ ;  /* 0x0000000c00007c10 */ /* 0x000fc6000ff9e0ff */
[----:B------:R-:W-:Y:S01]  /*2efd0*/  STL [R1+0x5ac], R3 ;  /* 0x0005ac0301007387 */ /* 0x000fe20000100800 */
[----:B------:R-:W-:-:S03]  /*2efe0*/  IADD3.X R2, PT, PT, R2, UR13, RZ, P4, !PT ;  /* 0x0000000d02027c10 */ /* 0x000fc6000a7fe4ff */
[----:B------:R2:W-:Y:S04]  /*2eff0*/  STL [R1+0x5a8], R5 ;  /* 0x0005a80501007387 */ /* 0x0005e80000100800 */
[----:B------:R3:W-:Y:S04]  /*2f000*/  STL [R1+0x61c], R0 ;  /* 0x00061c0001007387 */ /* 0x0007e80000100800 */
[----:B------:R4:W-:Y:S04]  /*2f010*/  LDGSTS.E [R190+0x7800], desc[UR20][R126.64], P3 ;  /* 0x078000007ebe7fae */ /* 0x0009e800099a1014 */
[----:B------:R2:W-:Y:S04]  /*2f020*/  STL [R1+0x618], R2 ;  /* 0x0006180201007387 */ /* 0x0005e80000100800 */
[----:B-1----:R-:W3:Y:S01]  /*2f030*/  LDL.LU R38, [R1+0x30] ;  /* 0x0000300001267983 */ /* 0x002ee20000300800 */
[----:B----4-:R-:W-:-:S03]  /*2f040*/  IMAD.MOV.U32 R126, RZ, RZ, R3 ;  /* 0x000000ffff7e7224 */ /* 0x010fc600078e0003 */
[----:B------:R-:W4:Y:S01]  /*2f050*/  LDL.LU R8, [R1+0x34] ;  /* 0x0000340001087983 */ /* 0x000f220000300800 */
[----:B------:R-:W-:-:S03]  /*2f060*/  IMAD.MOV.U32 R127, RZ, RZ, R5 ;  /* 0x000000ffff7f7224 */ /* 0x000fc600078e0005 */
[----:B--2---:R-:W2:Y:S04]  /*2f070*/  LDL.LU R5, [R1+0x70] ;  /* 0x0000700001057983 */ /* 0x004ea80000300800 */
[----:B------:R1:W-:Y:S02]  /*2f080*/  LDGSTS.E [R190+0x7c00], desc[UR20][R126.64], P3 ;  /* 0x07c000007ebe7fae */ /* 0x0003e400099a1014 */
[----:B-1----:R-:W-:Y:S02]  /*2f090*/  IMAD.MOV.U32 R126, RZ, RZ, R0 ;  /* 0x000000ffff7e7224 */ /* 0x002fe400078e0000 */
[----:B---3--:R-:W3:Y:S01]  /*2f0a0*/  LDL.LU R0, [R1+0x74] ;  /* 0x0000740001007983 */ /* 0x008ee20000300800 */
[----:B------:R-:W-:-:S03]  /*2f0b0*/  IMAD.MOV.U32 R127, RZ, RZ, R2 ;  /* 0x000000ffff7f7224 */ /* 0x000fc600078e0002 */
[----:B------:R-:W2:Y:S04]  /*2f0c0*/  LDL.LU R7, [R1+0xb0] ;  /* 0x0000b00001077983 */ /* 0x000ea80000300800 */
[----:B------:R-:W2:Y:S01]  /*2f0d0*/  LDL.LU R2, [R1+0xb4] ;  /* 0x0000b40001027983 */ /* 0x000ea20000300800 */
[----:B------:R-:W-:Y:S02]  /*2f0e0*/  LOP3.LUT R3, R4, 0x10, RZ, 0x3c, !PT ;  /* 0x0000001004037812 */ /* 0x000fe400078e3cff */
[----:B------:R-:W-:-:S03]  /*2f0f0*/  IADD3 R137, P5, PT, R137, UR12, RZ ;  /* 0x0000000c89897c10 */ /* 0x000fc6000ffbe0ff */
[----:B------:R-:W-:Y:S01]  /*2f100*/  VIADD R190, R3, UR5 ;  /* 0x0000000503be7c36 */ /* 0x000fe20008000000 */
[----:B------:R-:W-:Y:S01]  /*2f110*/  IADD3.X R136, PT, PT, R136, UR13, RZ, P5, !PT ;  /* 0x0000000d88887c10 */ /* 0x000fe2000affe4ff */
[----:B------:R-:W2:Y:S01]  /*2f120*/  LDL.LU R3, [R1+0xf4] ;  /* 0x0000f40001037983 */ /* 0x000ea20000300800 */
[----:B------:R-:W-:-:S03]  /*2f130*/  IADD3 R153, P4, PT, R153, UR12, RZ ;  /* 0x0000000c99997c10 */ /* 0x000fc6000ff9e0ff */
[----:B------:R1:W-:Y:S01]  /*2f140*/  LDGSTS.E [R190+0x80], desc[UR20][R126.64], P3 ;  /* 0x000800007ebe7fae */ /* 0x0003e200099a1014 */
[----:B------:R-:W-:Y:S02]  /*2f150*/  IADD3.X R152, PT, PT, R152, UR13, RZ, P4, !PT ;  /* 0x0000000d98987c10 */ /* 0x000fe4000a7fe4ff */
[----:B------:R-:W-:Y:S01]  /*2f160*/  IADD3 R169, P5, PT, R169, UR12, RZ ;  /* 0x0000000ca9a97c10 */ /* 0x000fe2000ffbe0ff */
[----:B------:R-:W2:Y:S01]  /*2f170*/  LDL.LU R6, [R1+0x134] ;  /* 0x0001340001067983 */ /* 0x000ea20000300800 */
[----:B-1----:R-:W-:Y:S02]  /*2f180*/  IMAD.MOV.U32 R126, RZ, RZ, R137 ;  /* 0x000000ffff7e7224 */ /* 0x002fe400078e0089 */
[----:B------:R-:W-:Y:S01]  /*2f190*/  IMAD.MOV.U32 R127, RZ, RZ, R136 ;  /* 0x000000ffff7f7224 */ /* 0x000fe200078e0088 */
[----:B------:R-:W-:-:S04]  /*2f1a0*/  IADD3.X R168, PT, PT, R168, UR13, RZ, P5, !PT ;  /* 0x0000000da8a87c10 */ /* 0x000fc8000affe4ff */
[----:B------:R1:W-:Y:S01]  /*2f1b0*/  LDGSTS.E [R190+0x480], desc[UR20][R126.64], P3 ;  /* 0x004800007ebe7fae */ /* 0x0003e200099a1014 */
[----:B------:R-:W-:Y:S02]  /*2f1c0*/  IADD3 R185, P4, PT, R185, UR12, RZ ;  /* 0x0000000cb9b97c10 */ /* 0x000fe4000ff9e0ff */
        /* <DEDUP_REMOVED lines=33> */
[----:B-1----:R-:W-:-:S03]  /*2f3e0*/  IMAD.MOV.U32 R126, RZ, RZ, R8 ;  /* 0x000000ffff7e7224 */ /* 0x002fc600078e0008 */
[----:B------:R1:W-:Y:S01]  /*2f3f0*/  STL [R1+0x30], R38 ;  /* 0x0000302601007387 */ /* 0x0003e20000100800 */
[----:B------:R-:W-:-:S03]  /*2f400*/  IMAD.MOV.U32 R127, RZ, RZ, R38 ;  /* 0x000000ffff7f7224 */ /* 0x000fc600078e0026 */
[----:B----4-:R-:W4:Y:S04]  /*2f410*/  LDL.LU R8, [R1+0xf0] ;  /* 0x0000f00001087983 */ /* 0x010f280000300800 */
[----:B-1----:R-:W4:Y:S01]  /*2f420*/  LDL.LU R38, [R1+0x130] ;  /* 0x0001300001267983 */ /* 0x002f220000300800 */
[----:B---3--:R-:W-:-:S03]  /*2f430*/  IADD3 R0, P4, PT, R0, UR12, RZ ;  /* 0x0000000c00007c10 */ /* 0x008fc6000ff9e0ff */
[----:B------:R1:W-:Y:S01]  /*2f440*/  LDGSTS.E [R190+0x2480], desc[UR20][R126.64], P3 ;  /* 0x024800007ebe7fae */ /* 0x0003e200099a1014 */
[----:B--2---:R-:W-:Y:S02]  /*2f450*/  IADD3.X R5, PT, PT, R5, UR13, RZ, P4, !PT ;  /* 0x0000000d05057c10 */ /* 0x004fe4000a7fe4ff */
[----:B------:R-:W-:Y:S01]  /*2f460*/  IADD3 R2, P5, PT, R2, UR12, RZ ;  /* 0x0000000c02027c10 */ /* 0x000fe2000ffbe0ff */
[----:B------:R2:W-:Y:S03]  /*2f470*/  STL [R1+0x74], R0 ;  /* 0x0000740001007387 */ /* 0x0005e60000100800 */
[----:B------:R-:W-:Y:S01]  /*2f480*/  IADD3.X R7, PT, PT, R7, UR13, RZ, P5, !PT ;  /* 0x0000000d07077c10 */ /* 0x000fe2000affe4ff */
[----:B-1----:R-:W-:Y:S01]  /*2f490*/  IMAD.MOV.U32 R126, RZ, RZ, R0 ;  /* 0x000000ffff7e7224 */ /* 0x002fe200078e0000 */
[----:B------:R1:W-:Y:S01]  /*2f4a0*/  STL [R1+0x70], R5 ;  /* 0x0000700501007387 */ /* 0x0003e20000100800 */
[----:B------:R-:W-:-:S03]  /*2f4b0*/  IMAD.MOV.U32 R127, RZ, RZ, R5 ;  /* 0x000000ffff7f7224 */ /* 0x000fc600078e0005 */
[----:B------:R3:W-:Y:S04]  /*2f4c0*/  STL [R1+0xb4], R2 ;  /* 0x0000b40201007387 */ /* 0x0007e80000100800 */
[----:B--2---:R-:W2:Y:S04]  /*2f4d0*/  LDL.LU R0, [R1+0x174] ;  /* 0x0001740001007983 */ /* 0x004ea80000300800 */
[----:B------:R3:W-:Y:S04]  /*2f4e0*/  STL [R1+0xb0], R7 ;  /* 0x0000b00701007387 */ /* 0x0007e80000100800 */
[----:B------:R3:W-:Y:S04]  /*2f4f0*/  LDGSTS.E [R190+0x2880], desc[UR20][R126.64], P3 ;  /* 0x028800007ebe7fae */ /* 0x0007e800099a1014 */
[----:B-1----:R-:W2:Y:S01]  /*2f500*/  LDL.LU R5, [R1+0x1b4] ;  /* 0x0001b40001057983 */ /* 0x002ea20000300800 */
[----:B---3--:R-:W-:-:S03]  /*2f510*/  IMAD.MOV.U32 R126, RZ, RZ, R2 ;  /* 0x000000ffff7e7224 */ /* 0x008fc600078e0002 */
        /* <DEDUP_REMOVED lines=9> */
[----:B------:R-:W-:-:S03]  /*2f5b0*/  IADD3.X R38, PT, PT, R38, UR13, RZ, P5, !PT ;  /* 0x0000000d26267c10 */ /* 0x000fc6000affe4ff */
[----:B------:R-:W-:Y:S01]  /*2f5c0*/  IMAD.MOV.U32 R127, RZ, RZ, R8 ;  /* 0x000000ffff7f7224 */ /* 0x000fe200078e0008 */
[----:B------:R1:W-:Y:S04]  /*2f5d0*/  STL [R1+0xf0], R8 ;  /* 0x0000f00801007387 */ /* 0x0003e80000100800 */
[----:B------:R4:W-:Y:S04]  /*2f5e0*/  STL [R1+0x134], R6 ;  /* 0x0001340601007387 */ /* 0x0009e80000100800 */
[----:B------:R-:W3:Y:S04]  /*2f5f0*/  LDL.LU R3, [R1+0x1f4] ;  /* 0x0001f40001037983 */ /* 0x000ee80000300800 */
[----:B------:R2:W-:Y:S04]  /*2f600*/  STL [R1+0x130], R38 ;  /* 0x0001302601007387 */ /* 0x0005e80000100800 */
[----:B------:R2:W-:Y:S04]  /*2f610*/  LDGSTS.E [R190+0x3080], desc[UR20][R126.64], P3 ;  /* 0x030800007ebe7fae */ /* 0x0005e800099a1014 */
[----:B-1----:R-:W3:Y:S01]  /*2f620*/  LDL.LU R8, [R1+0x234] ;  /* 0x0002340001087983 */ /* 0x002ee20000300800 */
[----:B--2---:R-:W-:Y:S01]  /*2f630*/  IADD3 R0, P4, PT, R0, UR12, RZ ;  /* 0x0000000c00007c10 */ /* 0x004fe2000ff9e0ff */
[----:B------:R-:W-:-:S02]  /*2f640*/  IMAD.MOV.U32 R126, RZ, RZ, R6 ;  /* 0x000000ffff7e7224 */ /* 0x000fc400078e0006 */
[----:B------:R-:W-:Y:S01]  /*2f650*/  IMAD.MOV.U32 R127, RZ, RZ, R38 ;  /* 0x000000ffff7f7224 */ /* 0x000fe200078e0026 */
[----:B----4-:R-:W2:Y:S01]  /*2f660*/  LDL.LU R6, [R1+0x1f0] ;  /* 0x0001f00001067983 */ /* 0x010ea20000300800 */
[----:B------:R-:W-:-:S03]  /*2f670*/  IADD3 R5, P5, PT, R5, UR12, RZ ;  /* 0x0000000c05057c10 */ /* 0x000fc6000ffbe0ff */
[----:B------:R-:W4:Y:S04]  /*2f680*/  LDL.LU R38, [R1+0x230] ;  /* 0x0002300001267983 */ /* 0x000f280000300800 */
[----:B------:R1:W-:Y:S01]  /*2f690*/  LDGSTS.E [R190+0x3480], desc[UR20][R126.64], P3 ;  /* 0x034800007ebe7fae */ /* 0x0003e200099a1014 */
[----:B---3--:R-:W-:-:S03]  /*2f6a0*/  IADD3.X R2, PT, PT, R2, UR13, RZ, P4, !PT ;  /* 0x0000000d02027c10 */ /* 0x008fc6000a7fe4ff */
[----:B------:R3:W-:Y:S01]  /*2f6b0*/  STL [R1+0x174], R0 ;  /* 0x0001740001007387 */ /* 0x0007e20000100800 */
[----:B------:R-:W-:-:S03]  /*2f6c0*/  IADD3.X R7, PT, PT, R7, UR13, RZ, P5, !PT ;  /* 0x0000000d07077c10 */ /* 0x000fc6000affe4ff */
        /* <DEDUP_REMOVED lines=13> */
[----:B------:R-:W-:-:S05]  /*2f7a0*/  IADD3 R3, P4, PT, R3, UR12, RZ ;  /* 0x0000000c03037c10 */ /* 0x000fca000ff9e0ff */
[----:B-1----:R-:W-:Y:S01]  /*2f7b0*/  IMAD.MOV.U32 R126, RZ, RZ, R3 ;  /* 0x000000ffff7e7224 */ /* 0x002fe200078e0003 */
[----:B------:R1:W-:Y:S01]  /*2f7c0*/  STL [R1+0x1f4], R3 ;  /* 0x0001f40301007387 */ /* 0x0003e20000100800 */
[----:B------:R-:W-:Y:S02]  /*2f7d0*/  IADD3 R8, P5, PT, R8, UR12, RZ ;  /* 0x0000000c08087c10 */ /* 0x000fe4000ffbe0ff */
[----:B--2---:R-:W-:-:S05]  /*2f7e0*/  IADD3.X R6, PT, PT, R6, UR13, RZ, P4, !PT ;  /* 0x0000000d06067c10 */ /* 0x004fca000a7fe4ff */
[----:B------:R-:W-:Y:S01]  /*2f7f0*/  IMAD.MOV.U32 R127, RZ, RZ, R6 ;  /* 0x000000ffff7f7224 */ /* 0x000fe200078e0006 */
[----:B----4-:R-:W-:Y:S01]  /*2f800*/  IADD3.X R38, PT, PT, R38, UR13, RZ, P5, !PT ;  /* 0x0000000d26267c10 */ /* 0x010fe2000affe4ff */
[----:B------:R2:W-:Y:S04]  /*2f810*/  STL [R1+0x1f0], R6 ;  /* 0x0001f00601007387 */ /* 0x0005e80000100800 */
[----:B------:R4:W-:Y:S04]  /*2f820*/  STL [R1+0x234], R8 ;  /* 0x0002340801007387 */ /* 0x0009e80000100800 */
[----:B-1----:R-:W3:Y:S04]  /*2f830*/  LDL.LU R3, [R1+0x2f4] ;  /* 0x0002f40001037983 */ /* 0x002ee80000300800 */
[----:B------:R1:W-:Y:S04]  /*2f840*/  LDGSTS.E [R190+0x4080], desc[UR20][R126.64], P3 ;  /* 0x040800007ebe7fae */ /* 0x0003e800099a1014 */
[----:B------:R3:W-:Y:S04]  /*2f850*/  STL [R1+0x230], R38 ;  /* 0x0002302601007387 */ /* 0x0007e80000100800 */
[----:B--2---:R-:W2:Y:S01]  /*2f860*/  LDL.LU R6, [R1+0x334] ;  /* 0x0003340001067983 */ /* 0x004ea20000300800 */
[----:B---3--:R-:W-:Y:S01]  /*2f870*/  IADD3 R0, P4, PT, R0, UR12, RZ ;  /* 0x0000000c00007c10 */ /* 0x008fe2000ff9e0ff */
[----:B-1----:R-:W-:-:S02]  /*2f880*/  IMAD.MOV.U32 R126, RZ, RZ, R8 ;  /* 0x000000ffff7e7224 */ /* 0x002fc400078e0008 */
[----:B------:R-:W-:Y:S01]  /*2f890*/  IMAD.MOV.U32 R127, RZ, RZ, R38 ;  /* 0x000000ffff7f7224 */ /* 0x000fe200078e0026 */
[----:B----4-:R-:W3:Y:S04]  /*2f8a0*/  LDL.LU R8, [R1+0x2f0] ;  /* 0x0002f00001087983 */ /* 0x010ee80000300800 */
[----:B------:R-:W4:Y:S01]  /*2f8b0*/  LDL.LU R38, [R1+0x330] ;  /* 0x0003300001267983 */ /* 0x000f220000300800 */
[----:B------:R-:W-:-:S03]  /*2f8c0*/  IADD3 R2, P5, PT, R2, UR12, RZ ;  /* 0x0000000c02027c10 */ /* 0x000fc6000ffbe0ff */
[----:B------:R1:W-:Y:S01]  /*2f8d0*/  LDGSTS.E [R190+0x4480], desc[UR20][R126.64], P3 ;  /* 0x044800007ebe7fae */ /* 0x0003e200099a1014 */
[----:B------:R-:W-:-:S03]  /*2f8e0*/  IADD3.X R5, PT, PT, R5, UR13, RZ, P4, !PT ;  /* 0x0000000d05057c10 */ /* 0x000fc6000a7fe4ff */
[----:B------:R-:W-:Y:S01]  /*2f8f0*/  STL [R1+0x274], R0 ;  /* 0x0002740001007387 */ /* 0x000fe20000100800 */
[----:B------:R-:W-:Y:S01]  /*2f900*/  IADD3.X R7, PT, PT, R7, UR13, RZ, P5, !PT ;  /* 0x0000000d07077c10 */ /* 0x000fe2000affe4ff */
[----:B-1----:R-:W-:Y:S02]  /*2f910*/  IMAD.MOV.U32 R126, RZ, RZ, R0 ;  /* 0x000000ffff7e7224 */ /* 0x002fe400078e0000 */
[----:B------:R1:W-:Y:S01]  /*2f920*/  STL [R1+0x270], R5 ;  /* 0x0002700501007387 */ /* 0x0003e20000100800 */
[----:B------:R-:W-:-:S03]  /*2f930*/  IMAD.MOV.U32 R127, RZ, RZ, R5 ;  /* 0x000000ffff7f7224 */ /* 0x000fc600078e0005 */
[----:B------:R-:W-:Y:S04]  /*2f940*/  STL [R1+0x2b4], R2 ;  /* 0x0002b40201007387 */ /* 0x000fe80000100800 */
[----:B------:R1:W-:Y:S04]  /*2f950*/  LDGSTS.E [R190+0x4880], desc[UR20][R126.64], P3 ;  /* 0x048800007ebe7fae */ /* 0x0003e800099a1014 */
[----:B-1----:R-:W4:Y:S04]  /*2f960*/  LDL.LU R5, [R1+0x374] ;  /* 0x0003740001057983 */ /* 0x002f280000300800 */
[----:B------:R1:W-:Y:S04]  /*2f970*/  STL [R1+0x2b0], R7 ;  /* 0x0002b00701007387 */ /* 0x0003e80000100800 */
[----:B------:R-:W4:Y:S01]  /*2f980*/  LDL.LU R0, [R1+0x3b4] ;  /* 0x0003b40001007983 */ /* 0x000f220000300800 */
[----:B------:R-:W-:-:S02]  /*2f990*/  IMAD.MOV.U32 R127, RZ, RZ, R7 ;  /* 0x000000ffff7f7224 */ /* 0x000fc400078e0007 */
[----:B------:R-:W-:Y:S01]  /*2f9a0*/  IMAD.MOV.U32 R126, RZ, RZ, R2 ;  /* 0x000000ffff7e7224 */ /* 0x000fe200078e0002 */
[----:B-1----:R-:W4:Y:S04]  /*2f9b0*/  LDL.LU R7, [R1+0x370] ;  /* 0x0003700001077983 */ /* 0x002f280000300800 */
[----:B------:R-:W4:Y:S04]  /*2f9c0*/  LDL.LU R2, [R1+0x3b0] ;  /* 0x0003b00001027983 */ /* 0x000f280000300800 */
[----:B------:R1:W-:Y:S01]  /*2f9d0*/  LDGSTS.E [R190+0x4c80], desc[UR20][R126.64], P3 ;  /* 0x04c800007ebe7fae */ /* 0x0003e200099a1014 */
[----:B------:R-:W-:-:S05]  /*2f9e0*/  IADD3 R3, P4, PT, R3, UR12, RZ ;  /* 0x0000000c03037c10 */ /* 0x000fca000ff9e0ff */
[----:B------:R-:W-:Y:S01]  /*2f9f0*/  STL [R1+0x2f4], R3 ;  /* 0x0002f40301007387 */ /* 0x000fe20000100800 */
[----:B-1----:R-:W-:Y:S01]  /*2fa00*/  IMAD.MOV.U32 R126, RZ, RZ, R3 ;  /* 0x000000ffff7e7224 */ /* 0x002fe200078e0003 */
[----:B--2---:R-:W-:Y:S02]  /*2fa10*/  IADD3 R6, P5, PT, R6, UR12, RZ ;  /* 0x0000000c06067c10 */ /* 0x004fe4000ffbe0ff */
[----:B---3--:R-:W-:Y:S02]  /*2fa20*/  IADD3.X R8, PT, PT, R8, UR13, RZ, P4, !PT ;  /* 0x0000000d08087c10 */ /* 0x008fe4000a7fe4ff */
        /* <DEDUP_REMOVED lines=8> */
[----:B--2---:R-:W-:-:S02]  /*2fab0*/  IMAD.MOV.U32 R126, RZ, RZ, R6 ;  /* 0x000000ffff7e7224 */ /* 0x004fc400078e0006 */
[----:B------:R-:W-:Y:S02]  /*2fac0*/  IMAD.MOV.U32 R127, RZ, RZ, R38 ;  /* 0x000000ffff7f7224 */ /* 0x000fe400078e0026 */
[----:B-1----:R-:W2:Y:S01]  /*2fad0*/  LDL.LU R38, [R1+0x3f0] ;  /* 0x0003f00001267983 */ /* 0x002ea20000300800 */
[----:B------:R-:W-:-:S03]  /*2fae0*/  IADD3 R5, P4, PT, R5, UR12, RZ ;  /* 0x0000000c05057c10 */ /* 0x000fc6000ff9e0ff */
[----:B------:R-:W2:Y:S01]  /*2faf0*/  LDL.LU R6, [R1+0x430] ;  /* 0x0004300001067983 */ /* 0x000ea20000300800 */
[----:B------:R-:W-:-:S03]  /*2fb00*/  IADD3 R0, P5, PT, R0, UR12, RZ ;  /* 0x0000000c00007c10 */ /* 0x000fc6000ffbe0ff */
[----:B------:R-:W-:Y:S04]  /*2fb10*/  STL [R1+0x374], R5 ;  /* 0x0003740501007387 */ /* 0x000fe80000100800 */
[----:B------:R1:W-:Y:S01]  /*2fb20*/  LDGSTS.E [R190+0x5480], desc[UR20][R126.64], P3 ;  /* 0x054800007ebe7fae */ /* 0x0003e200099a1014 */
[----:B------:R-:W-:Y:S02]  /*2fb30*/  IADD3.X R7, PT, PT, R7, UR13, RZ, P4, !PT ;  /* 0x0000000d07077c10 */ /* 0x000fe4000a7fe4ff */
[----:B------:R-:W-:-:S03]  /*2fb40*/  IADD3.X R2, PT, PT, R2, UR13, RZ, P5, !PT ;  /* 0x0000000d02027c10 */ /* 0x000fc6000affe4ff */
[----:B------:R1:W-:Y:S04]  /*2fb50*/  STL [R1+0x370], R7 ;  /* 0x0003700701007387 */ /* 0x0003e80000100800 */
[----:B------:R-:W-:Y:S01]  /*2fb60*/  STL [R1+0x3b4], R0 ;  /* 0x0003b40001007387 */ /* 0x000fe20000100800 */
[----:B-1----:R-:W-:Y:S02]  /*2fb70*/  IMAD.MOV.U32 R126, RZ, RZ, R5 ;  /* 0x000000ffff7e7224 */ /* 0x002fe400078e0005 */
[----:B------:R-:W-:Y:S01]  /*2fb80*/  IMAD.MOV.U32 R127, RZ, RZ, R7 ;  /* 0x000000ffff7f7224 */ /* 0x000fe200078e0007 */
        /* <DEDUP_REMOVED lines=12> */
[----:B--2---:R-:W-:Y:S01]  /*2fc50*/  IADD3.X R38, PT, PT, R38, UR13, RZ, P4, !PT ;  /* 0x0000000d26267c10 */ /* 0x004fe2000a7fe4ff */
[----:B-1----:R-:W-:Y:S01]  /*2fc60*/  IMAD.MOV.U32 R126, RZ, RZ, R8 ;  /* 0x000000ffff7e7224 */ /* 0x002fe200078e0008 */
[----:B------:R-:W-:-:S03]  /*2fc70*/  IADD3.X R6, PT, PT, R6, UR13, RZ, P5, !PT ;  /* 0x0000000d06067c10 */ /* 0x000fc6000affe4ff */
[----:B------:R-:W-:Y:S01]  /*2fc80*/  IMAD.MOV.U32 R127, RZ, RZ, R38 ;  /* 0x000000ffff7f7224 */ /* 0x000fe200078e0026 */
[----:B------:R1:W-:Y:S04]  /*2fc90*/  STL [R1+0x3f0], R38 ;  /* 0x0003f02601007387 */ /* 0x0003e80000100800 */
[----:B------:R-:W-:Y:S04]  /*2fca0*/  STL [R1+0x434], R3 ;  /* 0x0004340301007387 */ /* 0x000fe80000100800 */
[----:B------:R2:W-:Y:S04]  /*2fcb0*/  STL [R1+0x430], R6 ;  /* 0x0004300601007387 */ /* 0x0005e80000100800 */
[----:B------:R-:W3:Y:S04]  /*2fcc0*/  LDL.LU R245, [R1+0x4f0] ;  /* 0x0004f00001f57983 */ /* 0x000ee80000300800 */
[----:B------:R4:W-:Y:S04]  /*2fcd0*/  LDGSTS.E [R190+0x6080], desc[UR20][R126.64], P3 ;  /* 0x060800007ebe7fae */ /* 0x0009e800099a1014 */
[----:B------:R-:W3:Y:S04]  /*2fce0*/  LDL.LU R229, [R1+0x4f4] ;  /* 0x0004f40001e57983 */ /* 0x000ee80000300800 */
[----:B-1----:R-:W3:Y:S01]  /*2fcf0*/  LDL.LU R38, [R1+0x530] ;  /* 0x0005300001267983 */ /* 0x002ee20000300800 */
[----:B----4-:R-:W-:-:S03]  /*2fd00*/  IMAD.MOV.U32 R126, RZ, RZ, R3 ;  /* 0x000000ffff7e7224 */ /* 0x010fc600078e0003 */
[----:B------:R-:W4:Y:S01]  /*2fd10*/  LDL.LU R8, [R1+0x534] ;  /* 0x0005340001087983 */ /* 0x000f220000300800 */
[----:B------:R-:W-:Y:S01]  /*2fd20*/  IADD3 R5, P4, PT, R5, UR12, RZ ;  /* 0x0000000c05057c10 */ /* 0x000fe2000ff9e0ff */
[----:B------:R-:W-:Y:S02]  /*2fd30*/  IMAD.MOV.U32 R127, RZ, RZ, R6 ;  /* 0x000000ffff7f7224 */ /* 0x000fe400078e0006 */
[----:B--2---:R-:W2:Y:S01]  /*2fd40*/  LDL.LU R6, [R1+0x574] ;  /* 0x0005740001067983 */ /* 0x004ea20000300800 */
[----:B------:R-:W-:-:S03]  /*2fd50*/  IADD3.X R7, PT, PT, R7, UR13, RZ, P4, !PT ;  /* 0x0000000d07077c10 */ /* 0x000fc6000a7fe4ff */
[----:B------:R1:W-:Y:S04]  /*2fd60*/  LDGSTS.E [R190+0x6480], desc[UR20][R126.64], P3 ;  /* 0x064800007ebe7fae */ /* 0x0003e800099a1014 */
[----:B------:R-:W2:Y:S04]  /*2fd70*/  LDL.LU R3, [R1+0x5b4] ;  /* 0x0005b40001037983 */ /* 0x000ea80000300800 */
[----:B------:R-:W-:Y:S01]  /*2fd80*/  STL [R1+0x474], R5 ;  /* 0x0004740501007387 */ /* 0x000fe20000100800 */
[----:B-1----:R-:W-:Y:S01]  /*2fd90*/  IMAD.MOV.U32 R126, RZ, RZ, R5 ;  /* 0x000000ffff7e7224 */ /* 0x002fe200078e0005 */
[----:B------:R-:W-:Y:S01]  /*2fda0*/  IADD3 R0, P5, PT, R0, UR12, RZ ;  /* 0x0000000c00007c10 */ /* 0x000fe2000ffbe0ff */
[----:B------:R-:W-:Y:S01]  /*2fdb0*/  IMAD.MOV.U32 R127, RZ, RZ, R7 ;  /* 0x000000ffff7f7224 */ /* 0x000fe200078e0007 */
[----:B------:R1:W-:Y:S02]  /*2fdc0*/  STL [R1+0x470], R7 ;  /* 0x0004700701007387 */ /* 0x0003e40000100800 */
[----:B------:R-:W-:-:S02]  /*2fdd0*/  IADD3.X R2, PT, PT, R2, UR13, RZ, P5, !PT ;  /* 0x0000000d02027c10 */ /* 0x000fc4000affe4ff */
        /* <DEDUP_REMOVED lines=10> */
[----:B---3--:R-:W-:-:S04]  /*2fe80*/  IADD3 R229, P4, PT, R229, UR12, RZ ;  /* 0x0000000ce5e57c10 */ /* 0x008fc8000ff9e0ff */
[----:B------:R-:W-:Y:S01]  /*2fe90*/  IADD3.X R245, PT, PT, R245, UR13, RZ, P4, !PT ;  /* 0x0000000df5f57c10 */ /* 0x000fe2000a7fe4ff */
[----:B-1----:R-:W-:Y:S01]  /*2fea0*/  IMAD.MOV.U32 R126, RZ, RZ, R229 ;  /* 0x000000ffff7e7224 */ /* 0x002fe200078e00e5 */
[----:B----4-:R-:W-:-:S03]  /*2feb0*/  IADD3 R8, P5, PT, R8, UR12, RZ ;  /* 0x0000000c08087c10 */ /* 0x010fc6000ffbe0ff */
[----:B------:R-:W-:Y:S01]  /*2fec0*/  IMAD.MOV.U32 R127, RZ, RZ, R245 ;  /* 0x000000ffff7f7224 */ /* 0x000fe200078e00f5 */
[----:B------:R-:W-:Y:S02]  /*2fed0*/  IADD3.X R38, PT, PT, R38, UR13, RZ, P5, !PT ;  /* 0x0000000d26267c10 */ /* 0x000fe4000affe4ff */
[----:B--2---:R-:W-:Y:S02]  /*2fee0*/  IADD3 R6, P4, PT, R6, UR12, RZ ;  /* 0x0000000c06067c10 */ /* 0x004fe4000ff9e0ff */
[----:B------:R1:W-:Y:S04]  /*2fef0*/  LDGSTS.E [R190+0x7080], desc[UR20][R126.64], P3 ;  /* 0x070800007ebe7fae */ /* 0x0003e800099a1014 */
[----:B------:R-:W-:Y:S01]  /*2ff00*/  STL [R1+0x4f4], R229 ;  /* 0x0004f4e501007387 */ /* 0x000fe20000100800 */
[----:B------:R-:W-:-:S03]  /*2ff10*/  IADD3 R3, P5, PT, R3, UR12, RZ ;  /* 0x0000000c03037c10 */ /* 0x000fc6000ffbe0ff */
[----:B------:R-:W-:Y:S01]  /*2ff20*/  STL [R1+0x4f0], R245 ;  /* 0x0004f0f501007387 */ /* 0x000fe20000100800 */
[----:B-1----:R-:W-:Y:S02]  /*2ff30*/  IMAD.MOV.U32 R126, RZ, RZ, R8 ;  /* 0x000000ffff7e7224 */ /* 0x002fe400078e0008 */
[----:B------:R-:W-:Y:S01]  /*2ff40*/  IMAD.MOV.U32 R127, RZ, RZ, R38 ;  /* 0x000000ffff7f7224 */ /* 0x000fe200078e0026 */
[----:B------:R1:W-:Y:S04]  /*2ff50*/  STL [R1+0x534], R8 ;  /* 0x0005340801007387 */ /* 0x0003e80000100800 */
[----:B------:R-:W-:Y:S04]  /*2ff60*/  STL [R1+0x530], R38 ;  /* 0x0005302601007387 */ /* 0x000fe80000100800 */
[----:B------:R-:W-:Y:S04]  /*2ff70*/  STL [R1+0x574], R6 ;  /* 0x0005740601007387 */ /* 0x000fe80000100800 */
[----:B------:R2:W-:Y:S01]  /*2ff80*/  LDGSTS.E [R190+0x7480], desc[UR20][R126.64], P3 ;  /* 0x074800007ebe7fae */ /* 0x0005e200099a1014 */
[----:B------:R-:W-:-:S05]  /*2ff90*/  IADD3.X R7, PT, PT, R7, UR13, RZ, P4, !PT ;  /* 0x0000000d07077c10 */ /* 0x000fca000a7fe4ff */
[----:B------:R3:W-:Y:S01]  /*2ffa0*/  STL [R1+0x570], R7 ;  /* 0x0005700701007387 */ /* 0x0007e20000100800 */
[----:B------:R-:W-:Y:S01]  /*2ffb0*/  IADD3.X R5, PT, PT, R5, UR13, RZ, P5, !PT ;  /* 0x0000000d05057c10 */ /* 0x000fe2000affe4ff */
[----:B--2---:R-:W-:Y:S02]  /*2ffc0*/  IMAD.MOV.U32 R126, RZ, RZ, R6 ;  /* 0x000000ffff7e7224 */ /* 0x004fe400078e0006 */
[----:B------:R2:W-:Y:S01]  /*2ffd0*/  STL [R1+0x5b4], R3 ;  /* 0x0005b40301007387 */ /* 0x0005e20000100800 */
[----:B------:R-:W-:Y:S01]  /*2ffe0*/  IMAD.MOV.U32 R127, RZ, RZ, R7 ;  /* 0x000000ffff7f7224 */ /* 0x000fe200078e0007 */
[----:B------:R-:W-:Y:S02]  /*2fff0*/  IADD3 R0, P4, PT, R0, UR12, RZ ;  /* 0x0000000c00007c10 */ /* 0x000fe4000ff9e0ff */
[----:B------:R-:W-:Y:S02]  /*30000*/  STL [R1+0x5b0], R5 ;  /* 0x0005b00501007387 */ /* 0x000fe40000100800 */
[----:B------:R-:W-:-:S02]  /*30010*/  IADD3.X R2, PT, PT, R2, UR13, RZ, P4, !PT ;  /* 0x0000000d02027c10 */ /* 0x000fc4000a7fe4ff */
[----:B------:R4:W-:Y:S04]  /*30020*/  STL [R1+0x624], R0 ;  /* 0x0006240001007387 */ /* 0x0009e80000100800 */
[----:B------:R2:W-:Y:S04]  /*30030*/  STL [R1+0x620], R2 ;  /* 0x0006200201007387 */ /* 0x0005e80000100800 */
[----:B-1----:R-:W4:Y:S04]  /*30040*/  LDL.LU R8, [R1+0x38] ;  /* 0x0000380001087983 */ /* 0x002f280000300800 */
[----:B------:R1:W-:Y:S04]  /*30050*/  LDGSTS.E [R190+0x7880], desc[UR20][R126.64], P3 ;  /* 0x078800007ebe7fae */ /* 0x0003e800099a1014 */
[----:B---3--:R-:W3:Y:S04]  /*30060*/  LDL.LU R7, [R1+0x3c] ;  /* 0x00003c0001077983 */ /* 0x008ee80000300800 */
[----:B------:R-:W3:Y:S01]  /*30070*/  LDL.LU R6, [R1+0x78] ;  /* 0x0000780001067983 */ /* 0x000ee20000300800 */
[----:B-1----:R-:W-:-:S02]  /*30080*/  IMAD.MOV.U32 R126, RZ, RZ, R3 ;  /* 0x000000ffff7e7224 */ /* 0x002fc400078e0003 */
[----:B------:R-:W-:Y:S01]  /*30090*/  IMAD.MOV.U32 R127, RZ, RZ, R5 ;  /* 0x000000ffff7f7224 */ /* 0x000fe200078e0005 */
[----:B--2---:R-:W-:-:S04]  /*300a0*/  LOP3.LUT R3, R4, 0x20, RZ, 0x3c, !PT ;  /* 0x0000002004037812 */ /* 0x004fc800078e3cff */
[----:B------:R1:W-:Y:S02]  /*300b0*/  LDGSTS.E [R190+0x7c80], desc[UR20][R126.64], P3 ;  /* 0x07c800007ebe7fae */ /* 0x0003e400099a1014 */
[----:B-1----:R-:W-:Y:S02]  /*300c0*/  IMAD.MOV.U32 R126, RZ, RZ, R0 ;  /* 0x000000ffff7e7224 */ /* 0x002fe400078e0000 */
[----:B----4-:R-:W2:Y:S01]  /*300d0*/  LDL.LU R0, [R1+0x7c] ;  /* 0x00007c0001007983 */ /* 0x010ea20000300800 */
[----:B------:R-:W-:-:S03]  /*300e0*/  VIADD R190, R3, UR5 ;  /* 0x0000000503be7c36 */ /* 0x000fc60008000000 */
[----:B------:R-:W4:Y:S04]  /*300f0*/  LDL.LU R38, [R1+0xb8] ;  /* 0x0000b80001267983 */ /* 0x000f280000300800 */
[----:B------:R-:W4:Y:S01]  /*30100*/  LDL.LU R3, [R1+0xbc] ;  /* 0x0000bc0001037983 */ /* 0x000f220000300800 */
[----:B------:R-:W-:Y:S01]  /*30110*/  IADD3 R139, P5, PT, R139, UR12, RZ ;  /* 0x0000000c8b8b7c10 */ /* 0x000fe2000ffbe0ff */
[----:B------:R-:W-:Y:S01]  /*30120*/  IMAD.MOV.U32 R127, RZ, RZ, R2 ;  /* 0x000000ffff7f7224 */ /* 0x000fe200078e0002 */
[----:B------:R-:W-:Y:S01]  /*30130*/  IADD3 R155, P4, PT, R155, UR12, RZ ;  /* 0x0000000c9b9b7c10 */ /* 0x000fe2000ff9e0ff */
[----:B------:R-:W4:Y:S01]  /*30140*/  LDL.LU R2, [R1+0xfc] ;  /* 0x0000fc0001027983 */ /* 0x000f220000300800 */
[----:B------:R-:W-:-:S03]  /*30150*/  IADD3.X R138, PT, PT, R138, UR13, RZ, P5, !PT ;  /* 0x0000000d8a8a7c10 */ /* 0x000fc6000affe4ff */
[----:B------:R1:W-:Y:S01]  /*30160*/  LDGSTS.E [R190+0x100], desc[UR20][R126.64], P3 ;  /* 0x001000007ebe7fae */ /* 0x0003e200099a1014 */
[----:B------:R-:W-:Y:S02]  /*30170*/  IADD3.X R154, PT, PT, R154, UR13, RZ, P4, !PT ;  /* 0x0000000d9a9a7c10 */ /* 0x000fe4000a7fe4ff */
[----:B------:R-:W-:Y:S01]  /*30180*/  IADD3 R171, P5, PT, R171, UR12, RZ ;  /* 0x0000000cabab7c10 */ /* 0x000fe2000ffbe0ff */
[----:B------:R-:W4:Y:S01]  /*30190*/  LDL.LU R5, [R1+0x13c] ;  /* 0x00013c0001057983 */ /* 0x000f220000300800 */
        /* <DEDUP_REMOVED lines=35> */
[----:B---3--:R-:W-:-:S04]  /*303d0*/  IADD3 R7, P5, PT, R7, UR12, RZ ;  /* 0x0000000c07077c10 */ /* 0x008fc8000ffbe0ff */
[----:B------:R-:W-:Y:S01]  /*303e0*/  IADD3.X R8, PT, PT, R8, UR13, RZ, P5, !PT ;  /* 0x0000000d08087c10 */ /* 0x000fe2000affe4ff */
[----:B------:R3:W-:Y:S01]  /*303f0*/  STL [R1+0x3c], R7 ;  /* 0x00003c0701007387 */ /* 0x0007e20000100800 */
[----:B-1----:R-:W-:-:S03]  /*30400*/  IMAD.MOV.U32 R126, RZ, RZ, R7 ;  /* 0x000000ffff7e7224 */ /* 0x002fc600078e0007 */
[----:B------:R1:W-:Y:S01]  /*30410*/  STL [R1+0x38], R8 ;  /* 0x0000380801007387 */ /* 0x0003e20000100800 */
[----:B------:R-:W-:-:S03]  /*30420*/  IMAD.MOV.U32 R127, RZ, RZ, R8 ;  /* 0x000000ffff7f7224 */ /* 0x000fc600078e0008 */
[----:B---3--:R-:W3:Y:S04]  /*30430*/  LDL.LU R7, [R1+0xf8] ;  /* 0x0000f80001077983 */ /* 0x008ee80000300800 */
[----:B-1----:R-:W3:Y:S04]  /*30440*/  LDL.LU R8, [R1+0x138] ;  /* 0x0001380001087983 */ /* 0x002ee80000300800 */
[----:B------:R1:W-:Y:S01]  /*30450*/  LDGSTS.E [R190+0x2500], desc[UR20][R126.64], P3 ;  /* 0x025000007ebe7fae */ /* 0x0003e200099a1014 */
[----:B--2---:R-:W-:-:S04]  /*30460*/  IADD3 R0, P4, PT, R0, UR12, RZ ;  /* 0x0000000c00007c10 */ /* 0x004fc8000ff9e0ff */
[----:B------:R-:W-:Y:S02]  /*30470*/  IADD3.X R6, PT, PT, R6, UR13, RZ, P4, !PT ;  /* 0x0000000d06067c10 */ /* 0x000fe4000a7fe4ff */
[----:B----4-:R-:W-:Y:S01]  /*30480*/  IADD3 R3, P5, PT, R3, UR12, RZ ;  /* 0x0000000c03037c10 */ /* 0x010fe2000ffbe0ff */
[----:B------:R2:W-:Y:S01]  /*30490*/  STL [R1+0x7c], R0 ;  /* 0x00007c0001007387 */ /* 0x0005e20000100800 */
[----:B-1----:R-:W-:Y:S02]  /*304a0*/  IMAD.MOV.U32 R126, RZ, RZ, R0 ;  /* 0x000000ffff7e7224 */ /* 0x002fe400078e0000 */
[----:B------:R-:W-:Y:S01]  /*304b0*/  IADD3.X R38, PT, PT, R38, UR13, RZ, P5, !PT ;  /* 0x0000000d26267c10 */ /* 0x000fe2000affe4ff */
[----:B------:R-:W-:Y:S01]  /*304c0*/  IMAD.MOV.U32 R127, RZ, RZ, R6 ;  /* 0x000000ffff7f7224 */ /* 0x000fe200078e0006 */
[----:B------:R1:W-:Y:S04]  /*304d0*/  STL [R1+0x78], R6 ;  /* 0x0000780601007387 */ /* 0x0003e80000100800 */
[----:B------:R4:W-:Y:S04]  /*304e0*/  STL [R1+0xbc], R3 ;  /* 0x0000bc0301007387 */ /* 0x0009e80000100800 */
[----:B--2---:R-:W2:Y:S04]  /*304f0*/  LDL.LU R0, [R1+0x17c] ;  /* 0x00017c0001007983 */ /* 0x004ea80000300800 */
[----:B------:R4:W-:Y:S04]  /*30500*/  STL [R1+0xb8], R38 ;  /* 0x0000b82601007387 */ /* 0x0009e80000100800 */
[----:B------:R4:W-:Y:S04]  /*30510*/  LDGSTS.E [R190+0x2900], desc[UR20][R126.64], P3 ;  /* 0x029000007ebe7fae */ /* 0x0009e800099a1014 */
[----:B-1----:R-:W2:Y:S01]  /*30520*/  LDL.LU R6, [R1+0x1bc] ;  /* 0x0001bc0001067983 */ /* 0x002ea20000300800 */
[----:B----4-:R-:W-:-:S03]  /*30530*/  IMAD.MOV.U32 R126, RZ, RZ, R3 ;  /* 0x000000ffff7e7224 */ /* 0x010fc600078e0003 */
[----:B------:R-:W4:Y:S01]  /*30540*/  LDL.LU R3, [R1+0x178] ;  /* 0x0001780001037983 */ /* 0x000f220000300800 */
[----:B------:R-:W-:-:S03]  /*30550*/  IMAD.MOV.U32 R127, RZ, RZ, R38 ;  /* 0x000000ffff7f7224 */ /* 0x000fc600078e0026 */
[----:B------:R-:W4:Y:S01]  /*30560*/  LDL.LU R38, [R1+0x1b8] ;  /* 0x0001b80001267983 */ /* 0x000f220000300800 */
[----:B------:R-:W-:Y:S02]  /*30570*/  IADD3 R2, P4, PT, R2, UR12, RZ ;  /* 0x0000000c02027c10 */ /* 0x000fe4000ff9e0ff */
[----:B------:R-:W-:Y:S01]  /*30580*/  IADD3 R5, P5, PT, R5, UR12, RZ ;  /* 0x0000000c05057c10 */ /* 0x000fe2000ffbe0ff */
[----:B------:R1:W-:Y:S04]  /*30590*/  LDGSTS.E [R190+0x2d00], desc[UR20][R126.64], P3 ;  /* 0x02d000007ebe7fae */ /* 0x0003e800099a1014 */
[----:B------:R3:W-:Y:S01]  /*305a0*/  STL [R1+0xfc], R2 ;  /* 0x0000fc0201007387 */ /* 0x0007e20000100800 */
[----:B-1----:R-:W-:Y:S01]  /*305b0*/  IMAD.MOV.U32 R126, RZ, RZ, R2 ;  /* 0x000000ffff7e7224 */ /* 0x002fe200078e0002 */
[----:B---3--:R-:W-:-:S02]  /*305c0*/  IADD3.X R7, PT, PT, R7, UR13, RZ, P4, !PT ;  /* 0x0000000d07077c10 */ /* 0x008fc4000a7fe4ff */
[----:B------:R-:W-:-:S03]  /*305d0*/  IADD3.X R8, PT, PT, R8, UR13, RZ, P5, !PT ;  /* 0x0000000d08087c10 */ /* 0x000fc6000affe4ff */
[----:B------:R-:W-:Y:S01]  /*305e0*/  IMAD.MOV.U32 R127, RZ, RZ, R7 ;  /* 0x000000ffff7f7224 */ /* 0x000fe200078e0007 */
[----:B------:R1:W-:Y:S04]  /*305f0*/  STL [R1+0xf8], R7 ;  /* 0x0000f80701007387 */ /* 0x0003e80000100800 */
[----:B------:R3:W-:Y:S04]  /*30600*/  STL [R1+0x13c], R5 ;  /* 0x00013c0501007387 */ /* 0x0007e80000100800 */
[----:B------:R-:W4:Y:S04]  /*30610*/  LDL.LU R2, [R1+0x1fc] ;  /* 0x0001fc0001027983 */ /* 0x000f280000300800 */
[----:B------:R2:W-:Y:S04]  /*30620*/  STL [R1+0x138], R8 ;  /* 0x0001380801007387 */ /* 0x0005e80000100800 */
[----:B------:R3:W-:Y:S04]  /*30630*/  LDGSTS.E [R190+0x3100], desc[UR20][R126.64], P3 ;  /* 0x031000007ebe7fae */ /* 0x0007e800099a1014 */
[----:B-1----:R-:W4:Y:S01]  /*30640*/  LDL.LU R7, [R1+0x23c] ;  /* 0x00023c0001077983 */ /* 0x002f220000300800 */
[----:B---3--:R-:W-:Y:S01]  /*30650*/  IMAD.MOV.U32 R126, RZ, RZ, R5 ;  /* 0x000000ffff7e7224 */ /* 0x008fe200078e0005 */
[----:B--2---:R-:W-:-:S02]  /*30660*/  IADD3 R0, P4, PT, R0, UR12, RZ ;  /* 0x0000000c00007c10 */ /* 0x004fc4000ff9e0ff */
[----:B------:R-:W2:Y:S01]  /*30670*/  LDL.LU R5, [R1+0x1f8] ;  /* 0x0001f80001057983 */ /* 0x000ea20000300800 */
[----:B------:R-:W-:-:S03]  /*30680*/  IMAD.MOV.U32 R127, RZ, RZ, R8 ;  /* 0x000000ffff7f7224 */ /* 0x000fc600078e0008 */
[----:B------:R-:W3:Y:S04]  /*30690*/  LDL.LU R8, [R1+0x238] ;  /* 0x0002380001087983 */ /* 0x000ee80000300800 */
[----:B------:R1:W-:Y:S01]  /*306a0*/  LDGSTS.E [R190+0x3500], desc[UR20][R126.64], P3 ;  /* 0x035000007ebe7fae */ /* 0x0003e200099a1014 */
[----:B------:R-:W-:-:S03]  /*306b0*/  IADD3 R6, P5, PT, R6, UR12, RZ ;  /* 0x0000000c06067c10 */ /* 0x000fc6000ffbe0ff */
[----:B------:R4:W-:Y:S02]  /*306c0*/  STL [R1+0x17c], R0 ;  /* 0x00017c0001007387 */ /* 0x0009e40000100800 */
[----:B----4-:R-:W-:Y:S01]  /*306d0*/  IADD3.X R3, PT, PT, R3, UR13, RZ, P4, !PT ;  /* 0x0000000d03037c10 */ /* 0x010fe2000a7fe4ff */
[----:B-1----:R-:W-:Y:S01]  /*306e0*/  IMAD.MOV.U32 R126, RZ, RZ, R0 ;  /* 0x000000ffff7e7224 */ /* 0x002fe200078e0000 */
        /* <DEDUP_REMOVED lines=8> */
[----:B----4-:R-:W-:-:S03]  /*30770*/  IMAD.MOV.U32 R126, RZ, RZ, R6 ;  /* 0x000000ffff7e7224 */ /* 0x010fc600078e0006 */
[----:B------:R-:W4:Y:S01]  /*30780*/  LDL.LU R6, [R1+0x278] ;  /* 0x0002780001067983 */ /* 0x000f220000300800 */
[----:B------:R-:W-:-:S03]  /*30790*/  IMAD.MOV.U32 R127, RZ, RZ, R38 ;  /* 0x000000ffff7f7224 */ /* 0x000fc600078e0026 */
[----:B------:R-:W4:Y:S04]  /*307a0*/  LDL.LU R38, [R1+0x2b8] ;  /* 0x0002b80001267983 */ /* 0x000f280000300800 */
[----:B------:R1:W-:Y:S01]  /*307b0*/  LDGSTS.E [R190+0x3d00], desc[UR20][R126.64], P3 ;  /* 0x03d000007ebe7fae */ /* 0x0003e200099a1014 */
[----:B------:R-:W-:-:S05]  /*307c0*/  IADD3 R2, P4, PT, R2, UR12, RZ ;  /* 0x0000000c02027c10 */ /* 0x000fca000ff9e0ff */
        /* <DEDUP_REMOVED lines=8> */
[----:B------:R-:W3:Y:S04]  /*30850*/  LDL.LU R2, [R1+0x2fc] ;  /* 0x0002fc0001027983 */ /* 0x000ee80000300800 */
[----:B------:R2:W-:Y:S04]  /*30860*/  STL [R1+0x238], R8 ;  /* 0x0002380801007387 */ /* 0x0005e80000100800 */
[----:B------:R2:W-:Y:S04]  /*30870*/  LDGSTS.E [R190+0x4100], desc[UR20][R126.64], P3 ;  /* 0x041000007ebe7fae */ /* 0x0005e800099a1014 */
[----:B-1----:R-:W3:Y:S01]  /*30880*/  LDL.LU R5, [R1+0x33c] ;  /* 0x00033c0001057983 */ /* 0x002ee20000300800 */
[----:B--2---:R-:W-:Y:S01]  /*30890*/  IMAD.MOV.U32 R126, RZ, RZ, R7 ;  /* 0x000000ffff7e7224 */ /* 0x004fe200078e0007 */
[----:B------:R-:W-:-:S02]  /*308a0*/  IADD3 R0, P4, PT, R0, UR12, RZ ;  /* 0x0000000c00007c10 */ /* 0x000fc4000ff9e0ff */
[----:B------:R-:W2:Y:S01]  /*308b0*/  LDL.LU R7, [R1+0x2f8] ;  /* 0x0002f80001077983 */ /* 0x000ea20000300800 */
[----:B------:R-:W-:-:S03]  /*308c0*/  IMAD.MOV.U32 R127, RZ, RZ, R8 ;  /* 0x000000ffff7f7224 */ /* 0x000fc600078e0008 */
[----:B------:R-:W2:Y:S04]  /*308d0*/  LDL.LU R8, [R1+0x338] ;  /* 0x0003380001087983 */ /* 0x000ea80000300800 */
[----:B------:R1:W-:Y:S01]  /*308e0*/  LDGSTS.E [R190+0x4500], desc[UR20][R126.64], P3 ;  /* 0x045000007ebe7fae */ /* 0x0003e200099a1014 */
[----:B------:R-:W-:-:S03]  /*308f0*/  IADD3 R3, P5, PT, R3, UR12, RZ ;  /* 0x0000000c03037c10 */ /* 0x000fc6000ffbe0ff */
[----:B------:R-:W-:Y:S01]  /*30900*/  STL [R1+0x27c], R0 ;  /* 0x00027c0001007387 */ /* 0x000fe20000100800 */
[----:B----4-:R-:W-:Y:S01]  /*30910*/  IADD3.X R6, PT, PT, R6, UR13, RZ, P4, !PT ;  /* 0x0000000d06067c10 */ /* 0x010fe2000a7fe4ff */
[----:B-1----:R-:W-:Y:S01]  /*30920*/  IMAD.MOV.U32 R126, RZ, RZ, R0 ;  /* 0x000000ffff7e7224 */ /* 0x002fe200078e0000 */
[----:B------:R-:W-:-:S03]  /*30930*/  IADD3.X R38, PT, PT, R38, UR13, RZ, P5, !PT ;  /* 0x0000000d26267c10 */ /* 0x000fc6000affe4ff */
[----:B------:R-:W-:Y:S01]  /*30940*/  IMAD.MOV.U32 R127, RZ, RZ, R6 ;  /* 0x000000ffff7f7224 */ /* 0x000fe200078e0006 */
[----:B------:R1:W-:Y:S04]  /*30950*/  STL [R1+0x278], R6 ;  /* 0x0002780601007387 */ /* 0x0003e80000100800 */
[----:B------:R-:W-:Y:S04]  /*30960*/  STL [R1+0x2bc], R3 ;  /* 0x0002bc0301007387 */ /* 0x000fe80000100800 */
[----:B------:R4:W-:Y:S04]  /*30970*/  LDGSTS.E [R190+0x4900], desc[UR20][R126.64], P3 ;  /* 0x049000007ebe7fae */ /* 0x0009e800099a1014 */
[----:B-1----:R-:W2:Y:S04]  /*30980*/  LDL.LU R6, [R1+0x37c] ;  /* 0x00037c0001067983 */ /* 0x002ea80000300800 */
[----:B------:R1:W-:Y:S04]  /*30990*/  STL [R1+0x2b8], R38 ;  /* 0x0002b82601007387 */ /* 0x0003e80000100800 */
[----:B------:R-:W2:Y:S01]  /*309a0*/  LDL.LU R0, [R1+0x3bc] ;  /* 0x0003bc0001007983 */ /* 0x000ea20000300800 */
[----:B----4-:R-:W-:-:S03]  /*309b0*/  IMAD.MOV.U32 R127, RZ, RZ, R38 ;  /* 0x000000ffff7f7224 */ /* 0x010fc600078e0026 */
[----:B-1----:R-:W4:Y:S01]  /*309c0*/  LDL.LU R38, [R1+0x378] ;  /* 0x0003780001267983 */ /* 0x002f220000300800 */
        /* <DEDUP_REMOVED lines=8> */
[----:B------:R-:W-:-:S03]  /*30a50*/  IADD3.X R8, PT, PT, R8, UR13, RZ, P5, !PT ;  /* 0x0000000d08087c10 */ /* 0x000fc6000affe4ff */
[----:B------:R-:W-:Y:S01]  /*30a60*/  IMAD.MOV.U32 R127, RZ, RZ, R7 ;  /* 0x000000ffff7f7224 */ /* 0x000fe200078e0007 */
[----:B------:R1:W-:Y:S04]  /*30a70*/  STL [R1+0x2f8], R7 ;  /* 0x0002f80701007387 */ /* 0x0003e80000100800 */
[----:B------:R-:W-:Y:S04]  /*30a80*/  STL [R1+0x33c], R5 ;  /* 0x00033c0501007387 */ /* 0x000fe80000100800 */
[----:B------:R2:W-:Y:S04]  /*30a90*/  LDGSTS.E [R190+0x5100], desc[UR20][R126.64], P3 ;  /* 0x051000007ebe7fae */ /* 0x0005e800099a1014 */
[----:B-1----:R-:W3:Y:S04]  /*30aa0*/  LDL.LU R7, [R1+0x3fc] ;  /* 0x0003fc0001077983 */ /* 0x002ee80000300800 */
[----:B------:R1:W-:Y:S04]  /*30ab0*/  STL [R1+0x338], R8 ;  /* 0x0003380801007387 */ /* 0x0003e80000100800 */
[----:B------:R-:W3:Y:S01]  /*30ac0*/  LDL.LU R2, [R1+0x43c] ;  /* 0x00043c0001027983 */ /* 0x000ee20000300800 */
[----:B--2---:R-:W-:-:S02]  /*30ad0*/  IMAD.MOV.U32 R127, RZ, RZ, R8 ;  /* 0x000000ffff7f7224 */ /* 0x004fc400078e0008 */
[----:B------:R-:W-:Y:S01]  /*30ae0*/  IMAD.MOV.U32 R126, RZ, RZ, R5 ;  /* 0x000000ffff7e7224 */ /* 0x000fe200078e0005 */
[----:B-1----:R-:W2:Y:S04]  /*30af0*/  LDL.LU R8, [R1+0x3f8] ;  /* 0x0003f80001087983 */ /* 0x002ea80000300800 */
[----:B------:R-:W2:Y:S01]  /*30b00*/  LDL.LU R5, [R1+0x438] ;  /* 0x0004380001057983 */ /* 0x000ea20000300800 */
[----:B------:R-:W-:-:S03]  /*30b10*/  IADD3 R6, P4, PT, R6, UR12, RZ ;  /* 0x0000000c06067c10 */ /* 0x000fc6000ff9e0ff */
[----:B------:R1:W-:Y:S01]  /*30b20*/  LDGSTS.E [R190+0x5500], desc[UR20][R126.64], P3 ;  /* 0x055000007ebe7fae */ /* 0x0003e200099a1014 */
[----:B------:R-:W-:Y:S02]  /*30b30*/  IADD3 R0, P5, PT, R0, UR12, RZ ;  /* 0x0000000c00007c10 */ /* 0x000fe4000ffbe0ff */
[----:B----4-:R-:W-:Y:S01]  /*30b40*/  IADD3.X R38, PT, PT, R38, UR13, RZ, P4, !PT ;  /* 0x0000000d26267c10 */ /* 0x010fe2000a7fe4ff */
[----:B-1----:R-:W-:Y:S01]  /*30b50*/  IMAD.MOV.U32 R126, RZ, RZ, R6 ;  /* 0x000000ffff7e7224 */ /* 0x002fe200078e0006 */
[----:B------:R1:W-:Y:S01]  /*30b60*/  STL [R1+0x37c], R6 ;  /* 0x00037c0601007387 */ /* 0x0003e20000100800 */
[----:B------:R-:W-:Y:S02]  /*30b70*/  IADD3.X R3, PT, PT, R3, UR13, RZ, P5, !PT ;  /* 0x0000000d03037c10 */ /* 0x000fe4000affe4ff */
[----:B------:R-:W-:Y:S01]  /*30b80*/  IMAD.MOV.U32 R127, RZ, RZ, R38 ;  /* 0x000000ffff7f7224 */ /* 0x000fe200078e0026 */
[----:B------:R-:W-:Y:S04]  /*30b90*/  STL [R1+0x378], R38 ;  /* 0x0003782601007387 */ /* 0x000fe80000100800 */
[----:B------:R-:W-:Y:S04]  /*30ba0*/  STL [R1+0x3bc], R0 ;  /* 0x0003bc0001007387 */ /* 0x000fe80000100800 */
[----:B------:R4:W-:Y:S04]  /*30bb0*/  LDGSTS.E [R190+0x5900], desc[UR20][R126.64], P3 ;  /* 0x059000007ebe7fae */ /* 0x0009e800099a1014 */
[----:B------:R4:W-:Y:S04]  /*30bc0*/  STL [R1+0x3b8], R3 ;  /* 0x0003b80301007387 */ /* 0x0009e80000100800 */
[----:B-1----:R-:W2:Y:S01]  /*30bd0*/  LDL.LU R6, [R1+0x478] ;  /* 0x0004780001067983 */ /* 0x002ea20000300800 */
[----:B----4-:R-:W-:-:S03]  /*30be0*/  IMAD.MOV.U32 R127, RZ, RZ, R3 ;  /* 0x000000ffff7f7224 */ /* 0x010fc600078e0003 */
[----:B------:R-:W4:Y:S01]  /*30bf0*/  LDL.LU R3, [R1+0x47c] ;  /* 0x00047c0001037983 */ /* 0x000f220000300800 */
[----:B------:R-:W-:-:S03]  /*30c00*/  IMAD.MOV.U32 R126, RZ, RZ, R0 ;  /* 0x000000ffff7e7224 */ /* 0x000fc600078e0000 */
[----:B------:R-:W4:Y:S04]  /*30c10*/  LDL.LU R245, [R1+0x4b8] ;  /* 0x0004b80001f57983 */ /* 0x000f280000300800 */
[----:B------:R-:W4:Y:S04]  /*30c20*/  LDL.LU R0, [R1+0x4bc] ;  /* 0x0004bc0001007983 */ /* 0x000f280000300800 */
[----:B------:R1:W-:Y:S01]  /*30c30*/  LDGSTS.E [R190+0x5d00], desc[UR20][R126.64], P3 ;  /* 0x05d000007ebe7fae */ /* 0x0003e200099a1014 */
[----:B---3--:R-:W-:Y:S02]  /*30c40*/  IADD3 R7, P4, PT, R7, UR12, RZ ;  /* 0x0000000c07077c10 */ /* 0x008fe4000ff9e0ff */
[----:B------:R-:W-:-:S03]  /*30c50*/  IADD3 R2, P5, PT, R2, UR12, RZ ;  /* 0x0000000c02027c10 */ /* 0x000fc6000ffbe0ff */
[----:B------:R-:W-:Y:S01]  /*30c60*/  STL [R1+0x3fc], R7 ;  /* 0x0003fc0701007387 */ /* 0x000fe20000100800 */
[----:B--2---:R-:W-:Y:S02]  /*30c70*/  IADD3.X R8, PT, PT, R8, UR13, RZ, P4, !PT ;  /* 0x0000000d08087c10 */ /* 0x004fe4000a7fe4ff */
[----:B------:R-:W-:-:S03]  /*30c80*/  IADD3.X R5, PT, PT, R5, UR13, RZ, P5, !PT ;  /* 0x0000000d05057c10 */ /* 0x000fc6000affe4ff */
[----:B------:R2:W-:Y:S04]  /*30c90*/  STL [R1+0x3f8], R8 ;  /* 0x0003f80801007387 */ /* 0x0005e80000100800 */
[----:B------:R-:W-:Y:S04]  /*30ca0*/  STL [R1+0x43c], R2 ;  /* 0x00043c0201007387 */ /* 0x000fe80000100800 */
[----:B------:R3:W-:Y:S04]  /*30cb0*/  STL [R1+0x438], R5 ;  /* 0x0004380501007387 */ /* 0x0007e80000100800 */
[----:B------:R-:W4:Y:S01]  /*30cc0*/  LDL.LU R229, [R1+0x4f8] ;  /* 0x0004f80001e57983 */ /* 0x000f220000300800 */
[----:B-1----:R-:W-:-:S03]  /*30cd0*/  IMAD.MOV.U32 R126, RZ, RZ, R7 ;  /* 0x000000ffff7e7224 */ /* 0x002fc600078e0007 */
[----:B------:R-:W4:Y:S01]  /*30ce0*/  LDL.LU R38, [R1+0x4fc] ;  /* 0x0004fc0001267983 */ /* 0x000f220000300800 */
[----:B------:R-:W-:-:S03]  /*30cf0*/  IMAD.MOV.U32 R127, RZ, RZ, R8 ;  /* 0x000000ffff7f7224 */ /* 0x000fc600078e0008 */
[----:B--2---:R-:W2:Y:S04]  /*30d00*/  LDL.LU R8, [R1+0x538] ;  /* 0x0005380001087983 */ /* 0x004ea80000300800 */
[----:B------:R-:W2:Y:S04]  /*30d10*/  LDL.LU R7, [R1+0x53c] ;  /* 0x00053c0001077983 */ /* 0x000ea80000300800 */
[----:B------:R1:W-:Y:S02]  /*30d20*/  LDGSTS.E [R190+0x6100], desc[UR20][R126.64], P3 ;  /* 0x061000007ebe7fae */ /* 0x0003e400099a1014 */
[----:B-1----:R-:W-:Y:S01]  /*30d30*/  IMAD.MOV.U32 R126, RZ, RZ, R2 ;  /* 0x000000ffff7e7224 */ /* 0x002fe200078e0002 */
[----:B----4-:R-:W-:Y:S01]  /*30d40*/  IADD3 R3, P4, PT, R3, UR12, RZ ;  /* 0x0000000c03037c10 */ /* 0x010fe2000ff9e0ff */
[----:B------:R-:W-:-:S02]  /*30d50*/  IMAD.MOV.U32 R127, RZ, RZ, R5 ;  /* 0x000000ffff7f7224 */ /* 0x000fc400078e0005 */
[----:B---3--:R-:W3:Y:S01]  /*30d60*/  LDL.LU R5, [R1+0x57c] ;  /* 0x00057c0001057983 */ /* 0x008ee20000300800 */
[----:B------:R-:W-:-:S03]  /*30d70*/  IADD3.X R6, PT, PT, R6, UR13, RZ, P4, !PT ;  /* 0x0000000d06067c10 */ /* 0x000fc6000a7fe4ff */
[----:B------:R-:W4:Y:S01]  /*30d80*/  LDL.LU R2, [R1+0x5bc] ;  /* 0x0005bc0001027983 */ /* 0x000f220000300800 */
[----:B------:R-:W-:-:S03]  /*30d90*/  IADD3 R0, P5, PT, R0, UR12, RZ ;  /* 0x0000000c00007c10 */ /* 0x000fc6000ffbe0ff */
[----:B------:R-:W-:Y:S01]  /*30da0*/  STL [R1+0x47c], R3 ;  /* 0x00047c0301007387 */ /* 0x000fe20000100800 */
[----:B------:R-:W-:-:S03]  /*30db0*/  IADD3.X R245, PT, PT, R245, UR13, RZ, P5, !PT ;  /* 0x0000000df5f57c10 */ /* 0x000fc6000affe4ff */
[----:B------:R1:W-:Y:S04]  /*30dc0*/  LDGSTS.E [R190+0x6500], desc[UR20][R126.64], P3 ;  /* 0x065000007ebe7fae */ /* 0x0003e800099a1014 */
[----:B------:R1:W-:Y:S04]  /*30dd0*/  STL [R1+0x478], R6 ;  /* 0x0004780601007387 */ /* 0x0003e80000100800 */
[----:B------:R1:W-:Y:S02]  /*30de0*/  STL [R1+0x4bc], R0 ;  /* 0x0004bc0001007387 */ /* 0x0003e40000100800 */
[----:B-1----:R-:W-:-:S02]  /*30df0*/  IMAD.MOV.U32 R127, RZ, RZ, R6 ;  /* 0x000000ffff7f7224 */ /* 0x002fc400078e0006 */
[----:B------:R-:W4:Y:S01]  /*30e00*/  LDL.LU R6, [R1+0x578] ;  /* 0x0005780001067983 */ /* 0x000f220000300800 */
[----:B------:R-:W-:-:S03]  /*30e10*/  IMAD.MOV.U32 R126, RZ, RZ, R3 ;  /* 0x000000ffff7e7224 */ /* 0x000fc600078e0003 */
[----:B------:R-:W-:Y:S04]  /*30e20*/  STL [R1+0x4b8], R245 ;  /* 0x0004b8f501007387 */ /* 0x000fe80000100800 */
[----:B------:R-:W4:Y:S04]  /*30e30*/  LDL.LU R3, [R1+0x5b8] ;  /* 0x0005b80001037983 */ /* 0x000f280000300800 */
[----:B------:R1:W-:Y:S02]  /*30e40*/  LDGSTS.E [R190+0x6900], desc[UR20][R126.64], P3 ;  /* 0x069000007ebe7fae */ /* 0x0003e400099a1014 */
[----:B-1----:R-:W-:-:S02]  /*30e50*/  IMAD.MOV.U32 R126, RZ, RZ, R0 ;  /* 0x000000ffff7e7224 */ /* 0x002fc400078e0000 */
[----:B------:R-:W4:Y:S01]  /*30e60*/  LDL.LU R0, [R1+0x628] ;  /* 0x0006280001007983 */ /* 0x000f220000300800 */
[----:B------:R-:W-:-:S05]  /*30e70*/  IMAD.MOV.U32 R127, RZ, RZ, R245 ;  /* 0x000000ffff7f7224 */ /* 0x000fca00078e00f5 */
[----:B------:R1:W-:Y:S01]  /*30e80*/  LDGSTS.E [R190+0x6d00], desc[UR20][R126.64], P3 ;  /* 0x06d000007ebe7fae */ /* 0x0003e200099a1014 */
[----:B------:R-:W-:-:S04]  /*30e90*/  IADD3 R38, P4, PT, R38, UR12, RZ ;  /* 0x0000000c26267c10 */ /* 0x000fc8000ff9e0ff */
[----:B------:R-:W-:Y:S01]  /*30ea0*/  IADD3.X R229, PT, PT, R229, UR13, RZ, P4, !PT ;  /* 0x0000000de5e57c10 */ /* 0x000fe2000a7fe4ff */
[----:B-1----:R-:W-:Y:S01]  /*30eb0*/  IMAD.MOV.U32 R126, RZ, RZ, R38 ;  /* 0x000000ffff7e7224 */ /* 0x002fe200078e0026 */
[----:B--2---:R-:W-:-:S03]  /*30ec0*/  IADD3 R7, P5, PT, R7, UR12, RZ ;  /* 0x0000000c07077c10 */ /* 0x004fc6000ffbe0ff */
[----:B------:R-:W-:Y:S01]  /*30ed0*/  IMAD.MOV.U32 R127, RZ, RZ, R229 ;  /* 0x000000ffff7f7224 */ /* 0x000fe200078e00e5 */
[----:B------:R-:W-:-:S04]  /*30ee0*/  IADD3.X R8, PT, PT, R8, UR13, RZ, P5, !PT ;  /* 0x0000000d08087c10 */ /* 0x000fc8000affe4ff */
[----:B------:R1:W-:Y:S04]  /*30ef0*/  LDGSTS.E [R190+0x7100], desc[UR20][R126.64], P3 ;  /* 0x071000007ebe7fae */ /* 0x0003e800099a1014 */
[----:B------:R-:W-:Y:S01]  /*30f00*/  STL [R1+0x4fc], R38 ;  /* 0x0004fc2601007387 */ /* 0x000fe20000100800 */
[----:B-1----:R-:W-:Y:S02]  /*30f10*/  IMAD.MOV.U32 R126, RZ, RZ, R7 ;  /* 0x000000ffff7e7224 */ /* 0x002fe400078e0007 */
[----:B------:R-:W-:Y:S01]  /*30f20*/  IMAD.MOV.U32 R127, RZ, RZ, R8 ;  /* 0x000000ffff7f7224 */ /* 0x000fe200078e0008 */
[----:B---3--:R-:W-:-:S04]  /*30f30*/  IADD3 R5, P4, PT, R5, UR12, RZ ;  /* 0x0000000c05057c10 */ /* 0x008fc8000ff9e0ff */
[----:B------:R1:W-:Y:S01]  /*30f40*/  LDGSTS.E [R190+0x7500], desc[UR20][R126.64], P3 ;  /* 0x075000007ebe7fae */ /* 0x0003e200099a1014 */
[----:B----4-:R-:W-:-:S03]  /*30f50*/  IADD3 R2, P5, PT, R2, UR12, RZ ;  /* 0x0000000c02027c10 */ /* 0x010fc6000ffbe0ff */
[----:B------:R-:W-:Y:S04]  /*30f60*/  STL [R1+0x4f8], R229 ;  /* 0x0004f8e501007387 */ /* 0x000fe80000100800 */
[----:B------:R-:W-:Y:S01]  /*30f70*/  STL [R1+0x53c], R7 ;  /* 0x00053c0701007387 */ /* 0x000fe20000100800 */
[----:B-1----:R-:W-:-:S03]  /*30f80*/  IMAD.MOV.U32 R126, RZ, RZ, R5 ;  /* 0x000000ffff7e7224 */ /* 0x002fc600078e0005 */
[----:B------:R-:W-:Y:S01]  /*30f90*/  STL [R1+0x538], R8 ;  /* 0x0005380801007387 */ /* 0x000fe20000100800 */
[----:B------:R-:W-:-:S03]  /*30fa0*/  IADD3.X R6, PT, PT, R6, UR13, RZ, P4, !PT ;  /* 0x0000000d06067c10 */ /* 0x000fc6000a7fe4ff */
[----:B------:R-:W-:Y:S02]  /*30fb0*/  STL [R1+0x57c], R5 ;  /* 0x00057c0501007387 */ /* 0x000fe40000100800 */
[----:B------:R-:W-:Y:S01]  /*30fc0*/  IMAD.MOV.U32 R127, RZ, RZ, R6 ;  /* 0x000000ffff7f7224 */ /* 0x000fe200078e0006 */
[----:B------:R-:W-:Y:S01]  /*30fd0*/  IADD3.X R3, PT, PT, R3, UR13, RZ, P5, !PT ;  /* 0x0000000d03037c10 */ /* 0x000fe2000affe4ff */
[----:B------:R-:W-:Y:S04]  /*30fe0*/  STL [R1+0x578], R6 ;  /* 0x0005780601007387 */ /* 0x000fe80000100800 */
[----:B------:R1:W-:Y:S04]  /*30ff0*/  LDGSTS.E [R190+0x7900], desc[UR20][R126.64], P3 ;  /* 0x079000007ebe7fae */ /* 0x0003e800099a1014 */
[----:B------:R2:W-:Y:S04]  /*31000*/  STL [R1+0x5bc], R2 ;  /* 0x0005bc0201007387 */ /* 0x0005e80000100800 */
[----:B------:R-:W-:Y:S01]  /*31010*/  STL [R1+0x5b8], R3 ;  /* 0x0005b80301007387 */ /* 0x000fe20000100800 */
[----:B-1----:R-:W-:Y:S01]  /*31020*/  IMAD.MOV.U32 R126, RZ, RZ, R2 ;  /* 0x000000ffff7e7224 */ /* 0x002fe200078e0002 */
[----:B------:R-:W-:Y:S01]  /*31030*/  IADD3 R0, P4, PT, R0, UR12, RZ ;  /* 0x0000000c00007c10 */ /* 0x000fe2000ff9e0ff */
[----:B------:R-:W-:Y:S01]  /*31040*/  IMAD.MOV.U32 R127, RZ, RZ, R3 ;  /* 0x000000ffff7f7224 */ /* 0x000fe200078e0003 */
[----:B--2---:R-:W-:-:S03]  /*31050*/  LOP3.LUT R2, R4, 0x30, RZ, 0x3c, !PT ;  /* 0x0000003004027812 */ /* 0x004fc600078e3cff */
[----:B------:R1:W-:Y:S04]  /*31060*/  STL [R1+0x628], R0 ;  /* 0x0006280001007387 */ /* 0x0003e80000100800 */
[----:B------:R2:W-:Y:S04]  /*31070*/  LDGSTS.E [R190+0x7d00], desc[UR20][R126.64], P3 ;  /* 0x07d000007ebe7fae */ /* 0x0005e800099a1014 */
[----:B------:R-:W3:Y:S01]  /*31080*/  LDL.LU R5, [R1] ;  /* 0x0000000001057983 */ /* 0x000ee20000300800 */
[----:B--2---:R-:W-:-:S03]  /*31090*/  VIADD R190, R2, UR5 ;  /* 0x0000000502be7c36 */ /* 0x004fc60008000000 */
[----:B------:R-:W2:Y:S04]  /*310a0*/  LDL.LU R2, [R1+0x4] ;  /* 0x0000040001027983 */ /* 0x000ea80000300800 */
[----:B------:R-:W4:Y:S04]  /*310b0*/  LDL.LU R8, [R1+0x40] ;  /* 0x0000400001087983 */ /* 0x000f280000300800 */
[----:B------:R-:W4:Y:S01]  /*310c0*/  LDL.LU R7, [R1+0x44] ;  /* 0x0000440001077983 */ /* 0x000f220000300800 */
[----:B------:R-:W-:-:S03]  /*310d0*/  IMAD.MOV.U32 R126, RZ, RZ, R0 ;  /* 0x000000ffff7e7224 */ /* 0x000fc600078e0000 */
[----:B------:R-:W4:Y:S04]  /*310e0*/  LDL.LU R6, [R1+0x80] ;  /* 0x0000800001067983 */ /* 0x000f280000300800 */
[----:B-1----:R-:W4:Y:S04]  /*310f0*/  LDL.LU R0, [R1+0x84] ;  /* 0x0000840001007983 */ /* 0x002f280000300800 */
[----:B------:R-:W4:Y:S04]  /*31100*/  LDL.LU R38, [R1+0xc0] ;  /* 0x0000c00001267983 */ /* 0x000f280000300800 */
[----:B------:R-:W4:Y:S01]  /*31110*/  LDL.LU R3, [R1+0xc4] ;  /* 0x0000c40001037983 */ /* 0x000f220000300800 */
[----:B------:R-:W-:-:S02]  /*31120*/  IADD3.X R124, PT, PT, R124, UR13, RZ, P4, !PT ;  /* 0x0000000d7c7c7c10 */ /* 0x000fc4000a7fe4ff */
[----:B------:R-:W-:-:S03]  /*31130*/  IADD3 R141, P5, PT, R141, UR12, RZ ;  /* 0x0000000c8d8d7c10 */ /* 0x000fc6000ffbe0ff */
[----:B------:R-:W-:Y:S01]  /*31140*/  IMAD.MOV.U32 R127, RZ, RZ, R124 ;  /* 0x000000ffff7f7224 */ /* 0x000fe200078e007c */
[----:B------:R-:W-:Y:S02]  /*31150*/  IADD3.X R140, PT, PT, R140, UR13, RZ, P5, !PT ;  /* 0x0000000d8c8c7c10 */ /* 0x000fe4000affe4ff */
[----:B------:R-:W-:Y:S02]  /*31160*/  IADD3 R157, P4, PT, R157, UR12, RZ ;  /* 0x0000000c9d9d7c10 */ /* 0x000fe4000ff9e0ff */
[----:B------:R1:W-:Y:S02]  /*31170*/  LDGSTS.E [R190+0x180], desc[UR20][R126.64], P3 ;  /* 0x001800007ebe7fae */ /* 0x0003e400099a1014 */
[----:B------:R-:W-:Y:S02]  /*31180*/  IADD3.X R156, PT, PT, R156, UR13, RZ, P4, !PT ;  /* 0x0000000d9c9c7c10 */ /* 0x000fe4000a7fe4ff */
[----:B------:R-:W-:Y:S01]  /*31190*/  IADD3 R173, P5, PT, R173, UR12, RZ ;  /* 0x0000000cadad7c10 */ /* 0x000fe2000ffbe0ff */
[----:B-1----:R-:W-:-:S02]  /*311a0*/  IMAD.MOV.U32 R126, RZ, RZ, R141 ;  /* 0x000000ffff7e7224 */ /* 0x002fc400078e008d */
        /* <DEDUP_REMOVED lines=29> */
[----:B--2---:R-:W-:-:S04]  /*31380*/  IADD3 R2, P4, PT, R2, UR12, RZ ;  /* 0x0000000c02027c10 */ /* 0x004fc8000ff9e0ff */
[----:B---3--:R-:W-:Y:S02]  /*31390*/  IADD3.X R5, PT, PT, R5, UR13, RZ, P4, !PT ;  /* 0x0000000d05057c10 */ /* 0x008fe4000a7fe4ff */
[----:B----4-:R-:W-:Y:S01]  /*313a0*/  IADD3 R7, P5, PT, R7, UR12, RZ ;  /* 0x0000000c07077c10 */ /* 0x010fe2000ffbe0ff */
[----:B------:R2:W-:Y:S01]  /*313b0*/  STL [R1+0x4], R2 ;  /* 0x0000040201007387 */ /* 0x0005e20000100800 */
[----:B-1----:R-:W-:Y:S02]  /*313c0*/  IMAD.MOV.U32 R126, RZ, RZ, R2 ;  /* 0x000000ffff7e7224 */ /* 0x002fe400078e0002 */
[----:B------:R-:W-:Y:S01]  /*313d0*/  IADD3.X R8, PT, PT, R8, UR13, RZ, P5, !PT ;  /* 0x0000000d08087c10 */ /* 0x000fe2000affe4ff */
[----:B------:R-:W-:Y:S01]  /*313e0*/  IMAD.MOV.U32 R127, RZ, RZ, R5 ;  /* 0x000000ffff7f7224 */ /* 0x000fe200078e0005 */
[----:B------:R1:W-:Y:S04]  /*313f0*/  STL [R1], R5 ;  /* 0x0000000501007387 */ /* 0x0003e80000100800 */
[----:B------:R3:W-:Y:S01]  /*31400*/  STL [R1+0x44], R7 ;  /* 0x0000440701007387 */ /* 0x0007e20000100800 */
[----:B------:R-:W-:-:S03]  /*31410*/  IADD3 R0, P4, PT, R0, UR12, RZ ;  /* 0x0000000c00007c10 */ /* 0x000fc6000ff9e0ff */
[----:B--2---:R-:W2:Y:S04]  /*31420*/  LDL.LU R2, [R1+0x104] ;  /* 0x0001040001027983 */ /* 0x004ea80000300800 */
[----:B------:R4:W-:Y:S04]  /*31430*/  STL [R1+0x40], R8 ;  /* 0x0000400801007387 */ /* 0x0009e80000100800 */
[----:B------:R3:W-:Y:S01]  /*31440*/  LDGSTS.E [R190+0x2180], desc[UR20][R126.64], P3 ;  /* 0x021800007ebe7fae */ /* 0x0007e200099a1014 */
[----:B------:R-:W-:-:S03]  /*31450*/  IADD3.X R6, PT, PT, R6, UR13, RZ, P4, !PT ;  /* 0x0000000d06067c10 */ /* 0x000fc6000a7fe4ff */
[----:B-1----:R-:W2:Y:S01]  /*31460*/  LDL.LU R5, [R1+0x144] ;  /* 0x0001440001057983 */ /* 0x002ea20000300800 */
[----:B------:R-:W-:Y:S01]  /*31470*/  IADD3 R3, P5, PT, R3, UR12, RZ ;  /* 0x0000000c03037c10 */ /* 0x000fe2000ffbe0ff */
[----:B---3--:R-:W-:Y:S02]  /*31480*/  IMAD.MOV.U32 R126, RZ, RZ, R7 ;  /* 0x000000ffff7e7224 */ /* 0x008fe400078e0007 */
[----:B------:R-:W3:Y:S01]  /*31490*/  LDL.LU R7, [R1+0x100] ;  /* 0x0001000001077983 */ /* 0x000ee20000300800 */
[----:B------:R-:W-:Y:S01]  /*314a0*/  IMAD.MOV.U32 R127, RZ, RZ, R8 ;  /* 0x000000ffff7f7224 */ /* 0x000fe200078e0008 */
[----:B------:R-:W-:Y:S02]  /*314b0*/  IADD3.X R38, PT, PT, R38, UR13, RZ, P5, !PT ;  /* 0x0000000d26267c10 */ /* 0x000fe4000affe4ff */
[----:B----4-:R-:W4:Y:S04]  /*314c0*/  LDL.LU R8, [R1+0x140] ;  /* 0x0001400001087983 */ /* 0x010f280000300800 */
[----:B------:R1:W-:Y:S04]  /*314d0*/  LDGSTS.E [R190+0x2580], desc[UR20][R126.64], P3 ;  /* 0x025800007ebe7fae */ /* 0x0003e800099a1014 */
[----:B------:R1:W-:Y:S04]  /*314e0*/  STL [R1+0x84], R0 ;  /* 0x0000840001007387 */ /* 0x0003e80000100800 */
[----:B------:R1:W-:Y:S02]  /*314f0*/  STL [R1+0x80], R6 ;  /* 0x0000800601007387 */ /* 0x0003e40000100800 */
[----:B-1----:R-:W-:-:S02]  /*31500*/  IMAD.MOV.U32 R126, RZ, RZ, R0 ;  /* 0x000000ffff7e7224 */ /* 0x002fc400078e0000 */
[----:B------:R-:W-:Y:S01]  /*31510*/  IMAD.MOV.U32 R127, RZ, RZ, R6 ;  /* 0x000000ffff7f7224 */ /* 0x000fe200078e0006 */
[----:B------:R1:W-:Y:S04]  /*31520*/  STL [R1+0xc4], R3 ;  /* 0x0000c40301007387 */ /* 0x0003e80000100800 */
[----:B------:R-:W4:Y:S04]  /*31530*/  LDL.LU R0, [R1+0x184] ;  /* 0x0001840001007983 */ /* 0x000f280000300800 */
[----:B------:R1:W-:Y:S04]  /*31540*/  STL [R1+0xc0], R38 ;  /* 0x0000c02601007387 */ /* 0x0003e80000100800 */
[----:B------:R1:W-:Y:S04]  /*31550*/  LDGSTS.E [R190+0x2980], desc[UR20][R126.64], P3 ;  /* 0x029800007ebe7fae */ /* 0x0003e800099a1014 */
[----:B------:R-:W4:Y:S01]  /*31560*/  LDL.LU R6, [R1+0x1c4] ;  /* 0x0001c40001067983 */ /* 0x000f220000300800 */
[----:B-1----:R-:W-:-:S03]  /*31570*/  IMAD.MOV.U32 R126, RZ, RZ, R3 ;  /* 0x000000ffff7e7224 */ /* 0x002fc600078e0003 */
[----:B------:R-:W4:Y:S01]  /*31580*/  LDL.LU R3, [R1+0x180] ;  /* 0x0001800001037983 */ /* 0x000f220000300800 */
[----:B------:R-:W-:-:S03]  /*31590*/  IMAD.MOV.U32 R127, RZ, RZ, R38 ;  /* 0x000000ffff7f7224 */ /* 0x000fc600078e0026 */
[----:B------:R-:W4:Y:S04]  /*315a0*/  LDL.LU R38, [R1+0x1c0] ;  /* 0x0001c00001267983 */ /* 0x000f280000300800 */
[----:B------:R1:W-:Y:S01]  /*315b0*/  LDGSTS.E [R190+0x2d80], desc[UR20][R126.64], P3 ;  /* 0x02d800007ebe7fae */ /* 0x0003e200099a1014 */
[----:B--2---:R-:W-:-:S05]  /*315c0*/  IADD3 R2, P4, PT, R2, UR12, RZ ;  /* 0x0000000c02027c10 */ /* 0x004fca000ff9e0ff */
[----:B------:R2:W-:Y:S01]  /*315d0*/  STL [R1+0x104], R2 ;  /* 0x0001040201007387 */ /* 0x0005e20000100800 */
[----:B-1----:R-:W-:Y:S01]  /*315e0*/  IMAD.MOV.U32 R126, RZ, RZ, R2 ;  /* 0x000000ffff7e7224 */ /* 0x002fe200078e0002 */
[----:B------:R-:W-:Y:S02]  /*315f0*/  IADD3 R5, P5, PT, R5, UR12, RZ ;  /* 0x0000000c05057c10 */ /* 0x000fe4000ffbe0ff */
[----:B---3--:R-:W-:Y:S02]  /*31600*/  IADD3.X R7, PT, PT, R7, UR13, RZ, P4, !PT ;  /* 0x0000000d07077c10 */ /* 0x008fe4000a7fe4ff */
[----:B----4-:R-:W-:-:S03]  /*31610*/  IADD3.X R8, PT, PT, R8, UR13, RZ, P5, !PT ;  /* 0x0000000d08087c10 */ /* 0x010fc6000affe4ff */
[----:B------:R-:W-:Y:S01]  /*31620*/  IMAD.MOV.U32 R127, RZ, RZ, R7 ;  /* 0x000000ffff7f7224 */ /* 0x000fe200078e0007 */
[----:B------:R1:W-:Y:S04]  /*31630*/  STL [R1+0x100], R7 ;  /* 0x0001000701007387 */ /* 0x0003e80000100800 */
[----:B------:R3:W-:Y:S04]  /*31640*/  STL [R1+0x144], R5 ;  /* 0x0001440501007387 */ /* 0x0007e80000100800 */
[----:B--2---:R-:W2:Y:S04]  /*31650*/  LDL.LU R2, [R1+0x204] ;  /* 0x0002040001027983 */ /* 0x004ea80000300800 */
[----:B------:R4:W-:Y:S04]  /*31660*/  STL [R1+0x140], R8 ;  /* 0x0001400801007387 */ /* 0x0009e80000100800 */
[----:B------:R3:W-:Y:S04]  /*31670*/  LDGSTS.E [R190+0x3180], desc[UR20][R126.64], P3 ;  /* 0x031800007ebe7fae */ /* 0x0007e800099a1014 */
[----:B-1----:R-:W2:Y:S01]  /*31680*/  LDL.LU R7, [R1+0x244] ;  /* 0x0002440001077983 */ /* 0x002ea20000300800 */
[----:B------:R-:W-:Y:S01]  /*31690*/  IADD3 R0, P4, PT, R0, UR12, RZ ;  /* 0x0000000c00007c10 */ /* 0x000fe2000ff9e0ff */
[----:B---3--:R-:W-:-:S02]  /*316a0*/  IMAD.MOV.U32 R126, RZ, RZ, R5 ;  /* 0x000000ffff7e7224 */ /* 0x008fc400078e0005 */
[----:B------:R-:W3:Y:S01]  /*316b0*/  LDL.LU R5, [R1+0x200] ;  /* 0x0002000001057983 */ /* 0x000ee20000300800 */
[----:B------:R-:W-:Y:S01]  /*316c0*/  IMAD.MOV.U32 R127, RZ, RZ, R8 ;  /* 0x000000ffff7f7224 */ /* 0x000fe200078e0008 */
[----:B------:R-:W-:Y:S02]  /*316d0*/  IADD3 R6, P5, PT, R6, UR12, RZ ;  /* 0x0000000c06067c10 */ /* 0x000fe4000ffbe0ff */
[----:B----4-:R-:W4:Y:S04]  /*316e0*/  LDL.LU R8, [R1+0x240] ;  /* 0x0002400001087983 */ /* 0x010f280000300800 */
        /* <DEDUP_REMOVED lines=44> */
[----:B------:R1:W-:Y:S04]  /*319b0*/  LDGSTS.E [R190+0x4980], desc[UR20][R126.64], P3 ;  /* 0x049800007ebe7fae */ /* 0x0003e800099a1014 */
[----:B------:R-:W4:Y:S04]  /*319c0*/  LDL.LU R6, [R1+0x384] ;  /* 0x0003840001067983 */ /* 0x000f280000300800 */
[----:B------:R1:W-:Y:S04]  /*319d0*/  STL [R1+0x2c0], R38 ;  /* 0x0002c02601007387 */ /* 0x0003e80000100800 */
[----:B------:R-:W4:Y:S01]  /*319e0*/  LDL.LU R0, [R1+0x3c4] ;  /* 0x0003c40001007983 */ /* 0x000f220000300800 */
[----:B-1----:R-:W-:-:S03]  /*319f0*/  IMAD.MOV.U32 R127, RZ, RZ, R38 ;  /* 0x000000ffff7f7224 */ /* 0x002fc600078e0026 */
[----:B------:R-:W4:Y:S01]  /*31a00*/  LDL.LU R38, [R1+0x380] ;  /* 0x0003800001267983 */ /* 0x000f220000300800 */
[----:B------:R-:W-:-:S03]  /*31a10*/  IMAD.MOV.U32 R126, RZ, RZ, R3 ;  /* 0x000000ffff7e7224 */ /* 0x000fc600078e0003 */
[----:B------:R-:W4:Y:S04]  /*31a20*/  LDL.LU R3, [R1+0x3c0] ;  /* 0x0003c00001037983 */ /* 0x000f280000300800 */
[----:B------:R1:W-:Y:S01]  /*31a30*/  LDGSTS.E [R190+0x4d80], desc[UR20][R126.64], P3 ;  /* 0x04d800007ebe7fae */ /* 0x0003e200099a1014 */
[----:B--2---:R-:W-:-:S05]  /*31a40*/  IADD3 R2, P4, PT, R2, UR12, RZ ;  /* 0x0000000c02027c10 */ /* 0x004fca000ff9e0ff */
[----:B------:R-:W-:Y:S01]  /*31a50*/  STL [R1+0x304], R2 ;  /* 0x0003040201007387 */ /* 0x000fe20000100800 */
[----:B-1----:R-:W-:Y:S01]  /*31a60*/  IMAD.MOV.U32 R126, RZ, RZ, R2 ;  /* 0x000000ffff7e7224 */ /* 0x002fe200078e0002 */
[----:B------:R-:W-:Y:S02]  /*31a70*/  IADD3 R5, P5, PT, R5, UR12, RZ ;  /* 0x0000000c05057c10 */ /* 0x000fe4000ffbe0ff */
        /* <DEDUP_REMOVED lines=9> */
[----:B--2---:R-:W-:Y:S01]  /*31b10*/  IMAD.MOV.U32 R127, RZ, RZ, R8 ;  /* 0x000000ffff7f7224 */ /* 0x004fe200078e0008 */
[----:B------:R-:W-:-:S02]  /*31b20*/  IADD3 R6, P4, PT, R6, UR12, RZ ;  /* 0x0000000c06067c10 */ /* 0x000fc4000ff9e0ff */
[----:B-1----:R-:W2:Y:S01]  /*31b30*/  LDL.LU R8, [R1+0x400] ;  /* 0x0004000001087983 */ /* 0x002ea20000300800 */
[----:B------:R-:W-:-:S03]  /*31b40*/  IMAD.MOV.U32 R126, RZ, RZ, R5 ;  /* 0x000000ffff7e7224 */ /* 0x000fc600078e0005 */
[----:B------:R-:W2:Y:S01]  /*31b50*/  LDL.LU R5, [R1+0x440] ;  /* 0x0004400001057983 */ /* 0x000ea20000300800 */
[----:B------:R-:W-:-:S03]  /*31b60*/  IADD3 R0, P5, PT, R0, UR12, RZ ;  /* 0x0000000c00007c10 */ /* 0x000fc6000ffbe0ff */
[----:B------:R1:W-:Y:S01]  /*31b70*/  LDGSTS.E [R190+0x5580], desc[UR20][R126.64], P3 ;  /* 0x055800007ebe7fae */ /* 0x0003e200099a1014 */
[----:B------:R-:W-:-:S03]  /*31b80*/  IADD3.X R38, PT, PT, R38, UR13, RZ, P4, !PT ;  /* 0x0000000d26267c10 */ /* 0x000fc6000a7fe4ff */
[----:B------:R1:W-:Y:S01]  /*31b90*/  STL [R1+0x384], R6 ;  /* 0x0003840601007387 */ /* 0x0003e20000100800 */
[----:B------:R-:W-:Y:S01]  /*31ba0*/  IADD3.X R3, PT, PT, R3, UR13, RZ, P5, !PT ;  /* 0x0000000d03037c10 */ /* 0x000fe2000affe4ff */
[----:B-1----:R-:W-:Y:S02]  /*31bb0*/  IMAD.MOV.U32 R126, RZ, RZ, R6 ;  /* 0x000000ffff7e7224 */ /* 0x002fe400078e0006 */
[----:B------:R-:W-:Y:S01]  /*31bc0*/  IMAD.MOV.U32 R127, RZ, RZ, R38 ;  /* 0x000000ffff7f7224 */ /* 0x000fe200078e0026 */
[----:B------:R-:W-:Y:S04]  /*31bd0*/  STL [R1+0x380], R38 ;  /* 0x0003802601007387 */ /* 0x000fe80000100800 */
[----:B------:R-:W-:Y:S04]  /*31be0*/  STL [R1+0x3c4], R0 ;  /* 0x0003c40001007387 */ /* 0x000fe80000100800 */
[----:B------:R1:W-:Y:S04]  /*31bf0*/  LDGSTS.E [R190+0x5980], desc[UR20][R126.64], P3 ;  /* 0x059800007ebe7fae */ /* 0x0003e800099a1014 */
[----:B------:R1:W-:Y:S04]  /*31c00*/  STL [R1+0x3c0], R3 ;  /* 0x0003c00301007387 */ /* 0x0003e80000100800 */
[----:B------:R-:W2:Y:S01]  /*31c10*/  LDL.LU R6, [R1+0x480] ;  /* 0x0004800001067983 */ /* 0x000ea20000300800 */
[----:B-1----:R-:W-:-:S03]  /*31c20*/  IMAD.MOV.U32 R127, RZ, RZ, R3 ;  /* 0x000000ffff7f7224 */ /* 0x002fc600078e0003 */
[----:B------:R-:W2:Y:S01]  /*31c30*/  LDL.LU R3, [R1+0x484] ;  /* 0x0004840001037983 */ /* 0x000ea20000300800 */
[----:B------:R-:W-:-:S03]  /*31c40*/  IMAD.MOV.U32 R126, RZ, RZ, R0 ;  /* 0x000000ffff7e7224 */ /* 0x000fc600078e0000 */
[----:B------:R-:W2:Y:S04]  /*31c50*/  LDL.LU R245, [R1+0x4c0] ;  /* 0x0004c00001f57983 */ /* 0x000ea80000300800 */
[----:B------:R-:W2:Y:S04]  /*31c60*/  LDL.LU R0, [R1+0x4c4] ;  /* 0x0004c40001007983 */ /* 0x000ea80000300800 */
[----:B------:R1:W-:Y:S01]  /*31c70*/  LDGSTS.E [R190+0x5d80], desc[UR20][R126.64], P3 ;  /* 0x05d800007ebe7fae */ /* 0x0003e200099a1014 */
[----:B---3--:R-:W-:Y:S02]  /*31c80*/  IADD3 R7, P4, PT, R7, UR12, RZ ;  /* 0x0000000c07077c10 */ /* 0x008fe4000ff9e0ff */
[----:B----4-:R-:W-:-:S03]  /*31c90*/  IADD3 R2, P5, PT, R2, UR12, RZ ;  /* 0x0000000c02027c10 */ /* 0x010fc6000ffbe0ff */
        /* <DEDUP_REMOVED lines=12> */
[----:B------:R1:W-:Y:S01]  /*31d60*/  LDGSTS.E [R190+0x6180], desc[UR20][R126.64], P3 ;  /* 0x061800007ebe7fae */ /* 0x0003e200099a1014 */
[----:B------:R-:W-:Y:S01]  /*31d70*/  IADD3 R3, P4, PT, R3, UR12, RZ ;  /* 0x0000000c03037c10 */ /* 0x000fe2000ff9e0ff */
[----:B-1----:R-:W-:-:S02]  /*31d80*/  IMAD.MOV.U32 R126, RZ, RZ, R2 ;  /* 0x000000ffff7e7224 */ /* 0x002fc400078e0002 */
[----:B------:R-:W-:Y:S01]  /*31d90*/  IMAD.MOV.U32 R127, RZ, RZ, R5 ;  /* 0x000000ffff7f7224 */ /* 0x000fe200078e0005 */
[----:B------:R-:W-:Y:S01]  /*31da0*/  IADD3.X R6, PT, PT, R6, UR13, RZ, P4, !PT ;  /* 0x0000000d06067c10 */ /* 0x000fe2000a7fe4ff */
[----:B---3--:R-:W3:Y:S01]  /*31db0*/  LDL.LU R5, [R1+0x584] ;  /* 0x0005840001057983 */ /* 0x008ee20000300800 */
[----:B------:R-:W-:-:S03]  /*31dc0*/  IADD3 R0, P5, PT, R0, UR12, RZ ;  /* 0x0000000c00007c10 */ /* 0x000fc6000ffbe0ff */
[----:B------:R-:W3:Y:S04]  /*31dd0*/  LDL.LU R2, [R1+0x5c4] ;  /* 0x0005c40001027983 */ /* 0x000ee80000300800 */
[----:B------:R-:W-:Y:S01]  /*31de0*/  STL [R1+0x484], R3 ;  /* 0x0004840301007387 */ /* 0x000fe20000100800 */
[----:B------:R-:W-:-:S03]  /*31df0*/  IADD3.X R245, PT, PT, R245, UR13, RZ, P5, !PT ;  /* 0x0000000df5f57c10 */ /* 0x000fc6000affe4ff */
[----:B------:R1:W-:Y:S04]  /*31e00*/  LDGSTS.E [R190+0x6580], desc[UR20][R126.64], P3 ;  /* 0x065800007ebe7fae */ /* 0x0003e800099a1014 */
[----:B------:R1:W-:Y:S04]  /*31e10*/  STL [R1+0x480], R6 ;  /* 0x0004800601007387 */ /* 0x0003e80000100800 */
[----:B------:R1:W-:Y:S02]  /*31e20*/  STL [R1+0x4c4], R0 ;  /* 0x0004c40001007387 */ /* 0x0003e40000100800 */
[----:B-1----:R-:W-:-:S02]  /*31e30*/  IMAD.MOV.U32 R127, RZ, RZ, R6 ;  /* 0x000000ffff7f7224 */ /* 0x002fc400078e0006 */
[----:B------:R-:W3:Y:S01]  /*31e40*/  LDL.LU R6, [R1+0x580] ;  /* 0x0005800001067983 */ /* 0x000ee20000300800 */
[----:B------:R-:W-:-:S03]  /*31e50*/  IMAD.MOV.U32 R126, RZ, RZ, R3 ;  /* 0x000000ffff7e7224 */ /* 0x000fc600078e0003 */
[----:B------:R-:W-:Y:S04]  /*31e60*/  STL [R1+0x4c0], R245 ;  /* 0x0004c0f501007387 */ /* 0x000fe80000100800 */
[----:B------:R-:W3:Y:S04]  /*31e70*/  LDL.LU R3, [R1+0x5c0] ;  /* 0x0005c00001037983 */ /* 0x000ee80000300800 */
[----:B------:R1:W-:Y:S02]  /*31e80*/  LDGSTS.E [R190+0x6980], desc[UR20][R126.64], P3 ;  /* 0x069800007ebe7fae */ /* 0x0003e400099a1014 */
[----:B-1----:R-:W-:-:S02]  /*31e90*/  IMAD.MOV.U32 R126, RZ, RZ, R0 ;  /* 0x000000ffff7e7224 */ /* 0x002fc400078e0000 */
[----:B------:R-:W3:Y:S01]  /*31ea0*/  LDL.LU R0, [R1+0x5e8] ;  /* 0x0005e80001007983 */ /* 0x000ee20000300800 */
[----:B------:R-:W-:-:S05]  /*31eb0*/  IMAD.MOV.U32 R127, RZ, RZ, R245 ;  /* 0x000000ffff7f7224 */ /* 0x000fca00078e00f5 */
[----:B------:R1:W-:Y:S01]  /*31ec0*/  LDGSTS.E [R190+0x6d80], desc[UR20][R126.64], P3 ;  /* 0x06d800007ebe7fae */ /* 0x0003e200099a1014 */
[----:B----4-:R-:W-:-:S04]  /*31ed0*/  IADD3 R38, P4, PT, R38, UR12, RZ ;  /* 0x0000000c26267c10 */ /* 0x010fc8000ff9e0ff */
[----:B------:R-:W-:Y:S01]  /*31ee0*/  IADD3.X R229, PT, PT, R229, UR13, RZ, P4, !PT ;  /* 0x0000000de5e57c10 */ /* 0x000fe2000a7fe4ff */
[----:B-1----:R-:W-:Y:S01]  /*31ef0*/  IMAD.MOV.U32 R126, RZ, RZ, R38 ;  /* 0x000000ffff7e7224 */ /* 0x002fe200078e0026 */
[----:B--2---:R-:W-:-:S03]  /*31f00*/  IADD3 R7, P5, PT, R7, UR12, RZ ;  /* 0x0000000c07077c10 */ /* 0x004fc6000ffbe0ff */
[----:B------:R-:W-:Y:S01]  /*31f10*/  IMAD.MOV.U32 R127, RZ, RZ, R229 ;  /* 0x000000ffff7f7224 */ /* 0x000fe200078e00e5 */
[----:B------:R-:W-:-:S04]  /*31f20*/  IADD3.X R8, PT, PT, R8, UR13, RZ, P5, !PT ;  /* 0x0000000d08087c10 */ /* 0x000fc8000affe4ff */
[----:B------:R1:W-:Y:S04]  /*31f30*/  LDGSTS.E [R190+0x7180], desc[UR20][R126.64], P3 ;  /* 0x071800007ebe7fae */ /* 0x0003e800099a1014 */
[----:B------:R-:W-:Y:S01]  /*31f40*/  STL [R1+0x504], R38 ;  /* 0x0005042601007387 */ /* 0x000fe20000100800 */
[----:B-1----:R-:W-:Y:S01]  /*31f50*/  IMAD.MOV.U32 R126, RZ, RZ, R7 ;  /* 0x000000ffff7e7224 */ /* 0x002fe200078e0007 */
[----:B---3--:R-:W-:Y:S01]  /*31f60*/  IADD3 R5, P4, PT, R5, UR12, RZ ;  /* 0x0000000c05057c10 */ /* 0x008fe2000ff9e0ff */
[----:B------:R-:W-:Y:S01]  /*31f70*/  IMAD.MOV.U32 R127, RZ, RZ, R8 ;  /* 0x000000ffff7f7224 */ /* 0x000fe200078e0008 */
[----:B------:R-:W-:-:S04]  /*31f80*/  IADD3 R2, P5, PT, R2, UR12, RZ ;  /* 0x0000000c02027c10 */ /* 0x000fc8000ffbe0ff */
[----:B------:R1:W-:Y:S04]  /*31f90*/  LDGSTS.E [R190+0x7580], desc[UR20][R126.64], P3 ;  /* 0x075800007ebe7fae */ /* 0x0003e800099a1014 */
[----:B------:R-:W-:Y:S04]  /*31fa0*/  STL [R1+0x500], R229 ;  /* 0x000500e501007387 */ /* 0x000fe80000100800 */
[----:B------:R-:W-:Y:S01]  /*31fb0*/  STL [R1+0x544], R7 ;  /* 0x0005440701007387 */ /* 0x000fe20000100800 */
[----:B-1----:R-:W-:Y:S01]  /*31fc0*/  IMAD.MOV.U32 R126, RZ, RZ, R5 ;  /* 0x000000ffff7e7224 */ /* 0x002fe200078e0005 */
[----:B------:R-:W-:-:S02]  /*31fd0*/  IADD3.X R6, PT, PT, R6, UR13, RZ, P4, !PT ;  /* 0x0000000d06067c10 */ /* 0x000fc4000a7fe4ff */
[----:B------:R-:W-:Y:S03]  /*31fe0*/  STL [R1+0x540], R8 ;  /* 0x0005400801007387 */ /* 0x000fe60000100800 */
[----:B------:R-:W-:Y:S01]  /*31ff0*/  IMAD.MOV.U32 R127, RZ, RZ, R6 ;  /* 0x000000ffff7f7224 */ /* 0x000fe200078e0006 */
[----:B------:R-:W-:Y:S01]  /*32000*/  IADD3.X R3, PT, PT, R3, UR13, RZ, P5, !PT ;  /* 0x0000000d03037c10 */ /* 0x000fe2000affe4ff */
[----:B------:R-:W-:Y:S04]  /*32010*/  STL [R1+0x584], R5 ;  /* 0x0005840501007387 */ /* 0x000fe80000100800 */
[----:B------:R-:W-:Y:S04]  /*32020*/  STL [R1+0x580], R6 ;  /* 0x0005800601007387 */ /* 0x000fe80000100800 */
[----:B------:R1:W-:Y:S04]  /*32030*/  LDGSTS.E [R190+0x7980], desc[UR20][R126.64], P3 ;  /* 0x079800007ebe7fae */ /* 0x0003e800099a1014 */
[----:B------:R2:W-:Y:S01]  /*32040*/  STL [R1+0x5c4], R2 ;  /* 0x0005c40201007387 */ /* 0x0005e20000100800 */
[----:B------:R-:W-:Y:S01]  /*32050*/  IADD3 R0, P4, PT, R0, UR12, RZ ;  /* 0x0000000c00007c10 */ /* 0x000fe2000ff9e0ff */
[----:B-1----:R-:W-:-:S02]  /*32060*/  IMAD.MOV.U32 R126, RZ, RZ, R2 ;  /* 0x000000ffff7e7224 */ /* 0x002fc400078e0002 */
[----:B------:R-:W-:Y:S01]  /*32070*/  IMAD.MOV.U32 R127, RZ, RZ, R3 ;  /* 0x000000ffff7f7224 */ /* 0x000fe200078e0003 */
[----:B--2---:R-:W-:Y:S01]  /*32080*/  LOP3.LUT R2, R4, 0x40, RZ, 0x3c, !PT ;  /* 0x0000004004027812 */ /* 0x004fe200078e3cff */
[----:B------:R1:W-:Y:S04]  /*32090*/  STL [R1+0x5c0], R3 ;  /* 0x0005c00301007387 */ /* 0x0003e80000100800 */
[----:B------:R2:W-:Y:S04]  /*320a0*/  LDGSTS.E [R190+0x7d80], desc[UR20][R126.64], P3 ;  /* 0x07d800007ebe7fae */ /* 0x0005e800099a1014 */
[----:B------:R3:W-:Y:S04]  /*320b0*/  STL [R1+0x5e8], R0 ;  /* 0x0005e80001007387 */ /* 0x0007e80000100800 */
[----:B------:R-:W4:Y:S01]  /*320c0*/  LDL.LU R5, [R1+0x8] ;  /* 0x0000080001057983 */ /* 0x000f220000300800 */
[----:B--2---:R-:W-:-:S03]  /*320d0*/  VIADD R190, R2, UR5 ;  /* 0x0000000502be7c36 */ /* 0x004fc60008000000 */
[----:B------:R-:W2:Y:S04]  /*320e0*/  LDL.LU R2, [R1+0xc] ;  /* 0x00000c0001027983 */ /* 0x000ea80000300800 */
[----:B------:R-:W4:Y:S04]  /*320f0*/  LDL.LU R38, [R1+0x48] ;  /* 0x0000480001267983 */ /* 0x000f280000300800 */
[----:B------:R-:W4:Y:S01]  /*32100*/  LDL.LU R8, [R1+0x4c] ;  /* 0x00004c0001087983 */ /* 0x000f220000300800 */
[----:B------:R-:W-:Y:S02]  /*32110*/  IADD3.X R125, PT, PT, R125, UR13, RZ, P4, !PT ;  /* 0x0000000d7d7d7c10 */ /* 0x000fe4000a7fe4ff */
[----:B------:R-:W-:Y:S01]  /*32120*/  IADD3 R143, P5, PT, R143, UR12, RZ ;  /* 0x0000000c8f8f7c10 */ /* 0x000fe2000ffbe0ff */
[----:B------:R-:W-:Y:S01]  /*32130*/  IMAD.MOV.U32 R126, RZ, RZ, R0 ;  /* 0x000000ffff7e7224 */ /* 0x000fe200078e0000 */
[----:B-1----:R-:W4:Y:S01]  /*32140*/  LDL.LU R3, [R1+0x88] ;  /* 0x0000880001037983 */ /* 0x002f220000300800 */
[----:B------:R-:W-:Y:S01]  /*32150*/  IMAD.MOV.U32 R127, RZ, RZ, R125 ;  /* 0x000000ffff7f7224 */ /* 0x000fe200078e007d */
[----:B------:R-:W-:-:S02]  /*32160*/  IADD3.X R142, PT, PT, R142, UR13, RZ, P5, !PT ;  /* 0x0000000d8e8e7c10 */ /* 0x000fc4000affe4ff */
[----:B------:R-:W-:Y:S01]  /*32170*/  IADD3 R159, P4, PT, R159, UR12, RZ ;  /* 0x0000000c9f9f7c10 */ /* 0x000fe2000ff9e0ff */
[----:B---3--:R-:W3:Y:S04]  /*32180*/  LDL.LU R0, [R1+0x8c] ;  /* 0x00008c0001007983 */ /* 0x008ee80000300800 */
[----:B------:R1:W-:Y:S01]  /*32190*/  LDGSTS.E [R190+0x200], desc[UR20][R126.64], P3 ;  /* 0x002000007ebe7fae */ /* 0x0003e200099a1014 */
[----:B------:R-:W-:Y:S02]  /*321a0*/  IADD3.X R158, PT, PT, R158, UR13, RZ, P4, !PT ;  /* 0x0000000d9e9e7c10 */ /* 0x000fe4000a7fe4ff */
[----:B------:R-:W-:Y:S01]  /*321b0*/  IADD3 R175, P5, PT, R175, UR12, RZ ;  /* 0x0000000cafaf7c10 */ /* 0x000fe2000ffbe0ff */
[----:B------:R-:W3:Y:S01]  /*321c0*/  LDL.LU R7, [R1+0xc8] ;  /* 0x0000c80001077983 */ /* 0x000ee20000300800 */
[----:B-1----:R-:W-:-:S02]  /*321d0*/  IMAD.MOV.U32 R126, RZ, RZ, R143 ;  /* 0x000000ffff7e7224 */ /* 0x002fc400078e008f */
[----:B------:R-:W-:Y:S01]  /*321e0*/  IMAD.MOV.U32 R127, RZ, RZ, R142 ;  /* 0x000000ffff7f7224 */ /* 0x000fe200078e008e */
[----:B------:R-:W-:Y:S01]  /*321f0*/  IADD3.X R174, PT, PT, R174, UR13, RZ, P5, !PT ;  /* 0x0000000daeae7c10 */ /* 0x000fe2000affe4ff */
[----:B------:R-:W3:Y:S04]  /*32200*/  LDL.LU R6, [R1+0xcc] ;  /* 0x0000cc0001067983 */ /* 0x000ee80000300800 */
[----:B------:R1:W-:Y:S01]  /*32210*/  LDGSTS.E [R190+0x600], desc[UR20][R126.64], P3 ;  /* 0x006000007ebe7fae */ /* 0x0003e200099a1014 */
[----:B------:R-:W-:Y:S02]  /*32220*/  IADD3 R192, P4, PT, R192, UR12, RZ ;  /* 0x0000000cc0c07c10 */ /* 0x000fe4000ff9e0ff */
[----:B------:R-:W-:Y:S02]  /*32230*/  IADD3 R208, P5, PT, R208, UR12, RZ ;  /* 0x0000000cd0d07c10 */ /* 0x000fe4000ffbe0ff */
[----:B------:R-:W-:Y:S01]  /*32240*/  IADD3.X R191, PT, PT, R191, UR13, RZ, P4, !PT ;  /* 0x0000000dbfbf7c10 */ /* 0x000fe2000a7fe4ff */
[----:B-1----:R-:W-:-:S02]  /*32250*/  IMAD.MOV.U32 R126, RZ, RZ, R159 ;  /* 0x000000ffff7e7224 */ /* 0x002fc400078e009f */
        /* <DEDUP_REMOVED lines=23> */
[----:B----4-:R-:W-:Y:S02]  /*323d0*/  IADD3.X R5, PT, PT, R5, UR13, RZ, P4, !PT ;  /* 0x0000000d05057c10 */ /* 0x010fe4000a7fe4ff */
[----:B------:R-:W-:Y:S01]  /*323e0*/  IADD3 R8, P5, PT, R8, UR12, RZ ;  /* 0x0000000c08087c10 */ /* 0x000fe2000ffbe0ff */
        /* <DEDUP_REMOVED lines=10> */
[----:B---3--:R-:W-:-:S03]  /*32490*/  IMAD.MOV.U32 R126, RZ, RZ, R8 ;  /* 0x000000ffff7e7224 */ /* 0x008fc600078e0008 */
[----:B----4-:R-:W3:Y:S01]  /*324a0*/  LDL.LU R8, [R1+0x108] ;  /* 0x0001080001087983 */ /* 0x010ee20000300800 */
[----:B------:R-:W-:-:S03]  /*324b0*/  IMAD.MOV.U32 R127, RZ, RZ, R38 ;  /* 0x000000ffff7f7224 */ /* 0x000fc600078e0026 */
[----:B------:R-:W4:Y:S01]  /*324c0*/  LDL.LU R38, [R1+0x148] ;  /* 0x0001480001267983 */ /* 0x000f220000300800 */
[----:B------:R-:W-:Y:S02]  /*324d0*/  IADD3 R0, P4, PT, R0, UR12, RZ ;  /* 0x0000000c00007c10 */ /* 0x000fe4000ff9e0ff */
[----:B------:R-:W-:Y:S01]  /*324e0*/  IADD3 R6, P5, PT, R6, UR12, RZ ;  /* 0x0000000c06067c10 */ /* 0x000fe2000ffbe0ff */
[----:B------:R1:W-:Y:S01]  /*324f0*/  LDGSTS.E [R190+0x2600], desc[UR20][R126.64], P3 ;  /* 0x026000007ebe7fae */ /* 0x0003e200099a1014 */
[----:B------:R-:W-:Y:S02]  /*32500*/  IADD3.X R3, PT, PT, R3, UR13, RZ, P4, !PT ;  /* 0x0000000d03037c10 */ /* 0x000fe4000a7fe4ff */
[----:B------:R-:W-:Y:S01]  /*32510*/  IADD3.X R7, PT, PT, R7, UR13, RZ, P5, !PT ;  /* 0x0000000d07077c10 */ /* 0x000fe2000affe4ff */
        /* <DEDUP_REMOVED lines=9> */
[----:B-1----:R-:W-:-:S02]  /*325b0*/  IMAD.MOV.U32 R126, RZ, RZ, R6 ;  /* 0x000000ffff7e7224 */ /* 0x002fc400078e0006 */
[----:B------:R-:W-:Y:S01]  /*325c0*/  IMAD.MOV.U32 R127, RZ, RZ, R7 ;  /* 0x000000ffff7f7224 */ /* 0x000fe200078e0007 */
[----:B------:R-:W4:Y:S04]  /*325d0*/  LDL.LU R6, [R1+0x188] ;  /* 0x0001880001067983 */ /* 0x000f280000300800 */
        /* <DEDUP_REMOVED lines=15> */
[----:B--2---:R-:W-:-:S03]  /*326d0*/  IMAD.MOV.U32 R127, RZ, RZ, R38 ;  /* 0x000000ffff7f7224 */ /* 0x004fc600078e0026 */
[----:B-1----:R-:W2:Y:S01]  /*326e0*/  LDL.LU R38, [R1+0x208] ;  /* 0x0002080001267983 */ /* 0x002ea20000300800 */
[----:B------:R-:W-:-:S03]  /*326f0*/  IMAD.MOV.U32 R126, RZ, RZ, R5 ;  /* 0x000000ffff7e7224 */ /* 0x000fc600078e0005 */
[----:B------:R-:W2:Y:S01]  /*32700*/  LDL.LU R5, [R1+0x248] ;  /* 0x0002480001057983 */ /* 0x000ea20000300800 */
[----:B------:R-:W-:Y:S02]  /*32710*/  IADD3 R0, P4, PT, R0, UR12, RZ ;  /* 0x0000000c00007c10 */ /* 0x000fe4000ff9e0ff */
[----:B------:R-:W-:Y:S01]  /*32720*/  IADD3 R3, P5, PT, R3, UR12, RZ ;  /* 0x0000000c03037c10 */ /* 0x000fe2000ffbe0ff */
[----:B------:R1:W-:Y:S04]  /*32730*/  LDGSTS.E [R190+0x3600], desc[UR20][R126.64], P3 ;  /* 0x036000007ebe7fae */ /* 0x0003e800099a1014 */
[----:B------:R-:W-:Y:S01]  /*32740*/  STL [R1+0x18c], R0 ;  /* 0x00018c0001007387 */ /* 0x000fe20000100800 */
[----:B------:R-:W-:Y:S01]  /*32750*/  IADD3.X R6, PT, PT, R6, UR13, RZ, P4, !PT ;  /* 0x0000000d06067c10 */ /* 0x000fe2000a7fe4ff */
[----:B-1----:R-:W-:Y:S01]  /*32760*/  IMAD.MOV.U32 R126, RZ, RZ, R0 ;  /* 0x000000ffff7e7224 */ /* 0x002fe200078e0000 */
[----:B------:R-:W-:-:S03]  /*32770*/  IADD3.X R7, PT, PT, R7, UR13, RZ, P5, !PT ;  /* 0x0000000d07077c10 */ /* 0x000fc6000affe4ff */
[----:B------:R-:W-:Y:S01]  /*32780*/  IMAD.MOV.U32 R127, RZ, RZ, R6 ;  /* 0x000000ffff7f7224 */ /* 0x000fe200078e0006 */
[----:B------:R1:W-:Y:S04]  /*32790*/  STL [R1+0x188], R6 ;  /* 0x0001880601007387 */ /* 0x0003e80000100800 */
[----:B------:R-:W-:Y:S04]  /*327a0*/  STL [R1+0x1cc], R3 ;  /* 0x0001cc0301007387 */ /* 0x000fe80000100800 */
[----:B------:R1:W-:Y:S04]  /*327b0*/  LDGSTS.E [R190+0x3a00], desc[UR20][R126.64], P3 ;  /* 0x03a000007ebe7fae */ /* 0x0003e800099a1014 */
[----:B-1----:R-:W2:Y:S04]  /*327c0*/  LDL.LU R6, [R1+0x28c] ;  /* 0x00028c0001067983 */ /* 0x002ea80000300800 */
[----:B------:R1:W-:Y:S01]  /*327d0*/  STL [R1+0x1c8], R7 ;  /* 0x0001c80701007387 */ /* 0x0003e20000100800 */
[----:B------:R-:W-:-:S03]  /*327e0*/  IMAD.MOV.U32 R126, RZ, RZ, R3 ;  /* 0x000000ffff7e7224 */ /* 0x000fc600078e0003 */
[----:B------:R-:W2:Y:S01]  /*327f0*/  LDL.LU R0, [R1+0x2cc] ;  /* 0x0002cc0001007983 */ /* 0x000ea20000300800 */
[----:B------:R-:W-:-:S03]  /*32800*/  IMAD.MOV.U32 R127, RZ, RZ, R7 ;  /* 0x000000ffff7f7224 */ /* 0x000fc600078e0007 */
[----:B-1----:R-:W2:Y:S04]  /*32810*/  LDL.LU R7, [R1+0x288] ;  /* 0x0002880001077983 */ /* 0x002ea80000300800 */
[----:B------:R1:W-:Y:S04]  /*32820*/  LDGSTS.E [R190+0x3e00], desc[UR20][R126.64], P3 ;  /* 0x03e000007ebe7fae */ /* 0x0003e800099a1014 */
[----:B------:R-:W2:Y:S01]  /*32830*/  LDL.LU R3, [R1+0x2c8] ;  /* 0x0002c80001037983 */ /* 0x000ea20000300800 */
[----:B---3--:R-:W-:-:S05]  /*32840*/  IADD3 R8, P4, PT, R8, UR12, RZ ;  /* 0x0000000c08087c10 */ /* 0x008fca000ff9e0ff */
[----:B-1----:R-:W-:Y:S01]  /*32850*/  IMAD.MOV.U32 R126, RZ, RZ, R8 ;  /* 0x000000ffff7e7224 */ /* 0x002fe200078e0008 */
[----:B----4-:R-:W-:Y:S02]  /*32860*/  IADD3 R2, P5, PT, R2, UR12, RZ ;  /* 0x0000000c02027c10 */ /* 0x010fe4000ffbe0ff */
[----:B--2---:R-:W-:Y:S01]  /*32870*/  IADD3.X R38, PT, PT, R38, UR13, RZ, P4, !PT ;  /* 0x0000000d26267c10 */ /* 0x004fe2000a7fe4ff */
[----:B------:R-:W-:Y:S01]  /*32880*/  STL [R1+0x20c], R8 ;  /* 0x00020c0801007387 */ /* 0x000fe20000100800 */
[----:B------:R-:W-:-:S03]  /*32890*/  IADD3.X R5, PT, PT, R5, UR13, RZ, P5, !PT ;  /* 0x0000000d05057c10 */ /* 0x000fc6000affe4ff */
[----:B------:R-:W-:Y:S01]  /*328a0*/  IMAD.MOV.U32 R127, RZ, RZ, R38 ;  /* 0x000000ffff7f7224 */ /* 0x000fe200078e0026 */
[----:B------:R-:W-:Y:S04]  /*328b0*/  STL [R1+0x208], R38 ;  /* 0x0002082601007387 */ /* 0x000fe80000100800 */
[----:B------:R-:W-:Y:S04]  /*328c0*/  STL [R1+0x24c], R2 ;  /* 0x00024c0201007387 */ /* 0x000fe80000100800 */
[----:B------:R1:W-:Y:S04]  /*328d0*/  LDGSTS.E [R190+0x4200], desc[UR20][R126.64], P3 ;  /* 0x042000007ebe7fae */ /* 0x0003e800099a1014 */
[----:B------:R2:W-:Y:S01]  /*328e0*/  STL [R1+0x248], R5 ;  /* 0x0002480501007387 */ /* 0x0005e20000100800 */
[----:B-1----:R-:W-:-:S02]  /*328f0*/  IMAD.MOV.U32 R127, RZ, RZ, R5 ;  /* 0x000000ffff7f7224 */ /* 0x002fc400078e0005 */
[----:B------:R-:W-:Y:S01]  /*32900*/  IMAD.MOV.U32 R126, RZ, RZ, R2 ;  /* 0x000000ffff7e7224 */ /* 0x000fe200078e0002 */
[----:B--2---:R-:W2:Y:S04]  /*32910*/  LDL.LU R5, [R1+0x308] ;  /* 0x0003080001057983 */ /* 0x004ea80000300800 */
[----:B------:R-:W3:Y:S04]  /*32920*/  LDL.LU R2, [R1+0x30c] ;  /* 0x00030c0001027983 */ /* 0x000ee80000300800 */
[----:B------:R-:W4:Y:S04]  /*32930*/  LDL.LU R245, [R1+0x348] ;  /* 0x0003480001f57983 */ /* 0x000f280000300800 */
[----:B------:R-:W4:Y:S01]  /*32940*/  LDL.LU R229, [R1+0x34c] ;  /* 0x00034c0001e57983 */ /* 0x000f220000300800 */
[----:B------:R-:W-:-:S02]  /*32950*/  IADD3 R6, P4, PT, R6, UR12, RZ ;  /* 0x0000000c06067c10 */ /* 0x000fc4000ff9e0ff */
[----:B------:R-:W-:Y:S01]  /*32960*/  IADD3 R0, P5, PT, R0, UR12, RZ ;  /* 0x0000000c00007c10 */ /* 0x000fe2000ffbe0ff */
[----:B------:R1:W-:Y:S01]  /*32970*/  LDGSTS.E [R190+0x4600], desc[UR20][R126.64], P3 ;  /* 0x046000007ebe7fae */ /* 0x0003e200099a1014 */
[----:B------:R-:W-:-:S03]  /*32980*/  IADD3.X R7, PT, PT, R7, UR13, RZ, P4, !PT ;  /* 0x0000000d07077c10 */ /* 0x000fc6000a7fe4ff */
[----:B------:R1:W-:Y:S04]  /*32990*/  STL [R1+0x28c], R6 ;  /* 0x00028c0601007387 */ /* 0x0003e80000100800 */
[----:B------:R1:W-:Y:S01]  /*329a0*/  STL [R1+0x288], R7 ;  /* 0x0002880701007387 */ /* 0x0003e20000100800 */
[----:B------:R-:W-:-:S03]  /*329b0*/  IADD3.X R3, PT, PT, R3, UR13, RZ, P5, !PT ;  /* 0x0000000d03037c10 */ /* 0x000fc6000affe4ff */
[----:B------:R-:W-:Y:S01]  /*329c0*/  STL [R1+0x2cc], R0 ;  /* 0x0002cc0001007387 */ /* 0x000fe20000100800 */
[----:B-1----:R-:W-:-:S03]  /*329d0*/  IMAD.MOV.U32 R126, RZ, RZ, R6 ;  /* 0x000000ffff7e7224 */ /* 0x002fc600078e0006 */
[----:B------:R-:W4:Y:S01]  /*329e0*/  LDL.LU R8, [R1+0x38c] ;  /* 0x00038c0001087983 */ /* 0x000f220000300800 */
[----:B------:R-:W-:-:S03]  /*329f0*/  IMAD.MOV.U32 R127, RZ, RZ, R7 ;  /* 0x000000ffff7f7224 */ /* 0x000fc600078e0007 */
[----:B------:R1:W-:Y:S04]  /*32a00*/  STL [R1+0x2c8], R3 ;  /* 0x0002c80301007387 */ /* 0x0003e80000100800 */
[----:B------:R-:W4:Y:S04]  /*32a10*/  LDL.LU R6, [R1+0x3cc] ;  /* 0x0003cc0001067983 */ /* 0x000f280000300800 */
[----:B------:R-:W4:Y:S04]  /*32a20*/  LDL.LU R38, [R1+0x388] ;  /* 0x0003880001267983 */ /* 0x000f280000300800 */
[----:B------:R1:W-:Y:S04]  /*32a30*/  LDGSTS.E [R190+0x4a00], desc[UR20][R126.64], P3 ;  /* 0x04a000007ebe7fae */ /* 0x0003e800099a1014 */
[----:B------:R-:W4:Y:S01]  /*32a40*/  LDL.LU R7, [R1+0x3c8] ;  /* 0x0003c80001077983 */ /* 0x000f220000300800 */
[----:B-1----:R-:W-:-:S02]  /*32a50*/  IMAD.MOV.U32 R126, RZ, RZ, R0 ;  /* 0x000000ffff7e7224 */ /* 0x002fc400078e0000 */
[----:B------:R-:W-:Y:S02]  /*32a60*/  IMAD.MOV.U32 R127, RZ, RZ, R3 ;  /* 0x000000ffff7f7224 */ /* 0x000fe400078e0003 */
[----:B------:R-:W4:Y:S04]  /*32a70*/  LDL.LU R3, [R1+0x40c] ;  /* 0x00040c0001037983 */ /* 0x000f280000300800 */
[----:B------:R-:W4:Y:S04]  /*32a80*/  LDL.LU R0, [R1+0x44c] ;  /* 0x00044c0001007983 */ /* 0x000f280000300800 */
[----:B------:R1:W-:Y:S01]  /*32a90*/  LDGSTS.E [R190+0x4e00], desc[UR20][R126.64], P3 ;  /* 0x04e000007ebe7fae */ /* 0x0003e200099a1014 */
[----:B---3--:R-:W-:-:S04]  /*32aa0*/  IADD3 R2, P4, PT, R2, UR12, RZ ;  /* 0x0000000c02027c10 */ /* 0x008fc8000ff9e0ff */
[----:B--2---:R-:W-:Y:S01]  /*32ab0*/  IADD3.X R5, PT, PT, R5, UR13, RZ, P4, !PT ;  /* 0x0000000d05057c10 */ /* 0x004fe2000a7fe4ff */
[----:B------:R-:W-:Y:S01]  /*32ac0*/  STL [R1+0x30c], R2 ;  /* 0x00030c0201007387 */ /* 0x000fe20000100800 */
[----:B----4-:R-:W-:-:S03]  /*32ad0*/  IADD3 R229, P5, PT, R229, UR12, RZ ;  /* 0x0000000ce5e57c10 */ /* 0x010fc6000ffbe0ff */
[----:B------:R2:W-:Y:S01]  /*32ae0*/  STL [R1+0x308], R5 ;  /* 0x0003080501007387 */ /* 0x0005e20000100800 */
[----:B-1----:R-:W-:Y:S01]  /*32af0*/  IMAD.MOV.U32 R127, RZ, RZ, R5 ;  /* 0x000000ffff7f7224 */ /* 0x002fe200078e0005 */
[----:B------:R-:W-:Y:S02]  /*32b00*/  IADD3.X R245, PT, PT, R245, UR13, RZ, P5, !PT ;  /* 0x0000000df5f57c10 */ /* 0x000fe4000affe4ff */
[----:B------:R-:W-:Y:S01]  /*32b10*/  STL [R1+0x34c], R229 ;  /* 0x00034ce501007387 */ /* 0x000fe20000100800 */
[----:B------:R-:W-:-:S03]  /*32b20*/  IMAD.MOV.U32 R126, RZ, RZ, R2 ;  /* 0x000000ffff7e7224 */ /* 0x000fc600078e0002 */
[----:B--2---:R-:W2:Y:S04]  /*32b30*/  LDL.LU R5, [R1+0x408] ;  /* 0x0004080001057983 */ /* 0x004ea80000300800 */
[----:B------:R1:W-:Y:S04]  /*32b40*/  STL [R1+0x348], R245 ;  /* 0x000348f501007387 */ /* 0x0003e80000100800 */
[----:B------:R-:W3:Y:S01]  /*32b50*/  LDL.LU R2, [R1+0x448] ;  /* 0x0004480001027983 */ /* 0x000ee20000300800 */
[----:B------:R-:W-:-:S03]  /*32b60*/  IADD3 R8, P4, PT, R8, UR12, RZ ;  /* 0x0000000c08087c10 */ /* 0x000fc6000ff9e0ff */
[----:B------:R4:W-:Y:S01]  /*32b70*/  LDGSTS.E [R190+0x5200], desc[UR20][R126.64], P3 ;  /* 0x052000007ebe7fae */ /* 0x0009e200099a1014 */
[----:B------:R-:W-:Y:S02]  /*32b80*/  IADD3 R6, P5, PT, R6, UR12, RZ ;  /* 0x0000000c06067c10 */ /* 0x000fe4000ffbe0ff */
[----:B------:R-:W-:Y:S01]  /*32b90*/  IADD3.X R38, PT, PT, R38, UR13, RZ, P4, !PT ;  /* 0x0000000d26267c10 */ /* 0x000fe2000a7fe4ff */
[----:B----4-:R-:W-:Y:S02]  /*32ba0*/  IMAD.MOV.U32 R126, RZ, RZ, R229 ;  /* 0x000000ffff7e7224 */ /* 0x010fe400078e00e5 */
[----:B------:R-:W-:-:S05]  /*32bb0*/  IMAD.MOV.U32 R127, RZ, RZ, R245 ;  /* 0x000000ffff7f7224 */ /* 0x000fca00078e00f5 */
[----:B------:R4:W-:Y:S01]  /*32bc0*/  LDGSTS.E [R190+0x5600], desc[UR20][R126.64], P3 ;  /* 0x056000007ebe7fae */ /* 0x0009e200099a1014 */
[----:B------:R-:W-:-:S03]  /*32bd0*/  IADD3.X R7, PT, PT, R7, UR13, RZ, P5, !PT ;  /* 0x0000000d07077c10 */ /* 0x000fc6000affe4ff */
[----:B------:R1:W-:Y:S01]  /*32be0*/  STL [R1+0x38c], R8 ;  /* 0x00038c0801007387 */ /* 0x0003e20000100800 */
[----:B----4-:R-:W-:Y:S02]  /*32bf0*/  IMAD.MOV.U32 R126, RZ, RZ, R8 ;  /* 0x000000ffff7e7224 */ /* 0x010fe400078e0008 */
[----:B------:R-:W-:Y:S01]  /*32c00*/  IMAD.MOV.U32 R127, RZ, RZ, R38 ;  /* 0x000000ffff7f7224 */ /* 0x000fe200078e0026 */
[----:B------:R-:W-:Y:S01]  /*32c10*/  IADD3 R3, P4, PT, R3, UR12, RZ ;  /* 0x0000000c03037c10 */ /* 0x000fe2000ff9e0ff */
[----:B------:R-:W-:Y:S01]  /*32c20*/  STL [R1+0x388], R38 ;  /* 0x0003882601007387 */ /* 0x000fe20000100800 */
[----:B------:R-:W-:-:S03]  /*32c30*/  IADD3 R0, P5, PT, R0, UR12, RZ ;  /* 0x0000000c00007c10 */ /* 0x000fc6000ffbe0ff */
[----:B------:R4:W-:Y:S04]  /*32c40*/  LDGSTS.E [R190+0x5a00], desc[UR20][R126.64], P3 ;  /* 0x05a000007ebe7fae */ /* 0x0009e800099a1014 */
[----:B------:R1:W-:Y:S04]  /*32c50*/  STL [R1+0x3cc], R6 ;  /* 0x0003cc0601007387 */ /* 0x0003e80000100800 */
[----:B------:R2:W-:Y:S01]  /*32c60*/  STL [R1+0x3c8], R7 ;  /* 0x0003c80701007387 */ /* 0x0005e20000100800 */
[----:B----4-:R-:W-:-:S03]  /*32c70*/  IMAD.MOV.U32 R126, RZ, RZ, R6 ;  /* 0x000000ffff7e7224 */ /* 0x010fc600078e0006 */
[----:B-1----:R-:W4:Y:S01]  /*32c80*/  LDL.LU R245, [R1+0x4c8] ;  /* 0x0004c80001f57983 */ /* 0x002f220000300800 */
[----:B------:R-:W-:-:S03]  /*32c90*/  IMAD.MOV.U32 R127, RZ, RZ, R7 ;  /* 0x000000ffff7f7224 */ /* 0x000fc600078e0007 */
[----:B------:R-:W4:Y:S04]  /*32ca0*/  LDL.LU R229, [R1+0x4cc] ;  /* 0x0004cc0001e57983 */ /* 0x000f280000300800 */
[----:B------:R1:W-:Y:S04]  /*32cb0*/  LDGSTS.E [R190+0x5e00], desc[UR20][R126.64], P3 ;  /* 0x05e000007ebe7fae */ /* 0x0003e800099a1014 */
[----:B------:R-:W-:Y:S01]  /*32cc0*/  STL [R1+0x40c], R3 ;  /* 0x00040c0301007387 */ /* 0x000fe20000100800 */
[----:B-1----:R-:W-:Y:S01]  /*32cd0*/  IMAD.MOV.U32 R126, RZ, RZ, R3 ;  /* 0x000000ffff7e7224 */ /* 0x002fe200078e0003 */
[----:B--2---:R-:W-:-:S05]  /*32ce0*/  IADD3.X R5, PT, PT, R5, UR13, RZ, P4, !PT ;  /* 0x0000000d05057c10 */ /* 0x004fca000a7fe4ff */
[----:B------:R-:W-:Y:S01]  /*32cf0*/  IMAD.MOV.U32 R127, RZ, RZ, R5 ;  /* 0x000000ffff7f7224 */ /* 0x000fe200078e0005 */
[----:B------:R1:W-:Y:S01]  /*32d00*/  STL [R1+0x408], R5 ;  /* 0x0004080501007387 */ /* 0x0003e20000100800 */
[----:B---3--:R-:W-:-:S03]  /*32d10*/  IADD3.X R2, PT, PT, R2, UR13, RZ, P5, !PT ;  /* 0x0000000d02027c10 */ /* 0x008fc6000affe4ff */
[----:B------:R-:W-:Y:S04]  /*32d20*/  STL [R1+0x44c], R0 ;  /* 0x00044c0001007387 */ /* 0x000fe80000100800 */
[----:B------:R-:W2:Y:S04]  /*32d30*/  LDL.LU R8, [R1+0x50c] ;  /* 0x00050c0001087983 */ /* 0x000ea80000300800 */
[----:B------:R3:W-:Y:S04]  /*32d40*/  STL [R1+0x448], R2 ;  /* 0x0004480201007387 */ /* 0x0007e80000100800 */
[----:B------:R-:W2:Y:S04]  /*32d50*/  LDL.LU R6, [R1+0x54c] ;  /* 0x00054c0001067983 */ /* 0x000ea80000300800 */
[----:B------:R1:W-:Y:S04]  /*32d60*/  LDGSTS.E [R190+0x6200], desc[UR20][R126.64], P3 ;  /* 0x062000007ebe7fae */ /* 0x0003e800099a1014 */
[----:B------:R-:W2:Y:S04]  /*32d70*/  LDL.LU R38, [R1+0x508] ;  /* 0x0005080001267983 */ /* 0x000ea80000300800 */
[----:B------:R-:W2:Y:S01]  /*32d80*/  LDL.LU R7, [R1+0x548] ;  /* 0x0005480001077983 */ /* 0x000ea20000300800 */
[----:B-1----:R-:W-:-:S03]  /*32d90*/  IMAD.MOV.U32 R126, RZ, RZ, R0 ;  /* 0x000000ffff7e7224 */ /* 0x002fc600078e0000 */
[----:B------:R-:W2:Y:S01]  /*32da0*/  LDL.LU R5, [R1+0x588] ;  /* 0x0005880001057983 */ /* 0x000ea20000300800 */
[----:B------:R-:W-:-:S03]  /*32db0*/  IMAD.MOV.U32 R127, RZ, RZ, R2 ;  /* 0x000000ffff7f7224 */ /* 0x000fc600078e0002 */
[----:B------:R-:W2:Y:S04]  /*32dc0*/  LDL.LU R3, [R1+0x58c] ;  /* 0x00058c0001037983 */ /* 0x000ea80000300800 */
[----:B---3--:R-:W3:Y:S04]  /*32dd0*/  LDL.LU R2, [R1+0x5c8] ;  /* 0x0005c80001027983 */ /* 0x008ee80000300800 */
[----:B------:R-:W3:Y:S04]  /*32de0*/  LDL.LU R0, [R1+0x5cc] ;  /* 0x0005cc0001007983 */ /* 0x000ee80000300800 */
[----:B------:R1:W-:Y:S04]  /*32df0*/  LDGSTS.E [R190+0x6600], desc[UR20][R126.64], P3 ;  /* 0x066000007ebe7fae */ /* 0x0003e800099a1014 */
[----:B------:R-:W3:Y:S04]  /*32e00*/  LDL.LU R126, [R1+0x488] ;  /* 0x00048800017e7983 */ /* 0x000ee80000300800 */
[----:B------:R-:W1:Y:S01]  /*32e10*/  LDL.LU R127, [R1+0x48c] ;  /* 0x00048c00017f7983 */ /* 0x000e620000300800 */
[----:B----4-:R-:W-:-:S04]  /*32e20*/  IADD3 R229, P5, PT, R229, UR12, RZ ;  /* 0x0000000ce5e57c10 */ /* 0x010fc8000ffbe0ff */
[----:B------:R-:W-:Y:S02]  /*32e30*/  IADD3.X R245, PT, PT, R245, UR13, RZ, P5, !PT ;  /* 0x0000000df5f57c10 */ /* 0x000fe4000affe4ff */
[----:B--2---:R-:W-:-:S04]  /*32e40*/  IADD3 R6, P5, PT, R6, UR12, RZ ;  /* 0x0000000c06067c10 */ /* 0x004fc8000ffbe0ff */
[----:B------:R-:W-:Y:S02]  /*32e50*/  IADD3.X R7, PT, PT, R7, UR13, RZ, P5, !PT ;  /* 0x0000000d07077c10 */ /* 0x000fe4000affe4ff */
[----:B-1----:R-:W-:-:S04]  /*32e60*/  IADD3 R127, P4, PT, R127, UR12, RZ ;  /* 0x0000000c7f7f7c10 */ /* 0x002fc8000ff9e0ff */
[----:B---3--:R-:W-:Y:S01]  /*32e70*/  IADD3.X R126, PT, PT, R126, UR13, RZ, P4, !PT ;  /* 0x0000000d7e7e7c10 */ /* 0x008fe2000a7fe4ff */
[----:B------:R1:W-:Y:S04]  /*32e80*/  STL [R1+0x48c], R127 ;  /* 0x00048c7f01007387 */ /* 0x0003e80000100800 */
[----:B------:R2:W-:Y:S01]  /*32e90*/  STL [R1+0x488], R126 ;  /* 0x0004887e01007387 */ /* 0x0005e20000100800 */
[----:B-1----:R-:W-:-:S04]  /*32ea0*/  LOP3.LUT R127, R127, R126, RZ, 0x3c, !PT ;  /* 0x0000007e7f7f7212 */ /* 0x002fc800078e3cff */
[----:B--2---:R-:W-:-:S04]  /*32eb0*/  LOP3.LUT R126, R127, R126, RZ, 0x3c, !PT ;  /* 0x0000007e7f7e7212 */ /* 0x004fc800078e3cff */
[----:B------:R-:W-:Y:S02]  /*32ec0*/  LOP3.LUT R127, R127, R126, RZ, 0x3c, !PT ;  /* 0x0000007e7f7f7212 */ /* 0x000fe400078e3cff */
[----:B------:R-:W-:-:S03]  /*32ed0*/  IADD3 R8, P4, PT, R8, UR12, RZ ;  /* 0x0000000c08087c10 */ /* 0x000fc6000ff9e0ff */
        /* <DEDUP_REMOVED lines=8> */
[----:B------:R-:W-:Y:S01]  /*32f60*/  STL [R1+0x4cc], R229 ;  /* 0x0004cce501007387 */ /* 0x000fe20000100800 */
[----:B-1----:R-:W-:Y:S02]  /*32f70*/  IMAD.MOV.U32 R126, RZ, RZ, R8 ;  /* 0x000000ffff7e7224 */ /* 0x002fe400078e0008 */
[----:B------:R-:W-:Y:S01]  /*32f80*/  IMAD.MOV.U32 R127, RZ, RZ, R38 ;  /* 0x000000ffff7f7224 */ /* 0x000fe200078e0026 */
[----:B------:R-:W-:Y:S04]  /*32f90*/  STL [R1+0x4c8], R245 ;  /* 0x0004c8f501007387 */ /* 0x000fe80000100800 */
[----:B------:R1:W-:Y:S01]  /*32fa0*/  LDGSTS.E [R190+0x7200], desc[UR20][R126.64], P3 ;  /* 0x072000007ebe7fae */ /* 0x0003e200099a1014 */
[----:B------:R-:W-:-:S03]  /*32fb0*/  IADD3.X R2, PT, PT, R2, UR13, RZ, P5, !PT ;  /* 0x0000000d02027c10 */ /* 0x000fc6000affe4ff */
[----:B------:R-:W-:Y:S01]  /*32fc0*/  STL [R1+0x50c], R8 ;  /* 0x00050c0801007387 */ /* 0x000fe20000100800 */
[----:B-1----:R-:W-:Y:S02]  /*32fd0*/  IMAD.MOV.U32 R126, RZ, RZ, R6 ;  /* 0x000000ffff7e7224 */ /* 0x002fe400078e0006 */
[----:B------:R-:W-:Y:S01]  /*32fe0*/  IMAD.MOV.U32 R127, RZ, RZ, R7 ;  /* 0x000000ffff7f7224 */ /* 0x000fe200078e0007 */
[----:B------:R-:W-:Y:S04]  /*32ff0*/  STL [R1+0x508], R38 ;  /* 0x0005082601007387 */ /* 0x000fe80000100800 */
[----:B------:R1:W-:Y:S04]  /*33000*/  LDGSTS.E [R190+0x7600], desc[UR20][R126.64], P3 ;  /* 0x076000007ebe7fae */ /* 0x0003e800099a1014 */
[----:B------:R-:W-:Y:S04]  /*33010*/  STL [R1+0x54c], R6 ;  /* 0x00054c0601007387 */ /* 0x000fe80000100800 */
[----:B------:R-:W-:Y:S01]  /*33020*/  STL [R1+0x548], R7 ;  /* 0x0005480701007387 */ /* 0x000fe20000100800 */
[----:B-1----:R-:W-:-:S02]  /*33030*/  IMAD.MOV.U32 R126, RZ, RZ, R3 ;  /* 0x000000ffff7e7224 */ /* 0x002fc400078e0003 */
[----:B------:R-:W-:Y:S01]  /*33040*/  IMAD.MOV.U32 R127, RZ, RZ, R5 ;  /* 0x000000ffff7f7224 */ /* 0x000fe200078e0005 */
[----:B------:R-:W-:Y:S04]  /*33050*/  STL [R1+0x58c], R3 ;  /* 0x00058c0301007387 */ /* 0x000fe80000100800 */
[----:B------:R1:W-:Y:S04]  /*33060*/  STL [R1+0x588], R5 ;  /* 0x0005880501007387 */ /* 0x0003e80000100800 */
[----:B------:R-:W-:Y:S04]  /*33070*/  STL [R1+0x5cc], R0 ;  /* 0x0005cc0001007387 */ /* 0x000fe80000100800 */
[----:B------:R2:W-:Y:S04]  /*33080*/  LDGSTS.E [R190+0x7a00], desc[UR20][R126.64], P3 ;  /* 0x07a000007ebe7fae */ /* 0x0005e800099a1014 */
[----:B------:R3:W-:Y:S04]  /*33090*/  STL [R1+0x5c8], R2 ;  /* 0x0005c80201007387 */ /* 0x0007e80000100800 */
[----:B-1----:R-:W4:Y:S01]  /*330a0*/  LDL.LU R5, [R1+0x10] ;  /* 0x0000100001057983 */ /* 0x002f220000300800 */
[----:B--2---:R-:W-:-:S03]  /*330b0*/  IMAD.MOV.U32 R127, RZ, RZ, R2 ;  /* 0x000000ffff7f7224 */ /* 0x004fc600078e0002 */
[----:B---3--:R-:W2:Y:S04]  /*330c0*/  LDL.LU R2, [R1+0x14] ;  /* 0x0000140001027983 */ /* 0x008ea80000300800 */
[----:B------:R-:W3:Y:S04]  /*330d0*/  LDL.LU R38, [R1+0x50] ;  /* 0x0000500001267983 */ /* 0x000ee80000300800 */
[----:B------:R-:W3:Y:S01]  /*330e0*/  LDL.LU R8, [R1+0x54] ;  /* 0x0000540001087983 */ /* 0x000ee20000300800 */
[----:B------:R-:W-:Y:S01]  /*330f0*/  IADD3 R129, P4, PT, R129, UR12, RZ ;  /* 0x0000000c81817c10 */ /* 0x000fe2000ff9e0ff */
[----:B------:R-:W-:Y:S01]  /*33100*/  IMAD.MOV.U32 R126, RZ, RZ, R0 ;  /* 0x000000ffff7e7224 */ /* 0x000fe200078e0000 */
[----:B------:R-:W-:Y:S01]  /*33110*/  LOP3.LUT R0, R4, 0x50, RZ, 0x3c, !PT ;  /* 0x0000005004007812 */ /* 0x000fe200078e3cff */
[----:B------:R-:W3:Y:S01]  /*33120*/  LDL.LU R3, [R1+0x90] ;  /* 0x0000900001037983 */ /* 0x000ee20000300800 */
[----:B------:R-:W-:-:S02]  /*33130*/  IADD3.X R128, PT, PT, R128, UR13, RZ, P4, !PT ;  /* 0x0000000d80807c10 */ /* 0x000fc4000a7fe4ff */
[----:B------:R-:W-:Y:S01]  /*33140*/  IADD3 R145, P5, PT, R145, UR12, RZ ;  /* 0x0000000c91917c10 */ /* 0x000fe2000ffbe0ff */
[----:B------:R1:W-:Y:S01]  /*33150*/  LDGSTS.E [R190+0x7e00], desc[UR20][R126.64], P3 ;  /* 0x07e000007ebe7fae */ /* 0x0003e200099a1014 */
[----:B------:R-:W-:Y:S02]  /*33160*/  IADD3 R161, P4, PT, R161, UR12, RZ ;  /* 0x0000000ca1a17c10 */ /* 0x000fe4000ff9e0ff */
[----:B------:R-:W-:Y:S02]  /*33170*/  IADD3.X R144, PT, PT, R144, UR13, RZ, P5, !PT ;  /* 0x0000000d90907c10 */ /* 0x000fe4000affe4ff */
[----:B------:R-:W-:Y:S01]  /*33180*/  IADD3.X R160, PT, PT, R160, UR13, RZ, P4, !PT ;  /* 0x0000000da0a07c10 */ /* 0x000fe2000a7fe4ff */
[----:B-1----:R-:W-:Y:S02]  /*33190*/  VIADD R190, R0, UR5 ;  /* 0x0000000500be7c36 */ /* 0x002fe40008000000 */
[----:B------:R-:W-:Y:S02]  /*331a0*/  IMAD.MOV.U32 R126, RZ, RZ, R129 ;  /* 0x000000ffff7e7224 */ /* 0x000fe400078e0081 */
[----:B------:R-:W-:Y:S01]  /*331b0*/  IMAD.MOV.U32 R127, RZ, RZ, R128 ;  /* 0x000000ffff7f7224 */ /* 0x000fe200078e0080 */
[----:B------:R-:W-:Y:S01]  /*331c0*/  IADD3 R177, P5, PT, R177, UR12, RZ ;  /* 0x0000000cb1b17c10 */ /* 0x000fe2000ffbe0ff */
[----:B------:R-:W3:Y:S04]  /*331d0*/  LDL.LU R0, [R1+0x94] ;  /* 0x0000940001007983 */ /* 0x000ee80000300800 */
[----:B------:R1:W-:Y:S01]  /*331e0*/  LDGSTS.E [R190+0x280], desc[UR20][R126.64], P3 ;  /* 0x002800007ebe7fae */ /* 0x0003e200099a1014 */
[----:B------:R-:W-:-:S02]  /*331f0*/  IADD3.X R176, PT, PT, R176, UR13, RZ, P5, !PT ;  /* 0x0000000db0b07c10 */ /* 0x000fc4000affe4ff */
[----:B------:R-:W-:Y:S01]  /*33200*/  IADD3 R194, P4, PT, R194, UR12, RZ ;  /* 0x0000000cc2c27c10 */ /* 0x000fe2000ff9e0ff */
[----:B------:R-:W3:Y:S01]  /*33210*/  LDL.LU R7, [R1+0xd0] ;  /* 0x0000d00001077983 */ /* 0x000ee20000300800 */
[----:B-1----:R-:W-:Y:S02]  /*33220*/  IMAD.MOV.U32 R126, RZ, RZ, R145 ;  /* 0x000000ffff7e7224 */ /* 0x002fe400078e0091 */
[----:B------:R-:W-:Y:S01]  /*33230*/  IMAD.MOV.U32 R127, RZ, RZ, R144 ;  /* 0x000000ffff7f7224 */ /* 0x000fe200078e0090 */
[----:B------:R-:W-:Y:S01]  /*33240*/  IADD3.X R193, PT, PT, R193, UR13, RZ, P4, !PT ;  /* 0x0000000dc1c17c10 */ /* 0x000fe2000a7fe4ff */
[----:B------:R-:W3:Y:S04]  /*33250*/  LDL.LU R6, [R1+0xd4] ;  /* 0x0000d40001067983 */ /* 0x000ee80000300800 */
[----:B------:R1:W-:Y:S01]  /*33260*/  LDGSTS.E [R190+0x680], desc[UR20][R126.64], P3 ;  /* 0x006800007ebe7fae */ /* 0x0003e200099a1014 */
[----:B------:R-:W-:Y:S01]  /*33270*/  IADD3 R210, P5, PT, R210, UR12, RZ ;  /* 0x0000000cd2d27c10 */ /* 0x000fe2000ffbe0ff */
        /* <DEDUP_REMOVED lines=25> */
[----:B---3--:R-:W-:Y:S01]  /*33410*/  IADD3 R8, P5, PT, R8, UR12, RZ ;  /* 0x0000000c08087c10 */ /* 0x008fe2000ffbe0ff */
        /* <DEDUP_REMOVED lines=11> */
[----:B---3--:R-:W3:Y:S01]  /*334d0*/  LDL.LU R8, [R1+0x110] ;  /* 0x0001100001087983 */ /* 0x008ee20000300800 */
[----:B------:R-:W-:-:S03]  /*334e0*/  IMAD.MOV.U32 R127, RZ, RZ, R38 ;  /* 0x000000ffff7f7224 */ /* 0x000fc600078e0026 */
[----:B------:R-:W4:Y:S01]  /*334f0*/  LDL.LU R38, [R1+0x150] ;  /* 0x0001500001267983 */ /* 0x000f220000300800 */
[----:B------:R-:W-:-:S03]  /*33500*/  IADD3 R0, P4, PT, R0, UR12, RZ ;  /* 0x0000000c00007c10 */ /* 0x000fc6000ff9e0ff */
[----:B------:R1:W-:Y:S01]  /*33510*/  LDGSTS.E [R190+0x2680], desc[UR20][R126.64], P3 ;  /* 0x026800007ebe7fae */ /* 0x0003e200099a1014 */
[----:B------:R-:W-:Y:S02]  /*33520*/  IADD3.X R3, PT, PT, R3, UR13, RZ, P4, !PT ;  /* 0x0000000d03037c10 */ /* 0x000fe4000a7fe4ff */
[----:B------:R-:W-:Y:S01]  /*33530*/  IADD3 R6, P5, PT, R6, UR12, RZ ;  /* 0x0000000c06067c10 */ /* 0x000fe2000ffbe0ff */
[----:B------:R1:W-:Y:S03]  /*33540*/  STL [R1+0x94], R0 ;  /* 0x0000940001007387 */ /* 0x0003e60000100800 */
[----:B------:R-:W-:Y:S01]  /*33550*/  IADD3.X R7, PT, PT, R7, UR13, RZ, P5, !PT ;  /* 0x0000000d07077c10 */ /* 0x000fe2000affe4ff */
        /* <DEDUP_REMOVED lines=353> */
[----:B------:R1:W-:Y:S01]  /*34b70*/  STL [R1+0x35c], R229 ;  /* 0x00035ce501007387 */ /* 0x0003e20000100800 */
[----:B------:R-:W-:-:S03]  /*34b80*/  IMAD.MOV.U32 R126, RZ, RZ, R2 ;  /* 0x000000ffff7e7224 */ /* 0x000fc600078e0002 */
[----:B--2---:R-:W2:Y:S04]  /*34b90*/  LDL.LU R5, [R1+0x418] ;  /* 0x0004180001057983 */ /* 0x004ea80000300800 */
[----:B------:R3:W-:Y:S04]  /*34ba0*/  STL [R1+0x358], R245 ;  /* 0x000358f501007387 */ /* 0x0007e80000100800 */
[----:B------:R-:W4:Y:S01]  /*34bb0*/  LDL.LU R2, [R1+0x458] ;  /* 0x0004580001027983 */ /* 0x000f220000300800 */
[----:B------:R-:W-:-:S03]  /*34bc0*/  IADD3 R8, P4, PT, R8, UR12, RZ ;  /* 0x0000000c08087c10 */ /* 0x000fc6000ff9e0ff */
[----:B------:R1:W-:Y:S01]  /*34bd0*/  LDGSTS.E [R190+0x5300], desc[UR20][R126.64], P3 ;  /* 0x053000007ebe7fae */ /* 0x0003e200099a1014 */
[----:B------:R-:W-:Y:S02]  /*34be0*/  IADD3 R6, P5, PT, R6, UR12, RZ ;  /* 0x0000000c06067c10 */ /* 0x000fe4000ffbe0ff */
[----:B------:R-:W-:Y:S01]  /*34bf0*/  IADD3.X R38, PT, PT, R38, UR13, RZ, P4, !PT ;  /* 0x0000000d26267c10 */ /* 0x000fe2000a7fe4ff */
[----:B-1----:R-:W-:Y:S02]  /*34c00*/  IMAD.MOV.U32 R126, RZ, RZ, R229 ;  /* 0x000000ffff7e7224 */ /* 0x002fe400078e00e5 */
[----:B------:R-:W-:-:S05]  /*34c10*/  IMAD.MOV.U32 R127, RZ, RZ, R245 ;  /* 0x000000ffff7f7224 */ /* 0x000fca00078e00f5 */
[----:B------:R1:W-:Y:S01]  /*34c20*/  LDGSTS.E [R190+0x5700], desc[UR20][R126.64], P3 ;  /* 0x057000007ebe7fae */ /* 0x0003e200099a1014 */
[----:B------:R-:W-:-:S03]  /*34c30*/  IADD3.X R7, PT, PT, R7, UR13, RZ, P5, !PT ;  /* 0x0000000d07077c10 */ /* 0x000fc6000affe4ff */
[----:B------:R2:W-:Y:S01]  /*34c40*/  STL [R1+0x39c], R8 ;  /* 0x00039c0801007387 */ /* 0x0005e20000100800 */
[----:B-1----:R-:W-:Y:S02]  /*34c50*/  IMAD.MOV.U32 R126, RZ, RZ, R8 ;  /* 0x000000ffff7e7224 */ /* 0x002fe400078e0008 */
[----:B------:R-:W-:Y:S01]  /*34c60*/  IMAD.MOV.U32 R127, RZ, RZ, R38 ;  /* 0x000000ffff7f7224 */ /* 0x000fe200078e0026 */
[----:B------:R-:W-:Y:S01]  /*34c70*/  IADD3 R3, P4, PT, R3, UR12, RZ ;  /* 0x0000000c03037c10 */ /* 0x000fe2000ff9e0ff */
[----:B------:R-:W-:Y:S01]  /*34c80*/  STL [R1+0x398], R38 ;  /* 0x0003982601007387 */ /* 0x000fe20000100800 */
[----:B------:R-:W-:-:S03]  /*34c90*/  IADD3 R0, P5, PT, R0, UR12, RZ ;  /* 0x0000000c00007c10 */ /* 0x000fc6000ffbe0ff */
[----:B------:R1:W-:Y:S04]  /*34ca0*/  LDGSTS.E [R190+0x5b00], desc[UR20][R126.64], P3 ;  /* 0x05b000007ebe7fae */ /* 0x0003e800099a1014 */
[----:B------:R2:W-:Y:S04]  /*34cb0*/  STL [R1+0x3dc], R6 ;  /* 0x0003dc0601007387 */ /* 0x0005e80000100800 */
[----:B------:R2:W-:Y:S01]  /*34cc0*/  STL [R1+0x3d8], R7 ;  /* 0x0003d80701007387 */ /* 0x0005e20000100800 */
[----:B-1----:R-:W-:-:S03]  /*34cd0*/  IMAD.MOV.U32 R126, RZ, RZ, R6 ;  /* 0x000000ffff7e7224 */ /* 0x002fc600078e0006 */
[----:B------:R-:W4:Y:S01]  /*34ce0*/  LDL.LU R229, [R1+0x4d8] ;  /* 0x0004d80001e57983 */ /* 0x000f220000300800 */
[----:B------:R-:W-:-:S03]  /*34cf0*/  IMAD.MOV.U32 R127, RZ, RZ, R7 ;  /* 0x000000ffff7f7224 */ /* 0x000fc600078e0007 */
[----:B---3--:R-:W3:Y:S04]  /*34d00*/  LDL.LU R245, [R1+0x4dc] ;  /* 0x0004dc0001f57983 */ /* 0x008ee80000300800 */
[----:B------:R1:W-:Y:S04]  /*34d10*/  LDGSTS.E [R190+0x5f00], desc[UR20][R126.64], P3 ;  /* 0x05f000007ebe7fae */ /* 0x0003e800099a1014 */
[----:B------:R-:W-:Y:S01]  /*34d20*/  STL [R1+0x41c], R3 ;  /* 0x00041c0301007387 */ /* 0x000fe20000100800 */
[----:B-1----:R-:W-:Y:S01]  /*34d30*/  IMAD.MOV.U32 R126, RZ, RZ, R3 ;  /* 0x000000ffff7e7224 */ /* 0x002fe200078e0003 */
[----:B--2---:R-:W-:-:S05]  /*34d40*/  IADD3.X R5, PT, PT, R5, UR13, RZ, P4, !PT ;  /* 0x0000000d05057c10 */ /* 0x004fca000a7fe4ff */
[----:B------:R-:W-:Y:S01]  /*34d50*/  IMAD.MOV.U32 R127, RZ, RZ, R5 ;  /* 0x000000ffff7f7224 */ /* 0x000fe200078e0005 */
[----:B------:R1:W-:Y:S01]  /*34d60*/  STL [R1+0x418], R5 ;  /* 0x0004180501007387 */ /* 0x0003e20000100800 */
[----:B----4-:R-:W-:-:S03]  /*34d70*/  IADD3.X R2, PT, PT, R2, UR13, RZ, P5, !PT ;  /* 0x0000000d02027c10 */ /* 0x010fc6000affe4ff */
        /* <DEDUP_REMOVED lines=11> */
[----:B----4-:R-:W4:Y:S04]  /*34e30*/  LDL.LU R2, [R1+0x5d8] ;  /* 0x0005d80001027983 */ /* 0x010f280000300800 */
[----:B------:R-:W4:Y:S04]  /*34e40*/  LDL.LU R0, [R1+0x5dc] ;  /* 0x0005dc0001007983 */ /* 0x000f280000300800 */
[----:B------:R1:W-:Y:S04]  /*34e50*/  LDGSTS.E [R190+0x6700], desc[UR20][R126.64], P3 ;  /* 0x067000007ebe7fae */ /* 0x0003e800099a1014 */
[----:B------:R-:W4:Y:S04]  /*34e60*/  LDL.LU R126, [R1+0x498] ;  /* 0x00049800017e7983 */ /* 0x000f280000300800 */
[----:B------:R-:W1:Y:S01]  /*34e70*/  LDL.LU R127, [R1+0x49c] ;  /* 0x00049c00017f7983 */ /* 0x000e620000300800 */
[----:B---3--:R-:W-:-:S04]  /*34e80*/  IADD3 R245, P5, PT, R245, UR12, RZ ;  /* 0x0000000cf5f57c10 */ /* 0x008fc8000ffbe0ff */
[----:B------:R-:W-:Y:S02]  /*34e90*/  IADD3.X R229, PT, PT, R229, UR13, RZ, P5, !PT ;  /* 0x0000000de5e57c10 */ /* 0x000fe4000affe4ff */
[----:B--2---:R-:W-:-:S04]  /*34ea0*/  IADD3 R6, P5, PT, R6, UR12, RZ ;  /* 0x0000000c06067c10 */ /* 0x004fc8000ffbe0ff */
[----:B------:R-:W-:Y:S02]  /*34eb0*/  IADD3.X R7, PT, PT, R7, UR13, RZ, P5, !PT ;  /* 0x0000000d07077c10 */ /* 0x000fe4000affe4ff */
[----:B-1----:R-:W-:-:S04]  /*34ec0*/  IADD3 R127, P4, PT, R127, UR12, RZ ;  /* 0x0000000c7f7f7c10 */ /* 0x002fc8000ff9e0ff */
[----:B----4-:R-:W-:Y:S01]  /*34ed0*/  IADD3.X R126, PT, PT, R126, UR13, RZ, P4, !PT ;  /* 0x0000000d7e7e7c10 */ /* 0x010fe2000a7fe4ff */
        /* <DEDUP_REMOVED lines=17> */
[----:B------:R1:W-:Y:S04]  /*34ff0*/  STL [R1+0x4d8], R229 ;  /* 0x0004d8e501007387 */ /* 0x0003e80000100800 */
[----:B------:R2:W-:Y:S01]  /*35000*/  LDGSTS.E [R190+0x7300], desc[UR20][R126.64], P3 ;  /* 0x073000007ebe7fae */ /* 0x0005e200099a1014 */
[----:B------:R-:W-:-:S03]  /*35010*/  IADD3.X R2, PT, PT, R2, UR13, RZ, P5, !PT ;  /* 0x0000000d02027c10 */ /* 0x000fc6000affe4ff */
[----:B-1----:R-:W3:Y:S04]  /*35020*/  LDL.LU R229, [R1+0xcbc] ;  /* 0x000cbc0001e57983 */ /* 0x002ee80000300800 */
[----:B------:R-:W4:Y:S01]  /*35030*/  LDL.LU R245, [R1+0xcb8] ;  /* 0x000cb80001f57983 */ /* 0x000f220000300800 */
[----:B--2---:R-:W-:Y:S02]  /*35040*/  IMAD.MOV.U32 R126, RZ, RZ, R6 ;  /* 0x000000ffff7e7224 */ /* 0x004fe400078e0006 */
        /* <DEDUP_REMOVED lines=8> */
[----:B------:R-:W-:Y:S04]  /*350d0*/  STL [R1+0x59c], R3 ;  /* 0x00059c0301007387 */ /* 0x000fe80000100800 */
[----:B------:R-:W-:Y:S04]  /*350e0*/  STL [R1+0x598], R5 ;  /* 0x0005980501007387 */ /* 0x000fe80000100800 */
[----:B------:R1:W-:Y:S04]  /*350f0*/  LDGSTS.E [R190+0x7b00], desc[UR20][R126.64], P3 ;  /* 0x07b000007ebe7fae */ /* 0x0003e800099a1014 */
[----:B------:R2:W-:Y:S01]  /*35100*/  STL [R1+0x5dc], R0 ;  /* 0x0005dc0001007387 */ /* 0x0005e20000100800 */
[----:B-1----:R-:W-:-:S02]  /*35110*/  IMAD.MOV.U32 R126, RZ, RZ, R0 ;  /* 0x000000ffff7e7224 */ /* 0x002fc400078e0000 */
[----:B------:R-:W-:Y:S01]  /*35120*/  IMAD.MOV.U32 R127, RZ, RZ, R2 ;  /* 0x000000ffff7f7224 */ /* 0x000fe200078e0002 */
[----:B--2---:R-:W-:Y:S01]  /*35130*/  LOP3.LUT R0, R4, 0x70, RZ, 0x3c, !PT ;  /* 0x0000007004007812 */ /* 0x004fe200078e3cff */
[----:B------:R1:W-:Y:S04]  /*35140*/  STL [R1+0x5d8], R2 ;  /* 0x0005d80201007387 */ /* 0x0003e80000100800 */
[----:B------:R2:W-:Y:S04]  /*35150*/  LDGSTS.E [R190+0x7f00], desc[UR20][R126.64], P3 ;  /* 0x07f000007ebe7fae */ /* 0x0005e800099a1014 */
[----:B------:R-:W4:Y:S01]  /*35160*/  LDL.LU R3, [R1+0x20] ;  /* 0x0000200001037983 */ /* 0x000f220000300800 */
[----:B--2---:R-:W-:-:S03]  /*35170*/  VIADD R190, R0, UR5 ;  /* 0x0000000500be7c36 */ /* 0x004fc60008000000 */
[----:B------:R-:W2:Y:S04]  /*35180*/  LDL.LU R0, [R1+0x24] ;  /* 0x0000240001007983 */ /* 0x000ea80000300800 */
[----:B------:R-:W2:Y:S04]  /*35190*/  LDL.LU R7, [R1+0x60] ;  /* 0x0000600001077983 */ /* 0x000ea80000300800 */
[----:B------:R-:W2:Y:S01]  /*351a0*/  LDL.LU R6, [R1+0x64] ;  /* 0x0000640001067983 */ /* 0x000ea20000300800 */
[----:B------:R-:W-:Y:S02]  /*351b0*/  IADD3 R133, P4, PT, R133, UR12, RZ ;  /* 0x0000000c85857c10 */ /* 0x000fe4000ff9e0ff */
[----:B------:R-:W-:Y:S01]  /*351c0*/  IADD3 R149, P5, PT, R149, UR12, RZ ;  /* 0x0000000c95957c10 */ /* 0x000fe2000ffbe0ff */
[----:B------:R-:W2:Y:S01]  /*351d0*/  LDL.LU R5, [R1+0xa0] ;  /* 0x0000a00001057983 */ /* 0x000ea20000300800 */
[----:B------:R-:W-:Y:S01]  /*351e0*/  IADD3.X R132, PT, PT, R132, UR13, RZ, P4, !PT ;  /* 0x0000000d84847c10 */ /* 0x000fe2000a7fe4ff */
[----:B------:R-:W-:Y:S01]  /*351f0*/  IMAD.MOV.U32 R126, RZ, RZ, R133 ;  /* 0x000000ffff7e7224 */ /* 0x000fe200078e0085 */
[----:B------:R-:W-:Y:S01]  /*35200*/  IADD3.X R148, PT, PT, R148, UR13, RZ, P5, !PT ;  /* 0x0000000d94947c10 */ /* 0x000fe2000affe4ff */
[----:B-1----:R-:W2:Y:S02]  /*35210*/  LDL.LU R2, [R1+0xa4] ;  /* 0x0000a40001027983 */ /* 0x002ea40000300800 */
[----:B------:R-:W-:Y:S01]  /*35220*/  IMAD.MOV.U32 R127, RZ, RZ, R132 ;  /* 0x000000ffff7f7224 */ /* 0x000fe200078e0084 */
[----:B------:R-:W-:Y:S01]  /*35230*/  IADD3 R165, P4, PT, R165, UR12, RZ ;  /* 0x0000000ca5a57c10 */ /* 0x000fe2000ff9e0ff */
[----:B------:R-:W2:Y:S04]  /*35240*/  LDL.LU R38, [R1+0xe0] ;  /* 0x0000e00001267983 */ /* 0x000ea80000300800 */
[----:B------:R1:W-:Y:S01]  /*35250*/  LDGSTS.E [R190+0x380], desc[UR20][R126.64], P3 ;  /* 0x003800007ebe7fae */ /* 0x0003e200099a1014 */
[----:B------:R-:W-:-:S02]  /*35260*/  IADD3.X R164, PT, PT, R164, UR13, RZ, P4, !PT ;  /* 0x0000000da4a47c10 */ /* 0x000fc4000a7fe4ff */
        /* <DEDUP_REMOVED lines=17> */
[----:B------:R-:W-:Y:S01]  /*35380*/  IADD3 R246, P5, PT, R246, UR12, RZ ;  /* 0x0000000cf6f67c10 */ /* 0x000fe2000ffbe0ff */
[----:B-1----:R-:W-:Y:S02]  /*35390*/  IMAD.MOV.U32 R126, RZ, RZ, R198 ;  /* 0x000000ffff7e7224 */ /* 0x002fe400078e00c6 */
[----:B------:R-:W-:-:S05]  /*353a0*/  IMAD.MOV.U32 R127, RZ, RZ, R197 ;  /* 0x000000ffff7f7224 */ /* 0x000fca00078e00c5 */
[----:B------:R1:W-:Y:S02]  /*353b0*/  LDGSTS.E [R190+0x1380], desc[UR20][R126.64], P3 ;  /* 0x013800007ebe7fae */ /* 0x0003e400099a1014 */
[----:B-1----:R-:W-:Y:S02]  /*353c0*/  IMAD.MOV.U32 R126, RZ, RZ, R214 ;  /* 0x000000ffff7e7224 */ /* 0x002fe400078e00d6 */
[----:B------:R-:W-:-:S05]  /*353d0*/  IMAD.MOV.U32 R127, RZ, RZ, R213 ;  /* 0x000000ffff7f7224 */ /* 0x000fca00078e00d5 */
[----:B------:R1:W-:Y:S02]  /*353e0*/  LDGSTS.E [R190+0x1780], desc[UR20][R126.64], P3 ;  /* 0x017800007ebe7fae */ /* 0x0003e400099a1014 */
[----:B-1----:R-:W-:Y:S01]  /*353f0*/  IMAD.MOV.U32 R126, RZ, RZ, R230 ;  /* 0x000000ffff7e7224 */ /* 0x002fe200078e00e6 */
[----:B---3--:R-:W-:Y:S02]  /*35400*/  IADD3.X R229, PT, PT, R229, UR13, RZ, P4, !PT ;  /* 0x0000000de5e57c10 */ /* 0x008fe4000a7fe4ff */
[----:B----4-:R-:W-:-:S03]  /*35410*/  IADD3.X R245, PT, PT, R245, UR13, RZ, P5, !PT ;  /* 0x0000000df5f57c10 */ /* 0x010fc6000affe4ff */
[----:B------:R-:W-:-:S05]  /*35420*/  IMAD.MOV.U32 R127, RZ, RZ, R229 ;  /* 0x000000ffff7f7224 */ /* 0x000fca00078e00e5 */
[----:B------:R1:W-:Y:S02]  /*35430*/  LDGSTS.E [R190+0x1b80], desc[UR20][R126.64], P3 ;  /* 0x01b800007ebe7fae */ /* 0x0003e400099a1014 */
[----:B-1----:R-:W-:Y:S02]  /*35440*/  IMAD.MOV.U32 R126, RZ, RZ, R246 ;  /* 0x000000ffff7e7224 */ /* 0x002fe400078e00f6 */
[----:B------:R-:W-:-:S05]  /*35450*/  IMAD.MOV.U32 R127, RZ, RZ, R245 ;  /* 0x000000ffff7f7224 */ /* 0x000fca00078e00f5 */
[----:B------:R1:W-:Y:S01]  /*35460*/  LDGSTS.E [R190+0x1f80], desc[UR20][R126.64], P3 ;  /* 0x01f800007ebe7fae */ /* 0x0003e200099a1014 */
[----:B--2---:R-:W-:-:S04]  /*35470*/  IADD3 R0, P4, PT, R0, UR12, RZ ;  /* 0x0000000c00007c10 */ /* 0x004fc8000ff9e0ff */
[----:B------:R-:W-:Y:S02]  /*35480*/  IADD3.X R3, PT, PT, R3, UR13, RZ, P4, !PT ;  /* 0x0000000d03037c10 */ /* 0x000fe4000a7fe4ff */
        /* <DEDUP_REMOVED lines=14> */
[----:B----4-:R-:W4:Y:S01]  /*35570*/  LDL.LU R7, [R1+0x160] ;  /* 0x0001600001077983 */ /* 0x010f220000300800 */
        /* <DEDUP_REMOVED lines=77> */
[----:B-1----:R-:W-:Y:S02]  /*35a50*/  IMAD.MOV.U32 R126, RZ, RZ, R2 ;  /* 0x000000ffff7e7224 */ /* 0x002fe400078e0002 */
[----:B------:R-:W-:Y:S01]  /*35a60*/  IMAD.MOV.U32 R127, RZ, RZ, R5 ;  /* 0x000000ffff7f7224 */ /* 0x000fe200078e0005 */
[----:B------:R-:W-:Y:S04]  /*35a70*/  STL [R1+0x2a4], R2 ;  /* 0x0002a40201007387 */ /* 0x000fe80000100800 */
[----:B------:R1:W-:Y:S04]  /*35a80*/  LDGSTS.E [R190+0x4b80], desc[UR20][R126.64], P3 ;  /* 0x04b800007ebe7fae */ /* 0x0003e800099a1014 */
[----:B------:R1:W-:Y:S04]  /*35a90*/  STL [R1+0x2a0], R5 ;  /* 0x0002a00501007387 */ /* 0x0003e80000100800 */
[----:B------:R-:W-:Y:S01]  /*35aa0*/  STL [R1+0x2e4], R8 ;  /* 0x0002e40801007387 */ /* 0x000fe20000100800 */
[----:B-1----:R-:W-:-:S02]  /*35ab0*/  IMAD.MOV.U32 R126, RZ, RZ, R8 ;  /* 0x000000ffff7e7224 */ /* 0x002fc400078e0008 */
[----:B------:R-:W-:Y:S01]  /*35ac0*/  IMAD.MOV.U32 R127, RZ, RZ, R38 ;  /* 0x000000ffff7f7224 */ /* 0x000fe200078e0026 */
[----:B------:R-:W4:Y:S04]  /*35ad0*/  LDL.LU R5, [R1+0x3a4] ;  /* 0x0003a40001057983 */ /* 0x000f280000300800 */
[----:B------:R1:W-:Y:S04]  /*35ae0*/  LDGSTS.E [R190+0x4f80], desc[UR20][R126.64], P3 ;  /* 0x04f800007ebe7fae */ /* 0x0003e800099a1014 */
[----:B------:R1:W-:Y:S04]  /*35af0*/  STL [R1+0x2e0], R38 ;  /* 0x0002e02601007387 */ /* 0x0003e80000100800 */
[----:B------:R-:W4:Y:S04]  /*35b00*/  LDL.LU R2, [R1+0x3e4] ;  /* 0x0003e40001027983 */ /* 0x000f280000300800 */
[----:B-1----:R-:W5:Y:S04]  /*35b10*/  LDL.LU R38, [R1+0xcb4] ;  /* 0x000cb40001267983 */ /* 0x002f680000300800 */
[----:B------:R-:W4:Y:S01]  /*35b20*/  LDL.LU R8, [R1+0x3e0] ;  /* 0x0003e00001087983 */ /* 0x000f220000300800 */
[----:B--2---:R-:W-:-:S05]  /*35b30*/  IADD3 R0, P4, PT, R0, UR12, RZ ;  /* 0x0000000c00007c10 */ /* 0x004fca000ff9e0ff */
[----:B------:R-:W-:Y:S01]  /*35b40*/  IMAD.MOV.U32 R126, RZ, RZ, R0 ;  /* 0x000000ffff7e7224 */ /* 0x000fe200078e0000 */
[----:B------:R-:W-:Y:S01]  /*35b50*/  IADD3 R3, P5, PT, R3, UR12, RZ ;  /* 0x0000000c03037c10 */ /* 0x000fe2000ffbe0ff */
[----:B------:R-:W-:Y:S01]  /*35b60*/  STL [R1+0x324], R0 ;  /* 0x0003240001007387 */ /* 0x000fe20000100800 */
[----:B---3--:R-:W-:Y:S02]  /*35b70*/  IADD3.X R6, PT, PT, R6, UR13, RZ, P4, !PT ;  /* 0x0000000d06067c10 */ /* 0x008fe4000a7fe4ff */
[----:B----4-:R-:W-:-:S03]  /*35b80*/  IADD3.X R7, PT, PT, R7, UR13, RZ, P5, !PT ;  /* 0x0000000d07077c10 */ /* 0x010fc6000affe4ff */
[----:B------:R-:W-:Y:S01]  /*35b90*/  IMAD.MOV.U32 R127, RZ, RZ, R6 ;  /* 0x000000ffff7f7224 */ /* 0x000fe200078e0006 */
[----:B------:R1:W-:Y:S04]  /*35ba0*/  STL [R1+0x320], R6 ;  /* 0x0003200601007387 */ /* 0x0003e80000100800 */
[----:B------:R2:W-:Y:S04]  /*35bb0*/  LDGSTS.E [R190+0x5380], desc[UR20][R126.64], P3 ;  /* 0x053800007ebe7fae */ /* 0x0005e800099a1014 */
[----:B------:R-:W-:Y:S04]  /*35bc0*/  STL [R1+0x364], R3 ;  /* 0x0003640301007387 */ /* 0x000fe80000100800 */
[----:B-1----:R-:W3:Y:S01]  /*35bd0*/  LDL.LU R6, [R1+0x424] ;  /* 0x0004240001067983 */ /* 0x002ee20000300800 */
[----:B--2---:R-:W-:-:S02]  /*35be0*/  IMAD.MOV.U32 R126, RZ, RZ, R3 ;  /* 0x000000ffff7e7224 */ /* 0x004fc400078e0003 */
[----:B------:R-:W-:Y:S01]  /*35bf0*/  IMAD.MOV.U32 R127, RZ, RZ, R7 ;  /* 0x000000ffff7f7224 */ /* 0x000fe200078e0007 */
[----:B------:R1:W-:Y:S04]  /*35c00*/  STL [R1+0x360], R7 ;  /* 0x0003600701007387 */ /* 0x0003e80000100800 */
[----:B------:R-:W2:Y:S04]  /*35c10*/  LDL.LU R0, [R1+0x464] ;  /* 0x0004640001007983 */ /* 0x000ea80000300800 */
[----:B------:R4:W-:Y:S04]  /*35c20*/  LDGSTS.E [R190+0x5780], desc[UR20][R126.64], P3 ;  /* 0x057800007ebe7fae */ /* 0x0009e800099a1014 */
[----:B-1----:R-:W5:Y:S04]  /*35c30*/  LDL.LU R7, [R1+0xcb0] ;  /* 0x000cb00001077983 */ /* 0x002f680000300800 */
[----:B------:R-:W2:Y:S04]  /*35c40*/  LDL.LU R3, [R1+0x460] ;  /* 0x0004600001037983 */ /* 0x000ea80000300800 */
[----:B------:R-:W2:Y:S01]  /*35c50*/  LDL.LU R127, [R1+0x3a0] ;  /* 0x0003a000017f7983 */ /* 0x000ea20000300800 */
[----:B------:R-:W-:-:S05]  /*35c60*/  IADD3 R5, P4, PT, R5, UR12, RZ ;  /* 0x0000000c05057c10 */ /* 0x000fca000ff9e0ff */
[----:B----4-:R-:W-:Y:S01]  /*35c70*/  IMAD.MOV.U32 R126, RZ, RZ, R5 ;  /* 0x000000ffff7e7224 */ /* 0x010fe200078e0005 */
[----:B------:R-:W-:Y:S01]  /*35c80*/  IADD3 R2, P5, PT, R2, UR12, RZ ;  /* 0x0000000c02027c10 */ /* 0x000fe2000ffbe0ff */
[----:B------:R1:W-:Y:S03]  /*35c90*/  STL [R1+0x3a4], R5 ;  /* 0x0003a40501007387 */ /* 0x0003e60000100800 */
[----:B------:R-:W-:Y:S02]  /*35ca0*/  IADD3.X R8, PT, PT, R8, UR13, RZ, P5, !PT ;  /* 0x0000000d08087c10 */ /* 0x000fe4000affe4ff */
[----:B--2---:R-:W-:-:S05]  /*35cb0*/  IADD3.X R127, PT, PT, R127, UR13, RZ, P4, !PT ;  /* 0x0000000d7f7f7c10 */ /* 0x004fca000a7fe4ff */
[----:B------:R2:W-:Y:S04]  /*35cc0*/  STL [R1+0x3a0], R127 ;  /* 0x0003a07f01007387 */ /* 0x0005e80000100800 */
[----:B------:R4:W-:Y:S04]  /*35cd0*/  LDGSTS.E [R190+0x5b80], desc[UR20][R126.64], P3 ;  /* 0x05b800007ebe7fae */ /* 0x0009e800099a1014 */
[----:B------:R-:W-:Y:S04]  /*35ce0*/  STL [R1+0x3e4], R2 ;  /* 0x0003e40201007387 */ /* 0x000fe80000100800 */
[----:B-1----:R-:W3:Y:S01]  /*35cf0*/  LDL.LU R5, [R1+0x4e4] ;  /* 0x0004e40001057983 */ /* 0x002ee20000300800 */
[----:B----4-:R-:W-:-:S02]  /*35d00*/  IMAD.MOV.U32 R126, RZ, RZ, R2 ;  /* 0x000000ffff7e7224 */ /* 0x010fc400078e0002 */
[----:B--2---:R-:W-:Y:S01]  /*35d10*/  IMAD.MOV.U32 R127, RZ, RZ, R8 ;  /* 0x000000ffff7f7224 */ /* 0x004fe200078e0008 */
[----:B------:R1:W-:Y:S04]  /*35d20*/  STL [R1+0x3e0], R8 ;  /* 0x0003e00801007387 */ /* 0x0003e80000100800 */
[----:B------:R2:W-:Y:S04]  /*35d30*/  LDGSTS.E [R190+0x5f80], desc[UR20][R126.64], P3 ;  /* 0x05f800007ebe7fae */ /* 0x0005e800099a1014 */
[----:B-1----:R-:W4:Y:S04]  /*35d40*/  LDL.LU R8, [R1+0x4e0] ;  /* 0x0004e00001087983 */ /* 0x002f280000300800 */
[----:B------:R-:W4:Y:S04]  /*35d50*/  LDL.LU R2, [R1+0x564] ;  /* 0x0005640001027983 */ /* 0x000f280000300800 */
[----:B------:R-:W4:Y:S01]  /*35d60*/  LDL.LU R127, [R1+0x420] ;  /* 0x00042000017f7983 */ /* 0x000f220000300800 */
[----:B---3--:R-:W-:-:S02]  /*35d70*/  IADD3 R6, P4, PT, R6, UR12, RZ ;  /* 0x0000000c06067c10 */ /* 0x008fc4000ff9e0ff */
[----:B------:R-:W-:-:S03]  /*35d80*/  IADD3 R0, P5, PT, R0, UR12, RZ ;  /* 0x0000000c00007c10 */ /* 0x000fc6000ffbe0ff */
[----:B--2---:R-:W-:Y:S01]  /*35d90*/  IMAD.MOV.U32 R126, RZ, RZ, R6 ;  /* 0x000000ffff7e7224 */ /* 0x004fe200078e0006 */
[----:B------:R-:W-:Y:S01]  /*35da0*/  IADD3.X R3, PT, PT, R3, UR13, RZ, P5, !PT ;  /* 0x0000000d03037c10 */ /* 0x000fe2000affe4ff */
[----:B------:R1:W-:Y:S01]  /*35db0*/  STL [R1+0x424], R6 ;  /* 0x0004240601007387 */ /* 0x0003e20000100800 */
[----:B----4-:R-:W-:-:S05]  /*35dc0*/  IADD3.X R127, PT, PT, R127, UR13, RZ, P4, !PT ;  /* 0x0000000d7f7f7c10 */ /* 0x010fca000a7fe4ff */
[----:B------:R2:W-:Y:S04]  /*35dd0*/  STL [R1+0x420], R127 ;  /* 0x0004207f01007387 */ /* 0x0005e80000100800 */
[----:B------:R3:W-:Y:S04]  /*35de0*/  LDGSTS.E [R190+0x6380], desc[UR20][R126.64], P3 ;  /* 0x063800007ebe7fae */ /* 0x0007e800099a1014 */
[----:B------:R4:W-:Y:S04]  /*35df0*/  STL [R1+0x464], R0 ;  /* 0x0004640001007387 */ /* 0x0009e80000100800 */
[----:B-1----:R-:W4:Y:S01]  /*35e00*/  LDL.LU R6, [R1+0x560] ;  /* 0x0005600001067983 */ /* 0x002f220000300800 */
[----:B---3--:R-:W-:-:S02]  /*35e10*/  IMAD.MOV.U32 R126, RZ, RZ, R0 ;  /* 0x000000ffff7e7224 */ /* 0x008fc400078e0000 */
[----:B--2---:R-:W-:Y:S01]  /*35e20*/  IMAD.MOV.U32 R127, RZ, RZ, R3 ;  /* 0x000000ffff7f7224 */ /* 0x004fe200078e0003 */
[----:B------:R1:W-:Y:S04]  /*35e30*/  STL [R1+0x460], R3 ;  /* 0x0004600301007387 */ /* 0x0003e80000100800 */
[----:B----4-:R-:W2:Y:S04]  /*35e40*/  LDL.LU R0, [R1+0x5e0] ;  /* 0x0005e00001007983 */ /* 0x010ea80000300800 */
[----:B------:R3:W-:Y:S04]  /*35e50*/  LDGSTS.E [R190+0x6780], desc[UR20][R126.64], P3 ;  /* 0x067800007ebe7fae */ /* 0x0007e800099a1014 */
[----:B-1----:R-:W4:Y:S04]  /*35e60*/  LDL.LU R3, [R1+0x5e4] ;  /* 0x0005e40001037983 */ /* 0x002f280000300800 */
[----:B------:R-:W2:Y:S04]  /*35e70*/  LDL.LU R126, [R1+0x4a0] ;  /* 0x0004a000017e7983 */ /* 0x000ea80000300800 */
[----:B------:R-:W3:Y:S01]  /*35e80*/  LDL.LU R127, [R1+0x4a4] ;  /* 0x0004a400017f7983 */ /* 0x000ee20000300800 */
[----:B------:R-:W-:-:S04]  /*35e90*/  IADD3 R5, P5, PT, R5, UR12, RZ ;  /* 0x0000000c05057c10 */ /* 0x000fc8000ffbe0ff */
[----:B------:R-:W-:Y:S02]  /*35ea0*/  IADD3.X R8, PT, PT, R8, UR13, RZ, P5, !PT ;  /* 0x0000000d08087c10 */ /* 0x000fe4000affe4ff */
[----:B---3--:R-:W-:-:S04]  /*35eb0*/  IADD3 R127, P4, PT, R127, UR12, RZ ;  /* 0x0000000c7f7f7c10 */ /* 0x008fc8000ff9e0ff */
[----:B--2---:R-:W-:Y:S01]  /*35ec0*/  IADD3.X R126, PT, PT, R126, UR13, RZ, P4, !PT ;  /* 0x0000000d7e7e7c10 */ /* 0x004fe2000a7fe4ff */
[----:B------:R1:W-:Y:S04]  /*35ed0*/  STL [R1+0x4a4], R127 ;  /* 0x0004a47f01007387 */ /* 0x0003e80000100800 */
[----:B------:R2:W-:Y:S01]  /*35ee0*/  STL [R1+0x4a0], R126 ;  /* 0x0004a07e01007387 */ /* 0x0005e20000100800 */
[----:B-1----:R-:W-:-:S04]  /*35ef0*/  LOP3.LUT R127, R127, R126, RZ, 0x3c, !PT ;  /* 0x0000007e7f7f7212 */ /* 0x002fc800078e3cff */
[----:B--2---:R-:W-:-:S04]  /*35f00*/  LOP3.LUT R126, R127, R126, RZ, 0x3c, !PT ;  /* 0x0000007e7f7e7212 */ /* 0x004fc800078e3cff */
[----:B------:R-:W-:Y:S01]  /*35f10*/  LOP3.LUT R127, R127, R126, RZ, 0x3c, !PT ;  /* 0x0000007e7f7f7212 */ /* 0x000fe200078e3cff */
[----:B------:R-:W-:Y:S04]  /*35f20*/  STL [R1+0x4e4], R5 ;  /* 0x0004e40501007387 */ /* 0x000fe80000100800 */
[----:B------:R1:W-:Y:S04]  /*35f30*/  LDGSTS.E [R190+0x6b80], desc[UR20][R126.64], P3 ;  /* 0x06b800007ebe7fae */ /* 0x0003e800099a1014 */
[----:B------:R2:W-:Y:S01]  /*35f40*/  STL [R1+0x4e0], R8 ;  /* 0x0004e00801007387 */ /* 0x0005e20000100800 */
[----:B-1----:R-:W-:-:S02]  /*35f50*/  IMAD.MOV.U32 R126, RZ, RZ, R5 ;  /* 0x000000ffff7e7224 */ /* 0x002fc400078e0005 */
[----:B------:R-:W-:Y:S02]  /*35f60*/  IMAD.MOV.U32 R127, RZ, RZ, R8 ;  /* 0x000000ffff7f7224 */ /* 0x000fe400078e0008 */
[----:B--2---:R-:W5:Y:S04]  /*35f70*/  LDL.LU R8, [R1+0xcac] ;  /* 0x000cac0001087983 */ /* 0x004f680000300800 */
[----:B------:R-:W5:Y:S04]  /*35f80*/  LDL.LU R5, [R1+0xca8] ;  /* 0x000ca80001057983 */ /* 0x000f680000300800 */
[----:B------:R1:W-:Y:S04]  /*35f90*/  LDGSTS.E [R190+0x6f80], desc[UR20][R126.64], P3 ;  /* 0x06f800007ebe7fae */ /* 0x0003e800099a1014 */
[----:B------:R-:W2:Y:S04]  /*35fa0*/  LDL.LU R126, [R1+0x520] ;  /* 0x00052000017e7983 */ /* 0x000ea80000300800 */
[----:B------:R-:W1:Y:S01]  /*35fb0*/  LDL.LU R127, [R1+0x524] ;  /* 0x00052400017f7983 */ /* 0x000e620000300800 */
[----:B------:R-:W-:-:S04]  /*35fc0*/  IADD3 R2, P5, PT, R2, UR12, RZ ;  /* 0x0000000c02027c10 */ /* 0x000fc8000ffbe0ff */
[----:B------:R-:W-:Y:S02]  /*35fd0*/  IADD3.X R6, PT, PT, R6, UR13, RZ, P5, !PT ;  /* 0x0000000d06067c10 */ /* 0x000fe4000affe4ff */
[----:B-1----:R-:W-:-:S04]  /*35fe0*/  IADD3 R127, P4, PT, R127, UR12, RZ ;  /* 0x0000000c7f7f7c10 */ /* 0x002fc8000ff9e0ff */
        /* <DEDUP_REMOVED lines=16> */
[----:B----4-:R-:W-:-:S04]  /*360f0*/  IADD3 R3, P5, PT, R3, UR12, RZ ;  /* 0x0000000c03037c10 */ /* 0x010fc8000ffbe0ff */
        /* <DEDUP_REMOVED lines=14> */
[----:B------:R1:W-:Y:S01]  /*361e0*/  LDGSTS.E [R190+0x7f80], desc[UR20][R126.64], P3 ;  /* 0x07f800007ebe7fae */ /* 0x0003e200099a1014 */
[----:B------:R-:W2:Y:S01]  /*361f0*/  S2R R3, SR_TID.X ;  /* 0x0000000000037919 */ /* 0x000ea20000002100 */
[----:B------:R-:W-:Y:S02]  /*36200*/  UIADD3 UR16, UPT, UPT, UR16, 0x1, URZ ;  /* 0x0000000110107890 */ /* 0x000fe4000fffe0ff */
[----:B------:R-:W-:Y:S01]  /*36210*/  UIADD3 UR22, UPT, UPT, UR6, 0x1, URZ ;  /* 0x0000000106167890 */ /* 0x000fe2000fffe0ff */
[----:B------:R-:W0:Y:S04]  /*36220*/  LDGDEPBAR ;  /* 0x00000000000079af */ /* 0x000e280000000000 */
[----:B------:R-:W3:Y:S01]  /*36230*/  LDL R127, [R1+0x62c] ;  /* 0x00062c00017f7983 */ /* 0x000ee20000100800 */
[----:B------:R-:W-:-:S04]  /*36240*/  UISETP.GT.AND UP1, UPT, UR16, 0x1, UPT ;  /* 0x000000011000788c */ /* 0x000fc8000bf24270 */
[----:B------:R-:W-:Y:S01]  /*36250*/  USEL UR5, URZ, 0x1, !UP1 ;  /* 0x00000001ff057887 */ /* 0x000fe2000c800000 */
[----:B-1----:R-:W-:Y:S01]  /*36260*/  IMAD.U32 R126, RZ, RZ, UR18 ;  /* 0x00000012ff7e7e24 */ /* 0x002fe2000f8e00ff */
[----:B------:R-:W-:Y:S02]  /*36270*/  USEL UR16, UR16, URZ, !UP1 ;  /* 0x000000ff10107287 */ /* 0x000fe4000c800000 */
[----:B------:R-:W-:Y:S01]  /*36280*/  ULOP3.LUT UR5, UR18, UR5, URZ, 0x3c, !UPT ;  /* 0x0000000512057292 */ /* 0x000fe2000f8e3cff */
[----:B------:R-:W-:Y:S01]  /*36290*/  UMOV UR15, UR9 ;  /* 0x00000009000f7c82 */ /* 0x000fe20008000000 */
[----:B--2---:R-:W-:-:S04]  /*362a0*/  SHF.R.U32.HI R3, RZ, 0x6, R3 ;  /* 0x00000006ff037819 */ /* 0x004fc80000011603 */
[----:B------:R-:W-:Y:S02]  /*362b0*/  SGXT.U32 R3, R3, 0x1 ;  /* 0x000000010303781a */ /* 0x000fe40000000000 */
[----:B---3--:R-:W-:Y:S01]  /*362c0*/  ISETP.NE.U32.AND P3, PT, R127, UR6, PT ;  /* 0x000000067f007c0c */ /* 0x008fe2000bf65070 */
[----:B------:R-:W-:-:S12]  /*362d0*/  UMOV UR6, UR22 ;  /* 0x0000001600067c82 */ /* 0x000fd80008000000 */
[----:B------:R-:W-:Y:S05]  /*362e0*/  @P3 BRA `(.L_x_10) ;  /* 0xffffff4000503947 */ /* 0x000fea000383ffff */
.L_x_7:
[----:B------:R-:W1:Y:S01]  /*362f0*/  S2R R127, SR_TID.X ;  /* 0x00000000007f7919 */ /* 0x000e620000002100 */
[----:B------:R-:W3:Y:S01]  /*36300*/  LDCU UR4, c[0x0][0x39c] ;  /* 0x00007380ff0477ac */ /* 0x000ee20008000800 */
[C-C-:B-----5:R-:W-:Y:S02]  /*36310*/  LOP3.LUT R132, R0.reuse, 0x2, R3.reuse, 0xfe, !PT ;  /* 0x0000000200847812 */ /* 0x160fe400078efe03 */
[C-C-:B------:R-:W-:Y:S02]  /*36320*/  LOP3.LUT R146, R0.reuse, 0x4, R3.reuse, 0xfe, !PT ;  /* 0x0000000400927812 */ /* 0x140fe400078efe03 */
[C-C-:B------:R-:W-:Y:S02]  /*36330*/  LOP3.LUT R133, R0.reuse, 0x6, R3.reuse, 0xfe, !PT ;  /* 0x0000000600857812 */ /* 0x140fe400078efe03 */
[C-C-:B------:R-:W-:Y:S02]  /*36340*/  LOP3.LUT R134, R0.reuse, 0x8, R3.reuse, 0xfe, !PT ;  /* 0x0000000800867812 */ /* 0x140fe400078efe03 */
[----:B------:R-:W-:-:S02]  /*36350*/  LOP3.LUT R159, R0, 0xa, R3, 0xfe, !PT ;  /* 0x0000000a009f7812 */ /* 0x000fc400078efe03 */
[C-C-:B------:R-:W-:Y:S02]  /*36360*/  LOP3.LUT R158, R0.reuse, 0xc, R3.reuse, 0xfe, !PT ;  /* 0x0000000c009e7812 */ /* 0x140fe400078efe03 */
[C-C-:B------:R-:W-:Y:S02]  /*36370*/  LOP3.LUT R157, R0.reuse, 0xe, R3.reuse, 0xfe, !PT ;  /* 0x0000000e009d7812 */ /* 0x140fe400078efe03 */
[C-C-:B------:R-:W-:Y:S02]  /*36380*/  LOP3.LUT R156, R0.reuse, 0x10, R3.reuse, 0xfe, !PT ;  /* 0x00000010009c7812 */ /* 0x140fe400078efe03 */
[C-C-:B------:R-:W-:Y:S02]  /*36390*/  LOP3.LUT R155, R0.reuse, 0x12, R3.reuse, 0xfe, !PT ;  /* 0x00000012009b7812 */ /* 0x140fe400078efe03 */
[C-C-:B------:R-:W-:Y:S02]  /*363a0*/  LOP3.LUT R154, R0.reuse, 0x14, R3.reuse, 0xfe, !PT ;  /* 0x00000014009a7812 */ /* 0x140fe400078efe03 */
[----:B------:R-:W-:-:S02]  /*363b0*/  LOP3.LUT R153, R0, 0x16, R3, 0xfe, !PT ;  /* 0x0000001600997812 */ /* 0x000fc400078efe03 */
[C-C-:B------:R-:W-:Y:S02]  /*363c0*/  LOP3.LUT R152, R0.reuse, 0x18, R3.reuse, 0xfe, !PT ;  /* 0x0000001800987812 */ /* 0x140fe400078efe03 */
[C-C-:B------:R-:W-:Y:S02]  /*363d0*/  LOP3.LUT R151, R0.reuse, 0x1a, R3.reuse, 0xfe, !PT ;  /* 0x0000001a00977812 */ /* 0x140fe400078efe03 */
[C-C-:B------:R-:W-:Y:S02]  /*363e0*/  LOP3.LUT R150, R0.reuse, 0x1c, R3.reuse, 0xfe, !PT ;  /* 0x0000001c00967812 */ /* 0x140fe400078efe03 */
[C-C-:B------:R-:W-:Y:S01]  /*363f0*/  LOP3.LUT R149, R0.reuse, 0x1e, R3.reuse, 0xfe, !PT ;  /* 0x0000001e00957812 */ /* 0x140fe200078efe03 */
[C---:B-1----:R-:W-:Y:S01]  /*36400*/  IMAD.SHL.U32 R2, R127.reuse, 0x10, RZ ;  /* 0x000000107f027824 */ /* 0x042fe200078e00ff */
[C---:B------:R-:W-:Y:S01]  /*36410*/  LOP3.LUT R161, R127.reuse, 0x60, RZ, 0xc0, !PT ;  /* 0x000000607fa17812 */ /* 0x040fe200078ec0ff */
[----:B------:R-:W-:Y:S01]  /*36420*/  IMAD.SHL.U32 R4, R127, 0x80, RZ ;  /* 0x000000807f047824 */ /* 0x000fe200078e00ff */
[----:B------:R-:W-:-:S02]  /*36430*/  LOP3.LUT R148, R0, 0x20, R3, 0xfe, !PT ;  /* 0x0000002000947812 */ /* 0x000fc400078efe03 */
[----:B------:R-:W-:Y:S02]  /*36440*/  LOP3.LUT R2, R2, 0xf0, RZ, 0xc0, !PT ;  /* 0x000000f002027812 */ /* 0x000fe400078ec0ff */
[----:B------:R-:W-:Y:S02]  /*36450*/  LOP3.LUT R5, R4, 0x800, RZ, 0xc0, !PT ;  /* 0x0000080004057812 */ /* 0x000fe400078ec0ff */
[----:B------:R-:W-:Y:S02]  /*36460*/  LOP3.LUT R147, R0, 0x22, R3, 0xfe, !PT ;  /* 0x0000002200937812 */ /* 0x000fe400078efe03 */
[----:B------:R-:W-:Y:S02]  /*36470*/  IADD3 R198, PT, PT, R2, UR7, R5 ;  /* 0x0000000702c67c10 */ /* 0x000fe4000fffe005 */
[C---:B------:R-:W-:Y:S02]  /*36480*/  LOP3.LUT R2, R0.reuse, R3, RZ, 0xfc, !PT ;  /* 0x0000000300027212 */ /* 0x040fe400078efcff */
        /* <DEDUP_REMOVED lines=26> */
[----:B------:R-:W-:Y:S01]  /*36630*/  LOP3.LUT R179, R0, 0x58, R3, 0xfe, !PT ;  /* 0x0000005800b37812 */ /* 0x000fe200078efe03 */
[----:B---3--:R-:W-:Y:S06]  /*36640*/  @!P1 BRA `(.L_x_11) ;  /* 0x0000000000109947 */ /* 0x008fec0003800000 */
[----:B------:R-:W-:-:S06]  /*36650*/  USHF.L.U32 UR18, UR18, 0x1f, URZ ;  /* 0x0000001f12127899 */ /* 0x000fcc00080006ff */
[----:B------:R-:W-:-:S04]  /*36660*/  IMAD.U32 R4, RZ, RZ, UR18 ;  /* 0x00000012ff047e24 */ /* 0x000fc8000f8e00ff */
[----:B------:R-:W1:Y:S02]  /*36670*/  SYNCS.PHASECHK.TRANS64.TRYWAIT P0, [UR9], R4 ;  /* 0x00000004ff0075a7 */ /* 0x000e640008001109 */
[----:B-1----:R-:W-:Y:S05]  /*36680*/  @!P0 BRA `(.L_x_12) ;  /* 0x0000004400888947 */ /* 0x002fea0003800000 */
.L_x_11:
[----:B------:R-:W-:-:S04]  /*36690*/  DEPBAR.LE SB0, 0x0 ;  /* 0x000080000000791a */ /* 0x000fc80000000000 */
[----:B------:R-:W-:Y:S01]  /*366a0*/  BAR.SYNC.DEFER_BLOCKING 0x0 ;  /* 0x0000000000007b1d */ /* 0x000fe20000010000 */
[----:B------:R-:W-:-:S05]  /*366b0*/  IMAD R198, R161, 0x8, R198 ;  /* 0x00000008a1c67824 */ /* 0x000fca00078e02c6 */
[----:B------:R-:W1:Y:S01]  /*366c0*/  LDCU.128 UR12, c[0x0][0x390] ;  /* 0x00007200ff0c77ac */ /* 0x000e620008000c00 */
[----:B------:R-:W3:Y:S01]  /*366d0*/  S2R R200, SR_TID.X ;  /* 0x0000000000c87919 */ /* 0x000ee20000002100 */
[----:B------:R-:W1:Y:S01]  /*366e0*/  LDL.LU R199, [R1+0xb9c] ;  /* 0x000b9c0001c77983 */ /* 0x000e620000300800 */
[C-C-:B------:R-:W-:Y:S01]  /*366f0*/  LOP3.LUT R180, R0.reuse, 0x5a, R3.reuse, 0xfe, !PT ;  /* 0x0000005a00b47812 */ /* 0x140fe200078efe03 */
[----:B------:R-:W4:Y:S01]  /*36700*/  LDCU UR5, c[0x0][0x39c] ;  /* 0x00007380ff0577ac */ /* 0x000f220008000800 */
[C-C-:B------:R-:W-:Y:S02]  /*36710*/  LOP3.LUT R181, R0.reuse, 0x5c, R3.reuse, 0xfe, !PT ;  /* 0x0000005c00b57812 */ /* 0x140fe400078efe03 */
[C-C-:B------:R-:W-:Y:S01]  /*36720*/  LOP3.LUT R182, R0.reuse, 0x5e, R3.reuse, 0xfe, !PT ;  /* 0x0000005e00b67812 */ /* 0x140fe200078efe03 */
[----:B------:R-:W5:Y:S01]  /*36730*/  LDCU UR6, c[0x0][0x39c] ;  /* 0x00007380ff0677ac */ /* 0x000f620008000800 */
[C-C-:B------:R-:W-:Y:S02]  /*36740*/  LOP3.LUT R183, R0.reuse, 0x60, R3.reuse, 0xfe, !PT ;  /* 0x0000006000b77812 */ /* 0x140fe400078efe03 */
[C-C-:B------:R-:W-:Y:S01]  /*36750*/  LOP3.LUT R184, R0.reuse, 0x62, R3.reuse, 0xfe, !PT ;  /* 0x0000006200b87812 */ /* 0x140fe200078efe03 */
[----:B------:R-:W2:Y:S01]  /*36760*/  LDCU UR9, c[0x0][0x39c] ;  /* 0x00007380ff0977ac */ /* 0x000ea20008000800 */
[C-C-:B------:R-:W-:Y:S01]  /*36770*/  LOP3.LUT R185, R0.reuse, 0x64, R3.reuse, 0xfe, !PT ;  /* 0x0000006400b97812 */ /* 0x140fe200078efe03 */
[----:B------:R-:W2:Y:S02]  /*36780*/  @!P2 SYNCS.CCTL.IV [UR7+0x78000] ;  /* 0x07800000ff00a9b1 */ /* 0x000ea40008000007 */
[----:B--2---:R-:W-:Y:S01]  /*36790*/  BAR.SYNC.DEFER_BLOCKING 0x0 ;  /* 0x0000000000007b1d */ /* 0x004fe20000010000 */
[----:B------:R-:W-:-:S02]  /*367a0*/  LOP3.LUT R186, R0, 0x66, R3, 0xfe, !PT ;  /* 0x0000006600ba7812 */ /* 0x000fc400078efe03 */
[C-C-:B------:R-:W-:Y:S02]  /*367b0*/  LOP3.LUT R187, R0.reuse, 0x68, R3.reuse, 0xfe, !PT ;  /* 0x0000006800bb7812 */ /* 0x140fe400078efe03 */
[C-C-:B------:R-:W-:Y:S01]  /*367c0*/  LOP3.LUT R188, R0.reuse, 0x6a, R3.reuse, 0xfe, !PT ;  /* 0x0000006a00bc7812 */ /* 0x140fe200078efe03 */
[----:B------:R-:W2:Y:S01]  /*367d0*/  LDCU UR10, c[0x0][0x39c] ;  /* 0x00007380ff0a77ac */ /* 0x000ea20008000800 */
[C-C-:B------:R-:W-:Y:S01]  /*367e0*/  LOP3.LUT R189, R0.reuse, 0x6c, R3.reuse, 0xfe, !PT ;  /* 0x0000006c00bd7812 */ /* 0x140fe200078efe03 */
[----:B------:R-:W-:Y:S01]  /*367f0*/  LDTM.16dp32bit_t0_t15.x128 R4, tmem[UR19] ;  /* 0x00000013000479ee */ /* 0x000fe20008b80000 */
[----:B------:R-:W2:Y:S01]  /*36800*/  LDTM.16dp32bit_t16_t31.x128 R4, tmem[UR19+0x80] ;  /* 0x00008013000479ee */ /* 0x000ea20008ba0000 */
[C-C-:B------:R-:W-:Y:S02]  /*36810*/  LOP3.LUT R190, R0.reuse, 0x6e, R3.reuse, 0xfe, !PT ;  /* 0x0000006e00be7812 */ /* 0x140fe400078efe03 */
[C-C-:B------:R-:W-:Y:S02]  /*36820*/  LOP3.LUT R191, R0.reuse, 0x70, R3.reuse, 0xfe, !PT ;  /* 0x0000007000bf7812 */ /* 0x140fe400078efe03 */
[----:B------:R-:W-:-:S02]  /*36830*/  LOP3.LUT R192, R0, 0x72, R3, 0xfe, !PT ;  /* 0x0000007200c07812 */ /* 0x000fc400078efe03 */
[----:B---3--:R-:W-:Y:S02]  /*36840*/  LOP3.LUT R200, R200, 0x7f, RZ, 0xc0, !PT ;  /* 0x0000007fc8c87812 */ /* 0x008fe400078ec0ff */
[C-C-:B------:R-:W-:Y:S02]  /*36850*/  LOP3.LUT R193, R0.reuse, 0x74, R3.reuse, 0xfe, !PT ;  /* 0x0000007400c17812 */ /* 0x140fe400078efe03 */
[C-C-:B------:R-:W-:Y:S02]  /*36860*/  LOP3.LUT R194, R0.reuse, 0x76, R3.reuse, 0xfe, !PT ;  /* 0x0000007600c27812 */ /* 0x140fe400078efe03 */
[C-C-:B------:R-:W-:Y:S02]  /*36870*/  LOP3.LUT R195, R0.reuse, 0x78, R3.reuse, 0xfe, !PT ;  /* 0x0000007800c37812 */ /* 0x140fe400078efe03 */
[C-C-:B------:R-:W-:Y:S01]  /*36880*/  LOP3.LUT R196, R0.reuse, 0x7a, R3.reuse, 0xfe, !PT ;  /* 0x0000007a00c47812 */ /* 0x140fe200078efe03 */
[----:B------:R-:W3:Y:S01]  /*36890*/  @!P2 SYNCS.CCTL.IV [UR7+0x78008] ;  /* 0x07800800ff00a9b1 */ /* 0x000ee20008000007 */
[----:B------:R-:W-:Y:S01]  /*368a0*/  NOP ;  /* 0x0000000000007918 */ /* 0x000fe20000000000 */
[----:B------:R-:W-:-:S02]  /*368b0*/  LOP3.LUT R197, R0, 0x7c, R3, 0xfe, !PT ;  /* 0x0000007c00c57812 */ /* 0x000fc400078efe03 */
[----:B------:R-:W-:Y:S02]  /*368c0*/  LOP3.LUT R0, R0, 0x7e, R3, 0xfe, !PT ;  /* 0x0000007e00007812 */ /* 0x000fe400078efe03 */
[----:B------:R-:W-:Y:S01]  /*368d0*/  LOP3.LUT R3, R2, 0xfe, RZ, 0xfc, !PT ;  /* 0x000000fe02037812 */ /* 0x000fe200078efcff */
[----:B--2---:R-:W-:Y:S02]  /*368e0*/  IMAD.MOV.U32 R160, RZ, RZ, R4 ;  /* 0x000000ffffa07224 */ /* 0x004fe400078e0004 */
[----:B------:R-:W-:Y:S02]  /*368f0*/  IMAD.MOV.U32 R4, RZ, RZ, R5 ;  /* 0x000000ffff047224 */ /* 0x000fe400078e0005 */
[----:B------:R-:W-:Y:S02]  /*36900*/  IMAD.MOV.U32 R161, RZ, RZ, R6 ;  /* 0x000000ffffa17224 */ /* 0x000fe400078e0006 */
[----:B------:R-:W-:Y:S02]  /*36910*/  IMAD.MOV.U32 R5, RZ, RZ, R7 ;  /* 0x000000ffff057224 */ /* 0x000fe400078e0007 */
[----:B------:R-:W-:-:S02]  /*36920*/  IMAD.MOV.U32 R162, RZ, RZ, R8 ;  /* 0x000000ffffa27224 */ /* 0x000fc400078e0008 */
[----:B------:R-:W-:Y:S02]  /*36930*/  IMAD.MOV.U32 R163, RZ, RZ, R10 ;  /* 0x000000ffffa37224 */ /* 0x000fe400078e000a */
[----:B------:R-:W-:Y:S02]  /*36940*/  IMAD.MOV.U32 R6, RZ, RZ, R9 ;  /* 0x000000ffff067224 */ /* 0x000fe400078e0009 */
[----:B------:R-:W-:Y:S01]  /*36950*/  IMAD.MOV.U32 R7, RZ, RZ, R11 ;  /* 0x000000ffff077224 */ /* 0x000fe200078e000b */
[----:B---3--:R2:W-:Y:S01]  /*36960*/  STS.128 [R198], R160 ;  /* 0x000000a0c6007388 */ /* 0x0085e20000000c00 */
[----:B------:R-:W-:Y:S02]  /*36970*/  IMAD.MOV.U32 R8, RZ, RZ, R13 ;  /* 0x000000ffff087224 */ /* 0x000fe400078e000d */
[----:B------:R-:W-:Y:S01]  /*36980*/  IMAD.MOV.U32 R9, RZ, RZ, R15 ;  /* 0x000000ffff097224 */ /* 0x000fe200078e000f */
[----:B------:R3:W-:Y:S01]  /*36990*/  STS.128 [R198+0x400], R4 ;  /* 0x00040004c6007388 */ /* 0x0007e20000000c00 */
[----:B------:R-:W-:-:S02]  /*369a0*/  IMAD.MOV.U32 R10, RZ, RZ, R17 ;  /* 0x000000ffff0a7224 */ /* 0x000fc400078e0011 */
[----:B------:R-:W-:Y:S01]  /*369b0*/  IMAD.MOV.U32 R11, RZ, RZ, R19 ;  /* 0x000000ffff0b7224 */ /* 0x000fe200078e0013 */
[----:B------:R-:W-:Y:S01]  /*369c0*/  BAR.SYNC.DEFER_BLOCKING 0x0 ;  /* 0x0000000000007b1d */ /* 0x000fe20000010000 */
[----:B--2---:R-:W-:-:S05]  /*369d0*/  LEA R162, R200, UR7, 0x4 ;  /* 0x00000007c8a27c11 */ /* 0x004fca000f8e20ff */
[----:B------:R-:W2:Y:S01]  /*369e0*/  LDCU UR7, c[0x0][0x39c] ;  /* 0x00007380ff0777ac */ /* 0x000ea20008000800 */
[----:B---3--:R-:W-:Y:S02]  /*369f0*/  IMAD.MOV.U32 R4, RZ, RZ, R12 ;  /* 0x000000ffff047224 */ /* 0x008fe400078e000c */
[----:B------:R-:W-:Y:S02]  /*36a00*/  IMAD.MOV.U32 R5, RZ, RZ, R14 ;  /* 0x000000ffff057224 */ /* 0x000fe400078e000e */
[----:B------:R-:W-:Y:S02]  /*36a10*/  IMAD.MOV.U32 R6, RZ, RZ, R16 ;  /* 0x000000ffff067224 */ /* 0x000fe400078e0010 */
[----:B------:R-:W-:Y:S02]  /*36a20*/  IMAD.MOV.U32 R7, RZ, RZ, R18 ;  /* 0x000000ffff077224 */ /* 0x000fe400078e0012 */
[----:B------:R-:W3:Y:S04]  /*36a30*/  LDS.128 R16, [R162] ;  /* 0x00000000a2107984 */ /* 0x000ee80000000c00 */
[----:B------:R-:W-:Y:S01]  /*36a40*/  LDS.128 R12, [R162+0x800] ;  /* 0x00080000a20c7984 */ /* 0x000fe20000000c00 */
[----:B------:R-:W-:Y:S06]  /*36a50*/  BAR.SYNC.DEFER_BLOCKING 0x0 ;  /* 0x0000000000007b1d */ /* 0x000fec0000010000 */
[----:B------:R2:W-:Y:S04]  /*36a60*/  STS.128 [R198], R4 ;  /* 0x00000004c6007388 */ /* 0x0005e80000000c00 */
[----:B------:R4:W-:Y:S01]  /*36a70*/  STS.128 [R198+0x400], R8 ;  /* 0x00040008c6007388 */ /* 0x0009e20000000c00 */
[----:B--2---:R-:W-:-:S02]  /*36a80*/  IMAD.MOV.U32 R4, RZ, RZ, R20 ;  /* 0x000000ffff047224 */ /* 0x004fc400078e0014 */
[----:B------:R-:W-:Y:S02]  /*36a90*/  IMAD.MOV.U32 R5, RZ, RZ, R22 ;  /* 0x000000ffff057224 */ /* 0x000fe400078e0016 */
[----:B------:R-:W-:Y:S02]  /*36aa0*/  IMAD.MOV.U32 R6, RZ, RZ, R24 ;  /* 0x000000ffff067224 */ /* 0x000fe400078e0018 */
[----:B------:R-:W-:Y:S01]  /*36ab0*/  IMAD.MOV.U32 R7, RZ, RZ, R26 ;  /* 0x000000ffff077224 */ /* 0x000fe200078e001a */
[----:B------:R-:W-:Y:S01]  /*36ac0*/  BAR.SYNC.DEFER_BLOCKING 0x0 ;  /* 0x0000000000007b1d */ /* 0x000fe20000010000 */
[----:B----4-:R-:W-:Y:S02]  /*36ad0*/  IMAD.MOV.U32 R8, RZ, RZ, R21 ;  /* 0x000000ffff087224 */ /* 0x010fe400078e0015 */
[----:B------:R-:W-:Y:S02]  /*36ae0*/  IMAD.MOV.U32 R9, RZ, RZ, R23 ;  /* 0x000000ffff097224 */ /* 0x000fe400078e0017 */
[----:B------:R-:W-:-:S02]  /*36af0*/  IMAD.MOV.U32 R10, RZ, RZ, R25 ;  /* 0x000000ffff0a7224 */ /* 0x000fc400078e0019 */
[----:B------:R-:W-:Y:S02]  /*36b00*/  IMAD.MOV.U32 R11, RZ, RZ, R27 ;  /* 0x000000ffff0b7224 */ /* 0x000fe400078e001b */
[----:B------:R-:W2:Y:S04]  /*36b10*/  LDS.128 R24, [R162] ;  /* 0x00000000a2187984 */ /* 0x000ea80000000c00 */
[----:B------:R-:W-:Y:S01]  /*36b20*/  LDS.128 R20, [R162+0x800] ;  /* 0x00080000a2147984 */ /* 0x000fe20000000c00 */
[----:B------:R-:W-:Y:S06]  /*36b30*/  BAR.SYNC.DEFER_BLOCKING 0x0 ;  /* 0x0000000000007b1d */ /* 0x000fec0000010000 */
[----:B------:R4:W-:Y:S04]  /*36b40*/  STS.128 [R198], R4 ;  /* 0x00000004c6007388 */ /* 0x0009e80000000c00 */
[----:B------:R3:W-:Y:S01]  /*36b50*/  STS.128 [R198+0x400], R8 ;  /* 0x00040008c6007388 */ /* 0x0007e20000000c00 */
[----:B----4-:R-:W-:-:S02]  /*36b60*/  IMAD.MOV.U32 R4, RZ, RZ, R28 ;  /* 0x000000ffff047224 */ /* 0x010fc400078e001c */
[----:B------:R-:W-:Y:S02]  /*36b70*/  IMAD.MOV.U32 R5, RZ, RZ, R30 ;  /* 0x000000ffff057224 */ /* 0x000fe400078e001e */
[----:B------:R-:W-:Y:S02]  /*36b80*/  IMAD.MOV.U32 R6, RZ, RZ, R32 ;  /* 0x000000ffff067224 */ /* 0x000fe400078e0020 */
[----:B------:R-:W-:Y:S01]  /*36b90*/  IMAD.MOV.U32 R7, RZ, RZ, R34 ;  /* 0x000000ffff077224 */ /* 0x000fe200078e0022 */
[----:B------:R-:W-:Y:S01]  /*36ba0*/  BAR.SYNC.DEFER_BLOCKING 0x0 ;  /* 0x0000000000007b1d */ /* 0x000fe20000010000 */
[----:B---3--:R-:W-:Y:S02]  /*36bb0*/  IMAD.MOV.U32 R8, RZ, RZ, R29 ;  /* 0x000000ffff087224 */ /* 0x008fe400078e001d */
[----:B------:R-:W-:Y:S02]  /*36bc0*/  IMAD.MOV.U32 R9, RZ, RZ, R31 ;  /* 0x000000ffff097224 */ /* 0x000fe400078e001f */
[----:B------:R-:W-:-:S02]  /*36bd0*/  IMAD.MOV.U32 R10, RZ, RZ, R33 ;  /* 0x000000ffff0a7224 */ /* 0x000fc400078e0021 */
[----:B------:R-:W-:Y:S02]  /*36be0*/  IMAD.MOV.U32 R11, RZ, RZ, R35 ;  /* 0x000000ffff0b7224 */ /* 0x000fe400078e0023 */
[----:B------:R-:W3:Y:S04]  /*36bf0*/  LDS.128 R32, [R162] ;  /* 0x00000000a2207984 */ /* 0x000ee80000000c00 */
[----:B------:R-:W-:Y:S01]  /*36c00*/  LDS.128 R28, [R162+0x800] ;  /* 0x00080000a21c7984 */ /* 0x000fe20000000c00 */
[----:B------:R-:W-:Y:S06]  /*36c10*/  BAR.SYNC.DEFER_BLOCKING 0x0 ;  /* 0x0000000000007b1d */ /* 0x000fec0000010000 */
[----:B------:R4:W-:Y:S04]  /*36c20*/  STS.128 [R198], R4 ;  /* 0x00000004c6007388 */ /* 0x0009e80000000c00 */
[----:B------:R1:W-:Y:S01]  /*36c30*/  STS.128 [R198+0x400], R8 ;  /* 0x00040008c6007388 */ /* 0x0003e20000000c00 */
[----:B----4-:R-:W-:-:S02]  /*36c40*/  IMAD.MOV.U32 R4, RZ, RZ, R36 ;  /* 0x000000ffff047224 */ /* 0x010fc400078e0024 */
[----:B------:R-:W-:Y:S01]  /*36c50*/  IMAD.MOV.U32 R5, RZ, RZ, R38 ;  /* 0x000000ffff057224 */ /* 0x000fe200078e0026 */
[----:B------:R-:W-:Y:S01]  /*36c60*/  BAR.SYNC.DEFER_BLOCKING 0x0 ;  /* 0x0000000000007b1d */ /* 0x000fe20000010000 */
[----:B------:R-:W-:Y:S01]  /*36c70*/  IMAD.MOV.U32 R6, RZ, RZ, R40 ;  /* 0x000000ffff067224 */ /* 0x000fe200078e0028 */
[----:B-1----:R-:W-:Y:S01]  /*36c80*/  ISETP.GE.AND P0, PT, R199, UR14, PT ;  /* 0x0000000ec7007c0c */ /* 0x002fe2000bf06270 */
[----:B------:R-:W-:Y:S02]  /*36c90*/  IMAD.MOV.U32 R7, RZ, RZ, R42 ;  /* 0x000000ffff077224 */ /* 0x000fe400078e002a */
[----:B------:R-:W-:Y:S01]  /*36ca0*/  IMAD.MOV.U32 R8, RZ, RZ, R37 ;  /* 0x000000ffff087224 */ /* 0x000fe200078e0025 */
[----:B------:R-:W-:Y:S01]  /*36cb0*/  ISETP.LT.AND P1, PT, R3, UR4, !P0 ;  /* 0x0000000403007c0c */ /* 0x000fe2000c721270 */
[----:B------:R-:W-:Y:S01]  /*36cc0*/  IMAD.MOV.U32 R9, RZ, RZ, R39 ;  /* 0x000000ffff097224 */ /* 0x000fe200078e0027 */
[----:B------:R-:W1:Y:S01]  /*36cd0*/  LDC R3, c[0x0][0x3b8] ;  /* 0x0000ee00ff037b82 */ /* 0x000e620000000800 */
[----:B------:R-:W-:Y:S01]  /*36ce0*/  IMAD.MOV.U32 R10, RZ, RZ, R41 ;  /* 0x000000ffff0a7224 */ /* 0x000fe200078e0029 */
[----:B------:R-:W4:Y:S01]  /*36cf0*/  LDCU UR4, c[0x0][0x3b4] ;  /* 0x00007680ff0477ac */ /* 0x000f220008000800 */
[----:B------:R-:W-:Y:S01]  /*36d00*/  IMAD.MOV.U32 R11, RZ, RZ, R43 ;  /* 0x000000ffff0b7224 */ /* 0x000fe200078e002b */
[----:B------:R-:W-:-:S02]  /*36d10*/  ISETP.LT.AND P2, PT, R2, UR15, !P0 ;  /* 0x0000000f02007c0c */ /* 0x000fc4000c741270 */
[----:B------:R-:W-:Y:S02]  /*36d20*/  ISETP.LT.AND P4, PT, R132, UR15, !P0 ;  /* 0x0000000f84007c0c */ /* 0x000fe4000c781270 */
[----:B------:R-:W-:Y:S01]  /*36d30*/  ISETP.LT.AND P5, PT, R146, UR15, !P0 ;  /* 0x0000000f92007c0c */ /* 0x000fe2000c7a1270 */
[----:B------:R-:W2:Y:S04]  /*36d40*/  LDS.128 R40, [R162] ;  /* 0x00000000a2287984 */ /* 0x000ea80000000c00 */
[----:B------:R-:W-:Y:S01]  /*36d50*/  LDS.128 R36, [R162+0x800] ;  /* 0x00080000a2247984 */ /* 0x000fe20000000c00 */
[----:B----4-:R-:W-:Y:S01]  /*36d60*/  IMAD R199, R199, UR4, RZ ;  /* 0x00000004c7c77c24 */ /* 0x010fe2000f8e02ff */
[----:B------:R-:W4:Y:S01]  /*36d70*/  LDCU UR4, c[0x0][0x39c] ;  /* 0x00007380ff0477ac */ /* 0x000f220008000800 */
[----:B------:R-:W-:Y:S01]  /*36d80*/  BAR.SYNC.DEFER_BLOCKING 0x0 ;  /* 0x0000000000007b1d */ /* 0x000fe20000010000 */
[----:B-1----:R-:W-:-:S02]  /*36d90*/  IMAD R200, R2, R3, RZ ;  /* 0x0000000302c87224 */ /* 0x002fc400078e02ff */
[C---:B------:R-:W-:Y:S01]  /*36da0*/  LEA R163, P3, R199.reuse, UR12, 0x2 ;  /* 0x0000000cc7a37c11 */ /* 0x040fe2000f8610ff */
[-C--:B------:R-:W-:Y:S02]  /*36db0*/  IMAD R132, R132, R3.reuse, RZ ;  /* 0x0000000384847224 */ /* 0x080fe400078e02ff */
[----:B------:R-:W-:Y:S01]  /*36dc0*/  IMAD R146, R146, R3, RZ ;  /* 0x0000000392927224 */ /* 0x000fe200078e02ff */
[----:B------:R-:W-:Y:S02]  /*36dd0*/  LEA.HI.X.SX32 R199, R199, UR13, 0x2, P3 ;  /* 0x0000000dc7c77c11 */ /* 0x000fe400098f16ff */
[----:B------:R-:W-:-:S04]  /*36de0*/  LEA R160, P3, R200, R163, 0x2 ;  /* 0x000000a3c8a07211 */ /* 0x000fc800078610ff */
[----:B------:R-:W-:Y:S01]  /*36df0*/  LEA.HI.X.SX32 R161, R200, R199, 0x2, P3 ;  /* 0x000000c7c8a17211 */ /* 0x000fe200018f16ff */
[----:B------:R1:W-:Y:S04]  /*36e00*/  STS.128 [R198], R4 ;  /* 0x00000004c6007388 */ /* 0x0003e80000000c00 */
[----:B------:R2:W-:Y:S01]  /*36e10*/  STS.128 [R198+0x400], R8 ;  /* 0x00040008c6007388 */ /* 0x0005e20000000c00 */
[----:B-1----:R-:W-:Y:S02]  /*36e20*/  IMAD.MOV.U32 R4, RZ, RZ, R44 ;  /* 0x000000ffff047224 */ /* 0x002fe400078e002c */
[----:B------:R-:W-:Y:S02]  /*36e30*/  IMAD.MOV.U32 R5, RZ, RZ, R46 ;  /* 0x000000ffff057224 */ /* 0x000fe400078e002e */
[----:B------:R-:W-:-:S02]  /*36e40*/  IMAD.MOV.U32 R6, RZ, RZ, R48 ;  /* 0x000000ffff067224 */ /* 0x000fc400078e0030 */
[----:B------:R-:W-:Y:S01]  /*36e50*/  IMAD.MOV.U32 R7, RZ, RZ, R50 ;  /* 0x000000ffff077224 */ /* 0x000fe200078e0032 */
[----:B------:R-:W-:Y:S01]  /*36e60*/  BAR.SYNC.DEFER_BLOCKING 0x0 ;  /* 0x0000000000007b1d */ /* 0x000fe20000010000 */
[----:B--2---:R-:W-:Y:S02]  /*36e70*/  IMAD.MOV.U32 R8, RZ, RZ, R45 ;  /* 0x000000ffff087224 */ /* 0x004fe400078e002d */
[----:B------:R-:W-:Y:S02]  /*36e80*/  IMAD.MOV.U32 R9, RZ, RZ, R47 ;  /* 0x000000ffff097224 */ /* 0x000fe400078e002f */
[----:B------:R-:W-:Y:S02]  /*36e90*/  IMAD.MOV.U32 R10, RZ, RZ, R49 ;  /* 0x000000ffff0a7224 */ /* 0x000fe400078e0031 */
[----:B------:R-:W-:Y:S02]  /*36ea0*/  IMAD.MOV.U32 R11, RZ, RZ, R51 ;  /* 0x000000ffff0b7224 */ /* 0x000fe400078e0033 */
[----:B------:R-:W1:Y:S04]  /*36eb0*/  LDS.128 R48, [R162] ;  /* 0x00000000a2307984 */ /* 0x000e680000000c00 */
        /* <DEDUP_REMOVED lines=18> */
[----:B---3--:R-:W-:-:S02]  /*36fe0*/  IMAD.MOV.U32 R4, RZ, RZ, R60 ;  /* 0x000000ffff047224 */ /* 0x008fc400078e003c */
[----:B------:R-:W-:Y:S02]  /*36ff0*/  IMAD.MOV.U32 R5, RZ, RZ, R62 ;  /* 0x000000ffff057224 */ /* 0x000fe400078e003e */
[----:B------:R-:W-:Y:S02]  /*37000*/  IMAD.MOV.U32 R6, RZ, RZ, R64 ;  /* 0x000000ffff067224 */ /* 0x000fe400078e0040 */
[----:B------:R-:W-:Y:S01]  /*37010*/  IMAD.MOV.U32 R7, RZ, RZ, R66 ;  /* 0x000000ffff077224 */ /* 0x000fe200078e0042 */
[----:B------:R-:W-:Y:S01]  /*37020*/  BAR.SYNC.DEFER_BLOCKING 0x0 ;  /* 0x0000000000007b1d */ /* 0x000fe20000010000 */
[----:B-1----:R-:W-:Y:S02]  /*37030*/  IMAD.MOV.U32 R8, RZ, RZ, R61 ;  /* 0x000000ffff087224 */ /* 0x002fe400078e003d */
[----:B------:R-:W-:Y:S02]  /*37040*/  IMAD.MOV.U32 R9, RZ, RZ, R63 ;  /* 0x000000ffff097224 */ /* 0x000fe400078e003f */
[----:B------:R-:W-:-:S02]  /*37050*/  IMAD.MOV.U32 R10, RZ, RZ, R65 ;  /* 0x000000ffff0a7224 */ /* 0x000fc400078e0041 */
[----:B------:R-:W-:Y:S02]  /*37060*/  IMAD.MOV.U32 R11, RZ, RZ, R67 ;  /* 0x000000ffff0b7224 */ /* 0x000fe400078e0043 */
[----:B------:R-:W1:Y:S04]  /*37070*/  LDS.128 R64, [R162] ;  /* 0x00000000a2407984 */ /* 0x000e680000000c00 */
        /* <DEDUP_REMOVED lines=9> */
[----:B--2---:R-:W-:Y:S02]  /*37110*/  IMAD.MOV.U32 R8, RZ, RZ, R69 ;  /* 0x000000ffff087224 */ /* 0x004fe400078e0045 */
        /* <DEDUP_REMOVED lines=100> */
[----:B------:R-:W-:Y:S01]  /*37760*/  IMAD.MOV.U32 R11, RZ, RZ, R131 ;  /* 0x000000ffff0b7224 */ /* 0x000fe200078e0083 */
[----:B------:R-:W1:Y:S04]  /*37770*/  LDS.128 R124, [R162] ;  /* 0x00000000a27c7984 */ /* 0x000e680000000c00 */
[----:B------:R-:W-:Y:S01]  /*37780*/  LDS.128 R128, [R162+0x800] ;  /* 0x00080000a2807984 */ /* 0x000fe20000000c00 */
[----:B------:R-:W-:Y:S06]  /*37790*/  BAR.SYNC.DEFER_BLOCKING 0x0 ;  /* 0x0000000000007b1d */ /* 0x000fec0000010000 */
[----:B------:R3:W-:Y:S04]  /*377a0*/  STS.128 [R198], R4 ;  /* 0x00000004c6007388 */ /* 0x0007e80000000c00 */
[----:B------:R2:W-:Y:S01]  /*377b0*/  STS.128 [R198+0x400], R8 ;  /* 0x00040008c6007388 */ /* 0x0005e20000000c00 */
[----:B------:R-:W-:Y:S01]  /*377c0*/  BAR.SYNC.DEFER_BLOCKING 0x0 ;  /* 0x0000000000007b1d */ /* 0x000fe20000010000 */
[----:B---3--:R-:W-:-:S02]  /*377d0*/  LEA R4, P3, R132, R163, 0x2 ;  /* 0x000000a384047211 */ /* 0x008fc400078610ff */
[----:B------:R-:W-:Y:S02]  /*377e0*/  LEA R6, P6, R146, R163, 0x2 ;  /* 0x000000a392067211 */ /* 0x000fe400078c10ff */
[----:B------:R-:W-:Y:S01]  /*377f0*/  LEA.HI.X.SX32 R5, R132, R199, 0x2, P3 ;  /* 0x000000c784057211 */ /* 0x000fe200018f16ff */
[C---:B------:R-:W-:Y:S01]  /*37800*/  IMAD R132, R133.reuse, R3, RZ ;  /* 0x0000000385847224 */ /* 0x040fe200078e02ff */
[----:B------:R-:W-:Y:S02]  /*37810*/  LEA.HI.X.SX32 R7, R146, R199, 0x2, P6 ;  /* 0x000000c792077211 */ /* 0x000fe400030f16ff */
[C---:B------:R-:W-:Y:S01]  /*37820*/  ISETP.LT.AND P3, PT, R134.reuse, UR15, !P0 ;  /* 0x0000000f86007c0c */ /* 0x040fe2000c761270 */
[----:B------:R-:W-:Y:S01]  /*37830*/  IMAD R134, R134, R3, RZ ;  /* 0x0000000386867224 */ /* 0x000fe200078e02ff */
[----:B------:R3:W-:Y:S01]  /*37840*/  @P2 STG.E desc[UR20][R160.64], R16 ;  /* 0x00000010a0002986 */ /* 0x0007e2000c101914 */
[----:B------:R-:W-:-:S03]  /*37850*/  ISETP.LT.AND P2, PT, R133, UR15, !P0 ;  /* 0x0000000f85007c0c */ /* 0x000fc6000c741270 */
[----:B------:R-:W-:Y:S01]  /*37860*/  @P4 STG.E desc[UR20][R4.64], R17 ;  /* 0x0000001104004986 */ /* 0x000fe2000c101914 */
[----:B--2---:R-:W-:-:S03]  /*37870*/  LEA R8, P4, R132, R163, 0x2 ;  /* 0x000000a384087211 */ /* 0x004fc600078810ff */
[----:B------:R2:W-:Y:S01]  /*37880*/  @P5 STG.E desc[UR20][R6.64], R18 ;  /* 0x0000001206005986 */ /* 0x0005e2000c101914 */
[----:B------:R-:W-:Y:S02]  /*37890*/  LEA R10, P5, R134, R163, 0x2 ;  /* 0x000000a3860a7211 */ /* 0x000fe400078a10ff */
[----:B------:R-:W-:Y:S01]  /*378a0*/  LEA.HI.X.SX32 R9, R132, R199, 0x2, P4 ;  /* 0x000000c784097211 */ /* 0x000fe200020f16ff */
[C---:B------:R-:W-:Y:S01]  /*378b0*/  IMAD R132, R159.reuse, R3, RZ ;  /* 0x000000039f847224 */ /* 0x040fe200078e02ff */
[----:B------:R-:W-:Y:S02]  /*378c0*/  ISETP.LT.AND P4, PT, R159, UR15, !P0 ;  /* 0x0000000f9f007c0c */ /* 0x000fe4000c781270 */
[----:B------:R-:W-:Y:S01]  /*378d0*/  LEA.HI.X.SX32 R11, R134, R199, 0x2, P5 ;  /* 0x000000c7860b7211 */ /* 0x000fe200028f16ff */
[----:B------:R1:W-:Y:S01]  /*378e0*/  @P2 STG.E desc[UR20][R8.64], R19 ;  /* 0x0000001308002986 */ /* 0x0003e2000c101914 */
[C---:B------:R-:W-:Y:S01]  /*378f0*/  ISETP.LT.AND P5, PT, R158.reuse, UR15, !P0 ;  /* 0x0000000f9e007c0c */ /* 0x040fe2000c7a1270 */
[----:B------:R-:W-:Y:S01]  /*37900*/  IMAD R158, R158, R3, RZ ;  /* 0x000000039e9e7224 */ /* 0x000fe200078e02ff */
[----:B---3--:R-:W-:Y:S01]  /*37910*/  LEA R16, P2, R132, R163, 0x2 ;  /* 0x000000a384107211 */ /* 0x008fe200078410ff */
[----:B------:R-:W-:Y:S01]  /*37920*/  @P3 STG.E desc[UR20][R10.64], R24 ;  /* 0x000000180a003986 */ /* 0x000fe2000c101914 */
[----:B--2---:R-:W-:-:S02]  /*37930*/  IMAD R18, R157, R3, RZ ;  /* 0x000000039d127224 */ /* 0x004fc400078e02ff */
[----:B------:R-:W-:Y:S02]  /*37940*/  LEA.HI.X.SX32 R17, R132, R199, 0x2, P2 ;  /* 0x000000c784117211 */ /* 0x000fe400010f16ff */
[C---:B------:R-:W-:Y:S02]  /*37950*/  LEA R4, P3, R158.reuse, R163, 0x2 ;  /* 0x000000a39e047211 */ /* 0x040fe400078610ff */
[----:B------:R-:W-:Y:S01]  /*37960*/  ISETP.LT.AND P2, PT, R157, UR15, !P0 ;  /* 0x0000000f9d007c0c */ /* 0x000fe2000c741270 */
[----:B------:R2:W-:Y:S01]  /*37970*/  @P4 STG.E desc[UR20][R16.64], R25 ;  /* 0x0000001910004986 */ /* 0x0005e2000c101914 */
[----:B------:R-:W-:Y:S02]  /*37980*/  LEA.HI.X.SX32 R5, R158, R199, 0x2, P3 ;  /* 0x000000c79e057211 */ /* 0x000fe400018f16ff */
[C---:B------:R-:W-:Y:S01]  /*37990*/  ISETP.LT.AND P3, PT, R156.reuse, UR15, !P0 ;  /* 0x0000000f9c007c0c */ /* 0x040fe2000c761270 */
[----:B------:R-:W-:Y:S01]  /*379a0*/  IMAD R156, R156, R3, RZ ;  /* 0x000000039c9c7224 */ /* 0x000fe200078e02ff */
[----:B------:R-:W-:Y:S01]  /*379b0*/  LEA R6, P4, R18, R163, 0x2 ;  /* 0x000000a312067211 */ /* 0x000fe200078810ff */
[----:B------:R3:W-:Y:S01]  /*379c0*/  @P5 STG.E desc[UR20][R4.64], R26 ;  /* 0x0000001a04005986 */ /* 0x0007e2000c101914 */
[----:B------:R-:W-:-:S02]  /*379d0*/  ISETP.LT.AND P5, PT, R155, UR15, !P0 ;  /* 0x0000000f9b007c0c */ /* 0x000fc4000c7a1270 */
[----:B------:R-:W-:Y:S01]  /*379e0*/  LEA.HI.X.SX32 R7, R18, R199, 0x2, P4 ;  /* 0x000000c712077211 */ /* 0x000fe200020f16ff */
[----:B------:R-:W-:Y:S01]  /*379f0*/  IMAD R18, R155, R3, RZ ;  /* 0x000000039b127224 */ /* 0x000fe200078e02ff */
[----:B-1----:R-:W-:Y:S01]  /*37a00*/  LEA R8, P6, R156, R163, 0x2 ;  /* 0x000000a39c087211 */ /* 0x002fe200078c10ff */
[----:B--2---:R-:W-:Y:S01]  /*37a10*/  IMAD R16, R153, R3, RZ ;  /* 0x0000000399107224 */ /* 0x004fe200078e02ff */
[----:B------:R-:W-:Y:S01]  /*37a20*/  ISETP.LT.AND P4, PT, R154, UR15, !P0 ;  /* 0x0000000f9a007c0c */ /* 0x000fe2000c781270 */
[----:B------:R1:W-:Y:S01]  /*37a30*/  @P2 STG.E desc[UR20][R6.64], R27 ;  /* 0x0000001b06002986 */ /* 0x0003e2000c101914 */
[----:B------:R-:W-:Y:S01]  /*37a40*/  LEA.HI.X.SX32 R9, R156, R199, 0x2, P6 ;  /* 0x000000c79c097211 */ /* 0x000fe200030f16ff */
[----:B------:R-:W-:Y:S01]  /*37a50*/  IMAD R154, R154, R3, RZ ;  /* 0x000000039a9a7224 */ /* 0x000fe200078e02ff */
[C---:B------:R-:W-:Y:S01]  /*37a60*/  LEA R10, P2, R18.reuse, R163, 0x2 ;  /* 0x000000a3120a7211 */ /* 0x040fe200078410ff */
[----:B------:R-:W2:Y:S03]  /*37a70*/  LDS.128 R24, [R162] ;  /* 0x00000000a2187984 */ /* 0x000ea60000000c00 */
[----:B------:R-:W-:Y:S01]  /*37a80*/  LEA.HI.X.SX32 R11, R18, R199, 0x2, P2 ;  /* 0x000000c7120b7211 */ /* 0x000fe200010f16ff */
[----:B------:R4:W-:Y:S01]  /*37a90*/  @P3 STG.E desc[UR20][R8.64], R32 ;  /* 0x0000002008003986 */ /* 0x0009e2000c101914 */
[C---:B---3--:R-:W-:Y:S01]  /*37aa0*/  LEA R4, P3, R154.reuse, R163, 0x2 ;  /* 0x000000a39a047211 */ /* 0x048fe200078610ff */
[----:B------:R-:W-:Y:S01]  /*37ab0*/  IMAD R18, R143, R3, RZ ;  /* 0x000000038f127224 */ /* 0x000fe200078e02ff */
[----:B------:R-:W-:Y:S01]  /*37ac0*/  ISETP.LT.AND P2, PT, R153, UR15, !P0 ;  /* 0x0000000f99007c0c */ /* 0x000fe2000c741270 */
[----:B------:R3:W-:Y:S01]  /*37ad0*/  @P5 STG.E desc[UR20][R10.64], R33 ;  /* 0x000000210a005986 */ /* 0x0007e2000c101914 */
[----:B------:R-:W-:-:S02]  /*37ae0*/  LEA.HI.X.SX32 R5, R154, R199, 0x2, P3 ;  /* 0x000000c79a057211 */ /* 0x000fc400018f16ff */
[----:B-1----:R-:W-:Y:S02]  /*37af0*/  LEA R6, P5, R16, R163, 0x2 ;  /* 0x000000a310067211 */ /* 0x002fe400078a10ff */
[C---:B------:R-:W-:Y:S01]  /*37b00*/  ISETP.LT.AND P3, PT, R152.reuse, UR15, !P0 ;  /* 0x0000000f98007c0c */ /* 0x040fe2000c761270 */
[----:B------:R-:W-:Y:S01]  /*37b10*/  IMAD R152, R152, R3, RZ ;  /* 0x0000000398987224 */ /* 0x000fe200078e02ff */
[----:B------:R-:W-:Y:S01]  /*37b20*/  LEA.HI.X.SX32 R7, R16, R199, 0x2, P5 ;  /* 0x000000c710077211 */ /* 0x000fe200028f16ff */
[C---:B------:R-:W-:Y:S01]  /*37b30*/  IMAD R16, R151.reuse, R3, RZ ;  /* 0x0000000397107224 */ /* 0x040fe200078e02ff */
[----:B------:R1:W-:Y:S01]  /*37b40*/  @P4 STG.E desc[UR20][R4.64], R34 ;  /* 0x0000002204004986 */ /* 0x0003e2000c101914 */
[----:B------:R-:W-:Y:S02]  /*37b50*/  ISETP.LT.AND P5, PT, R151, UR15, !P0 ;  /* 0x0000000f97007c0c */ /* 0x000fe4000c7a1270 */
[-C--:B----4-:R-:W-:Y:S01]  /*37b60*/  LEA R8, P4, R152, R163.reuse, 0x2 ;  /* 0x000000a398087211 */ /* 0x090fe200078810ff */
[----:B------:R4:W-:Y:S01]  /*37b70*/  @P2 STG.E desc[UR20][R6.64], R35 ;  /* 0x0000002306002986 */ /* 0x0009e2000c101914 */
[----:B---3--:R-:W-:-:S02]  /*37b80*/  LEA R10, P2, R16, R163, 0x2 ;  /* 0x000000a3100a7211 */ /* 0x008fc400078410ff */
[----:B------:R-:W-:Y:S02]  /*37b90*/  LEA.HI.X.SX32 R9, R152, R199, 0x2, P4 ;  /* 0x000000c798097211 */ /* 0x000fe400020f16ff */
[C---:B------:R-:W-:Y:S01]  /*37ba0*/  ISETP.LT.AND P4, PT, R150.reuse, UR15, !P0 ;  /* 0x0000000f96007c0c */ /* 0x040fe2000c781270 */
[----:B------:R-:W-:Y:S01]  /*37bb0*/  IMAD R150, R150, R3, RZ ;  /* 0x0000000396967224 */ /* 0x000fe200078e02ff */
[----:B------:R-:W-:Y:S01]  /*37bc0*/  LEA.HI.X.SX32 R11, R16, R199, 0x2, P2 ;  /* 0x000000c7100b7211 */ /* 0x000fe200010f16ff */
[C---:B------:R-:W-:Y:S01]  /*37bd0*/  IMAD R16, R149.reuse, R3, RZ ;  /* 0x0000000395107224 */ /* 0x040fe200078e02ff */
[----:B------:R3:W-:Y:S01]  /*37be0*/  @P3 STG.E desc[UR20][R8.64], R40 ;  /* 0x0000002808003986 */ /* 0x0007e2000c101914 */
[----:B------:R-:W-:Y:S02]  /*37bf0*/  ISETP.LT.AND P3, PT, R149, UR15, !P0 ;  /* 0x0000000f95007c0c */ /* 0x000fe4000c761270 */
[-C--:B-1----:R-:W-:Y:S01]  /*37c00*/  LEA R4, P6, R150, R163.reuse, 0x2 ;  /* 0x000000a396047211 */ /* 0x082fe200078c10ff */
[----:B------:R1:W-:Y:S01]  /*37c10*/  @P5 STG.E desc[UR20][R10.64], R41 ;  /* 0x000000290a005986 */ /* 0x0003e2000c101914 */
[----:B----4-:R-:W-:-:S02]  /*37c20*/  LEA R6, P2, R16, R163, 0x2 ;  /* 0x000000a310067211 */ /* 0x010fc400078410ff */
[----:B------:R-:W-:Y:S02]  /*37c30*/  LEA.HI.X.SX32 R5, R150, R199, 0x2, P6 ;  /* 0x000000c796057211 */ /* 0x000fe400030f16ff */
[C---:B------:R-:W-:Y:S01]  /*37c40*/  ISETP.LT.AND P6, PT, R148.reuse, UR15, !P0 ;  /* 0x0000000f94007c0c */ /* 0x040fe2000c7c1270 */
[----:B------:R-:W-:Y:S01]  /*37c50*/  IMAD R148, R148, R3, RZ ;  /* 0x0000000394947224 */ /* 0x000fe200078e02ff */
[----:B------:R-:W-:Y:S01]  /*37c60*/  LEA.HI.X.SX32 R7, R16, R199, 0x2, P2 ;  /* 0x000000c710077211 */ /* 0x000fe200010f16ff */
[C---:B------:R-:W-:Y:S01]  /*37c70*/  IMAD R16, R147.reuse, R3, RZ ;  /* 0x0000000393107224 */ /* 0x040fe200078e02ff */
[----:B------:R-:W-:Y:S01]  /*37c80*/  ISETP.LT.AND P2, PT, R147, UR15, !P0 ;  /* 0x0000000f93007c0c */ /* 0x000fe2000c741270 */
[----:B------:R4:W-:Y:S01]  /*37c90*/  @P4 STG.E desc[UR20][R4.64], R42 ;  /* 0x0000002a04004986 */ /* 0x0009e2000c101914 */
[-C--:B---3--:R-:W-:Y:S02]  /*37ca0*/  LEA R8, P5, R148, R163.reuse, 0x2 ;  /* 0x000000a394087211 */ /* 0x088fe400078a10ff */
[----:B-1----:R-:W-:Y:S01]  /*37cb0*/  LEA R10, P4, R16, R163, 0x2 ;  /* 0x000000a3100a7211 */ /* 0x002fe200078810ff */
[----:B------:R1:W-:Y:S01]  /*37cc0*/  @P3 STG.E desc[UR20][R6.64], R43 ;  /* 0x0000002b06003986 */ /* 0x0003e2000c101914 */
[----:B------:R-:W-:Y:S01]  /*37cd0*/  ISETP.LT.AND P3, PT, R143, UR4, !P0 ;  /* 0x000000048f007c0c */ /* 0x000fe2000c761270 */
[----:B------:R-:W3:Y:S01]  /*37ce0*/  LDCU UR4, c[0x0][0x39c] ;  /* 0x00007380ff0477ac */ /* 0x000ee20008000800 */
[----:B------:R-:W-:-:S02]  /*37cf0*/  LEA.HI.X.SX32 R9, R148, R199, 0x2, P5 ;  /* 0x000000c794097211 */ /* 0x000fc400028f16ff */
[----:B------:R-:W-:Y:S01]  /*37d00*/  LEA.HI.X.SX32 R11, R16, R199, 0x2, P4 ;  /* 0x000000c7100b7211 */ /* 0x000fe200020f16ff */
[C---:B------:R-:W-:Y:S01]  /*37d10*/  IMAD R16, R145.reuse, R3, RZ ;  /* 0x0000000391107224 */ /* 0x040fe200078e02ff */
[----:B------:R-:W-:Y:S01]  /*37d20*/  ISETP.LT.AND P4, PT, R145, UR5, !P0 ;  /* 0x0000000591007c0c */ /* 0x000fe2000c781270 */
[----:B------:R2:W-:Y:S01]  /*37d30*/  @P6 STG.E desc[UR20][R8.64], R48 ;  /* 0x0000003008006986 */ /* 0x0005e2000c101914 */
[C---:B----4-:R-:W-:Y:S01]  /*37d40*/  LEA R4, P5, R18.reuse, R163, 0x2 ;  /* 0x000000a312047211 */ /* 0x050fe200078a10ff */
[----:B------:R-:W4:Y:S02]  /*37d50*/  LDCU UR5, c[0x0][0x39c] ;  /* 0x00007380ff0577ac */ /* 0x000f240008000800 */
[----:B------:R3:W-:Y:S01]  /*37d60*/  @P2 STG.E desc[UR20][R10.64], R49 ;  /* 0x000000310a002986 */ /* 0x0007e2000c101914 */
[----:B------:R-:W-:Y:S01]  /*37d70*/  LEA.HI.X.SX32 R5, R18, R199, 0x2, P5 ;  /* 0x000000c712057211 */ /* 0x000fe200028f16ff */
[-C--:B------:R-:W-:Y:S01]  /*37d80*/  IMAD R18, R137, R3.reuse, RZ ;  /* 0x0000000389127224 */ /* 0x080fe200078e02ff */
[C---:B-----5:R-:W-:Y:S01]  /*37d90*/  ISETP.LT.AND P2, PT, R144.reuse, UR6, !P0 ;  /* 0x0000000690007c0c */ /* 0x060fe2000c741270 */
[----:B------:R-:W-:Y:S01]  /*37da0*/  IMAD R144, R144, R3, RZ ;  /* 0x0000000390907224 */ /* 0x000fe200078e02ff */
[----:B-1----:R-:W-:Y:S01]  /*37db0*/  LEA R6, P6, R16, R163, 0x2 ;  /* 0x000000a310067211 */ /* 0x002fe200078c10ff */
[----:B------:R1:W-:Y:S01]  /*37dc0*/  @P3 STG.E desc[UR20][R4.64], R50 ;  /* 0x0000003204003986 */ /* 0x0003e2000c101914 */
[----:B------:R-:W5:Y:S01]  /*37dd0*/  LDCU UR6, c[0x0][0x39c] ;  /* 0x00007380ff0677ac */ /* 0x000f620008000800 */
[C---:B------:R-:W-:Y:S01]  /*37de0*/  ISETP.LT.AND P3, PT, R142.reuse, UR7, !P0 ;  /* 0x000000078e007c0c */ /* 0x040fe2000c761270 */
[----:B------:R-:W-:Y:S01]  /*37df0*/  IMAD R142, R142, R3, RZ ;  /* 0x000000038e8e7224 */ /* 0x000fe200078e02ff */
[----:B--2---:R-:W-:Y:S01]  /*37e00*/  LEA R8, P5, R144, R163, 0x2 ;  /* 0x000000a390087211 */ /* 0x004fe200078a10ff */
[----:B------:R-:W2:Y:S01]  /*37e10*/  LDCU UR7, c[0x0][0x39c] ;  /* 0x00007380ff0777ac */ /* 0x000ea20008000800 */
[----:B------:R-:W-:Y:S01]  /*37e20*/  LEA.HI.X.SX32 R7, R16, R199, 0x2, P6 ;  /* 0x000000c710077211 */ /* 0x000fe200030f16ff */
[----:B------:R-:W-:Y:S01]  /*37e30*/  IMAD R16, R141, R3, RZ ;  /* 0x000000038d107224 */ /* 0x000fe200078e02ff */
[----:B------:R-:W-:-:S02]  /*37e40*/  LEA.HI.X.SX32 R9, R144, R199, 0x2, P5 ;  /* 0x000000c790097211 */ /* 0x000fc400028f16ff */
[C---:B---3--:R-:W-:Y:S01]  /*37e50*/  LEA R10, P5, R142.reuse, R163, 0x2 ;  /* 0x000000a38e0a7211 */ /* 0x048fe200078a10ff */
[----:B------:R3:W-:Y:S01]  /*37e60*/  @P4 STG.E desc[UR20][R6.64], R51 ;  /* 0x0000003306004986 */ /* 0x0007e2000c101914 */
[----:B------:R-:W-:Y:S01]  /*37e70*/  ISETP.LT.AND P4, PT, R141, UR4, !P0 ;  /* 0x000000048d007c0c */ /* 0x000fe2000c781270 */
[----:B------:R-:W2:Y:S01]  /*37e80*/  LDCU UR4, c[0x0][0x39c] ;  /* 0x00007380ff0477ac */ /* 0x000ea20008000800 */
[----:B------:R-:W-:Y:S01]  /*37e90*/  LEA.HI.X.SX32 R11, R142, R199, 0x2, P5 ;  /* 0x000000c78e0b7211 */ /* 0x000fe200028f16ff */
[----:B------:R2:W-:Y:S01]  /*37ea0*/  @P2 STG.E desc[UR20][R8.64], R56 ;  /* 0x0000003808002986 */ /* 0x0005e2000c101914 */
[C---:B----4-:R-:W-:Y:S01]  /*37eb0*/  ISETP.LT.AND P2, PT, R140.reuse, UR5, !P0 ;  /* 0x000000058c007c0c */ /* 0x050fe2000c741270 */
[----:B------:R-:W-:Y:S01]  /*37ec0*/  IMAD R140, R140, R3, RZ ;  /* 0x000000038c8c7224 */ /* 0x000fe200078e02ff */
[----:B-1----:R-:W-:Y:S01]  /*37ed0*/  LEA R4, P6, R16, R163, 0x2 ;  /* 0x000000a310047211 */ /* 0x002fe200078c10ff */
[----:B------:R1:W-:Y:S01]  /*37ee0*/  @P3 STG.E desc[UR20][R10.64], R57 ;  /* 0x000000390a003986 */ /* 0x0003e2000c101914 */
[----:B------:R-:W4:Y:S01]  /*37ef0*/  LDCU UR5, c[0x0][0x39c] ;  /* 0x00007380ff0577ac */ /* 0x000f220008000800 */
[----:B-----5:R-:W-:-:S02]  /*37f00*/  ISETP.LT.AND P5, PT, R139, UR6, !P0 ;  /* 0x000000068b007c0c */ /* 0x020fc4000c7a1270 */
[----:B------:R-:W-:Y:S01]  /*37f10*/  LEA.HI.X.SX32 R5, R16, R199, 0x2, P6 ;  /* 0x000000c710057211 */ /* 0x000fe200030f16ff */
[----:B------:R-:W-:Y:S01]  /*37f20*/  IMAD R16, R139, R3, RZ ;  /* 0x000000038b107224 */ /* 0x000fe200078e02ff */
[C---:B---3--:R-:W-:Y:S01]  /*37f30*/  LEA R6, P3, R140.reuse, R163, 0x2 ;  /* 0x000000a38c067211 */ /* 0x048fe200078610ff */
[----:B------:R-:W3:Y:S02]  /*37f40*/  LDCU UR6, c[0x0][0x39c] ;  /* 0x00007380ff0677ac */ /* 0x000ee40008000800 */
[----:B------:R5:W-:Y:S01]  /*37f50*/  @P4 STG.E desc[UR20][R4.64], R58 ;  /* 0x0000003a04004986 */ /* 0x000be2000c101914 */
[----:B------:R-:W-:Y:S02]  /*37f60*/  LEA.HI.X.SX32 R7, R140, R199, 0x2, P3 ;  /* 0x000000c78c077211 */ /* 0x000fe400018f16ff */
[----:B--2---:R-:W-:Y:S02]  /*37f70*/  LEA R8, P6, R16, R163, 0x2 ;  /* 0x000000a310087211 */ /* 0x004fe400078c10ff */
[C---:B------:R-:W-:Y:S01]  /*37f80*/  ISETP.LT.AND P3, PT, R138.reuse, UR7, !P0 ;  /* 0x000000078a007c0c */ /* 0x040fe2000c761270 */
[----:B------:R-:W-:Y:S01]  /*37f90*/  IMAD R138, R138, R3, RZ ;  /* 0x000000038a8a7224 */ /* 0x000fe200078e02ff */
[----:B------:R-:W2:Y:S01]  /*37fa0*/  LDCU UR7, c[0x0][0x39c] ;  /* 0x00007380ff0777ac */ /* 0x000ea20008000800 */
[----:B------:R-:W-:Y:S01]  /*37fb0*/  LEA.HI.X.SX32 R9, R16, R199, 0x2, P6 ;  /* 0x000000c710097211 */ /* 0x000fe200030f16ff */
[----:B------:R-:W-:Y:S01]  /*37fc0*/  IMAD R16, R135, R3, RZ ;  /* 0x0000000387107224 */ /* 0x000fe200078e02ff */
[----:B------:R2:W-:Y:S01]  /*37fd0*/  @P2 STG.E desc[UR20][R6.64], R59 ;  /* 0x0000003b06002986 */ /* 0x0005e2000c101914 */
[----:B-1----:R-:W-:-:S02]  /*37fe0*/  LEA R10, P4, R138, R163, 0x2 ;  /* 0x000000a38a0a7211 */ /* 0x002fc400078810ff */
[----:B------:R-:W-:Y:S01]  /*37ff0*/  ISETP.LT.AND P2, PT, R135, UR4, !P0 ;  /* 0x0000000487007c0c */ /* 0x000fe2000c741270 */
[----:B------:R1:W-:Y:S01]  /*38000*/  @P5 STG.E desc[UR20][R8.64], R64 ;  /* 0x0000004008005986 */ /* 0x0003e2000c101914 */
[----:B------:R-:W-:Y:S01]  /*38010*/  LEA.HI.X.SX32 R11, R138, R199, 0x2, P4 ;  /* 0x000000c78a0b7211 */ /* 0x000fe200020f16ff */
[----:B------:R-:W1:Y:S01]  /*38020*/  LDCU UR4, c[0x0][0x39c] ;  /* 0x00007380ff0477ac */ /* 0x000e620008000800 */
[C---:B-----5:R-:W-:Y:S02]  /*38030*/  LEA R4, P5, R16.reuse, R163, 0x2 ;  /* 0x000000a310047211 */ /* 0x060fe400078a10ff */
[----:B----4-:R-:W-:Y:S01]  /*38040*/  ISETP.LT.AND P4, PT, R137, UR5, !P0 ;  /* 0x0000000589007c0c */ /* 0x010fe2000c781270 */
[----:B------:R-:W4:Y:S01]  /*38050*/  LDCU UR5, c[0x0][0x39c] ;  /* 0x00007380ff0577ac */ /* 0x000f220008000800 */
[----:B------:R-:W-:Y:S01]  /*38060*/  LEA.HI.X.SX32 R5, R16, R199, 0x2, P5 ;  /* 0x000000c710057211 */ /* 0x000fe200028f16ff */
[----:B------:R5:W-:Y:S01]  /*38070*/  @P3 STG.E desc[UR20][R10.64], R65 ;  /* 0x000000410a003986 */ /* 0x000be2000c101914 */
[C---:B---3--:R-:W-:Y:S01]  /*38080*/  ISETP.LT.AND P5, PT, R136.reuse, UR6, !P0 ;  /* 0x0000000688007c0c */ /* 0x048fe2000c7a1270 */
[----:B------:R-:W-:Y:S01]  /*38090*/  IMAD R136, R136, R3, RZ ;  /* 0x0000000388887224 */ /* 0x000fe200078e02ff */
[C---:B--2---:R-:W-:Y:S01]  /*380a0*/  LEA R6, P3, R18.reuse, R163, 0x2 ;  /* 0x000000a312067211 */ /* 0x044fe200078610ff */
[----:B------:R-:W2:Y:S01]  /*380b0*/  LDCU UR6, c[0x0][0x39c] ;  /* 0x00007380ff0677ac */ /* 0x000ea20008000800 */
[----:B------:R3:W-:Y:S01]  /*380c0*/  @P2 STG.E desc[UR20][R4.64], R66 ;  /* 0x0000004204002986 */ /* 0x0007e2000c101914 */
[----:B------:R-:W-:Y:S01]  /*380d0*/  IMAD R16, R167, R3, RZ ;  /* 0x00000003a7107224 */ /* 0x000fe200078e02ff */
[----:B------:R-:W-:Y:S01]  /*380e0*/  LEA.HI.X.SX32 R7, R18, R199, 0x2, P3 ;  /* 0x000000c712077211 */ /* 0x000fe200018f16ff */
[----:B------:R-:W-:Y:S01]  /*380f0*/  IMAD R18, R175, R3, RZ ;  /* 0x00000003af127224 */ /* 0x000fe200078e02ff */
[----:B-1----:R-:W-:-:S02]  /*38100*/  LEA R8, P2, R136, R163, 0x2 ;  /* 0x000000a388087211 */ /* 0x002fc400078410ff */
[C---:B------:R-:W-:Y:S01]  /*38110*/  ISETP.LT.AND P3, PT, R164.reuse, UR7, !P0 ;  /* 0x00000007a4007c0c */ /* 0x040fe2000c761270 */
[----:B------:R-:W-:Y:S01]  /*38120*/  IMAD R164, R164, R3, RZ ;  /* 0x00000003a4a47224 */ /* 0x000fe200078e02ff */
[----:B------:R-:W-:Y:S01]  /*38130*/  LEA.HI.X.SX32 R9, R136, R199, 0x2, P2 ;  /* 0x000000c788097211 */ /* 0x000fe200010f16ff */
[----:B------:R1:W-:Y:S01]  /*38140*/  @P4 STG.E desc[UR20][R6.64], R67 ;  /* 0x0000004306004986 */ /* 0x0003e2000c101914 */
[C---:B-----5:R-:W-:Y:S01]  /*38150*/  IMAD R10, R165.reuse, R3, RZ ;  /* 0x00000003a50a7224 */ /* 0x060fe200078e02ff */
[----:B------:R-:W-:Y:S01]  /*38160*/  ISETP.LT.AND P2, PT, R165, UR4, !P0 ;  /* 0x00000004a5007c0c */ /* 0x000fe2000c741270 */
[----:B------:R-:W5:Y:S01]  /*38170*/  LDCU UR4, c[0x0][0x39c] ;  /* 0x00007380ff0477ac */ /* 0x000f620008000800 */
[----:B---3--:R-:W-:Y:S01]  /*38180*/  LEA R4, P4, R164, R163, 0x2 ;  /* 0x000000a3a4047211 */ /* 0x008fe200078810ff */
[----:B------:R3:W-:Y:S01]  /*38190*/  @P5 STG.E desc[UR20][R8.64], R72 ;  /* 0x0000004808005986 */ /* 0x0007e2000c101914 */
[C---:B----4-:R-:W-:Y:S01]  /*381a0*/  ISETP.LT.AND P5, PT, R166.reuse, UR5, !P0 ;  /* 0x00000005a6007c0c */ /* 0x050fe2000c7a1270 */
[----:B------:R-:W-:Y:S01]  /*381b0*/  IMAD R166, R166, R3, RZ ;  /* 0x00000003a6a67224 */ /* 0x000fe200078e02ff */
[----:B------:R-:W-:Y:S01]  /*381c0*/  LEA.HI.X.SX32 R5, R164, R199, 0x2, P4 ;  /* 0x000000c7a4057211 */ /* 0x000fe200020f16ff */
[----:B------:R-:W4:Y:S01]  /*381d0*/  LDCU UR5, c[0x0][0x39c] ;  /* 0x00007380ff0577ac */ /* 0x000f220008000800 */
[----:B--2---:R-:W-:-:S02]  /*381e0*/  ISETP.LT.AND P4, PT, R167, UR6, !P0 ;  /* 0x00000006a7007c0c */ /* 0x004fc4000c781270 */
[C---:B-1----:R-:W-:Y:S01]  /*381f0*/  LEA R6, P6, R10.reuse, R163, 0x2 ;  /* 0x000000a30a067211 */ /* 0x042fe200078c10ff */
[----:B------:R1:W-:Y:S01]  /*38200*/  @P3 STG.E desc[UR20][R4.64], R73 ;  /* 0x0000004904003986 */ /* 0x0003e2000c101914 */
[----:B------:R-:W2:Y:S02]  /*38210*/  LDCU UR6, c[0x0][0x39c] ;  /* 0x00007380ff0677ac */ /* 0x000ea40008000800 */
[----:B------:R-:W-:Y:S02]  /*38220*/  LEA.HI.X.SX32 R7, R10, R199, 0x2, P6 ;  /* 0x000000c70a077211 */ /* 0x000fe400030f16ff */
[-C--:B---3--:R-:W-:Y:S01]  /*38230*/  LEA R8, P3, R166, R163.reuse, 0x2 ;  /* 0x000000a3a6087211 */ /* 0x088fe200078610ff */
[----:B------:R-:W3:Y:S01]  /*38240*/  LDCU UR7, c[0x0][0x39c] ;  /* 0x00007380ff0777ac */ /* 0x000ee20008000800 */
[----:B------:R-:W-:Y:S01]  /*38250*/  LEA R10, P6, R16, R163, 0x2 ;  /* 0x000000a3100a7211 */ /* 0x000fe200078c10ff */
[----:B------:R1:W-:Y:S01]  /*38260*/  @P2 STG.E desc[UR20][R6.64], R74 ;  /* 0x0000004a06002986 */ /* 0x0003e2000c101914 */
[----:B------:R-:W-:-:S02]  /*38270*/  LEA.HI.X.SX32 R9, R166, R199, 0x2, P3 ;  /* 0x000000c7a6097211 */ /* 0x000fc400018f16ff */
[----:B------:R-:W-:Y:S01]  /*38280*/  LEA.HI.X.SX32 R11, R16, R199, 0x2, P6 ;  /* 0x000000c7100b7211 */ /* 0x000fe200030f16ff */
[CC--:B------:R-:W-:Y:S01]  /*38290*/  IMAD R16, R169.reuse, R3.reuse, RZ ;  /* 0x00000003a9107224 */ /* 0x0c0fe200078e02ff */
[C---:B------:R-:W-:Y:S01]  /*382a0*/  ISETP.LT.AND P2, PT, R168.reuse, UR9, !P0 ;  /* 0x00000009a8007c0c */ /* 0x040fe2000c741270 */
[----:B------:R-:W-:Y:S01]  /*382b0*/  IMAD R168, R168, R3, RZ ;  /* 0x00000003a8a87224 */ /* 0x000fe200078e02ff */
[----:B------:R2:W-:Y:S01]  /*382c0*/  @P5 STG.E desc[UR20][R8.64], R75 ;  /* 0x0000004b08005986 */ /* 0x0005e2000c101914 */
[----:B-----5:R-:W-:Y:S01]  /*382d0*/  ISETP.LT.AND P3, PT, R169, UR4, !P0 ;  /* 0x00000004a9007c0c */ /* 0x020fe2000c761270 */
[----:B------:R-:W5:Y:S02]  /*382e0*/  LDCU UR4, c[0x0][0x39c] ;  /* 0x00007380ff0477ac */ /* 0x000f640008000800 */
[----:B------:R2:W-:Y:S01]  /*382f0*/  @P4 STG.E desc[UR20][R10.64], R80 ;  /* 0x000000500a004986 */ /* 0x0005e2000c101914 */
[-C--:B-1----:R-:W-:Y:S01]  /*38300*/  LEA R4, P4, R168, R163.reuse, 0x2 ;  /* 0x000000a3a8047211 */ /* 0x082fe200078810ff */
[----:B------:R-:W1:Y:S01]  /*38310*/  LDCU UR9, c[0x0][0x39c] ;  /* 0x00007380ff0977ac */ /* 0x000e620008000800 */
[----:B------:R-:W-:-:S02]  /*38320*/  LEA R6, P5, R16, R163, 0x2 ;  /* 0x000000a310067211 */ /* 0x000fc400078a10ff */
[----:B------:R-:W-:Y:S02]  /*38330*/  LEA.HI.X.SX32 R5, R168, R199, 0x2, P4 ;  /* 0x000000c7a8057211 */ /* 0x000fe400020f16ff */
[C---:B----4-:R-:W-:Y:S01]  /*38340*/  ISETP.LT.AND P4, PT, R170.reuse, UR5, !P0 ;  /* 0x00000005aa007c0c */ /* 0x050fe2000c781270 */
[----:B------:R-:W-:Y:S01]  /*38350*/  IMAD R170, R170, R3, RZ ;  /* 0x00000003aaaa7224 */ /* 0x000fe200078e02ff */
[----:B------:R-:W4:Y:S01]  /*38360*/  LDCU UR5, c[0x0][0x39c] ;  /* 0x00007380ff0577ac */ /* 0x000f220008000800 */
[----:B------:R-:W-:Y:S01]  /*38370*/  LEA.HI.X.SX32 R7, R16, R199, 0x2, P5 ;  /* 0x000000c710077211 */ /* 0x000fe200028f16ff */
[----:B------:R1:W-:Y:S01]  /*38380*/  @P2 STG.E desc[UR20][R4.64], R81 ;  /* 0x0000005104002986 */ /* 0x0003e2000c101914 */
[C---:B--2---:R-:W-:Y:S01]  /*38390*/  ISETP.LT.AND P5, PT, R171.reuse, UR6, !P0 ;  /* 0x00000006ab007c0c */ /* 0x044fe2000c7a1270 */
[----:B------:R-:W-:Y:S01]  /*383a0*/  IMAD R16, R171, R3, RZ ;  /* 0x00000003ab107224 */ /* 0x000fe200078e02ff */
[----:B------:R-:W-:Y:S01]  /*383b0*/  LEA R8, P2, R170, R163, 0x2 ;  /* 0x000000a3aa087211 */ /* 0x000fe200078410ff */
[----:B------:R-:W2:Y:S01]  /*383c0*/  LDCU UR6, c[0x0][0x39c] ;  /* 0x00007380ff0677ac */ /* 0x000ea20008000800 */
[----:B------:R2:W-:Y:S01]  /*383d0*/  @P3 STG.E desc[UR20][R6.64], R82 ;  /* 0x0000005206003986 */ /* 0x0005e2000c101914 */
[C---:B---3--:R-:W-:Y:S01]  /*383e0*/  ISETP.LT.AND P3, PT, R172.reuse, UR7, !P0 ;  /* 0x00000007ac007c0c */ /* 0x048fe2000c761270 */
[----:B------:R-:W-:Y:S01]  /*383f0*/  IMAD R172, R172, R3, RZ ;  /* 0x00000003acac7224 */ /* 0x000fe200078e02ff */
[----:B------:R-:W-:Y:S01]  /*38400*/  LEA.HI.X.SX32 R9, R170, R199, 0x2, P2 ;  /* 0x000000c7aa097211 */ /* 0x000fe200010f16ff */
[----:B------:R-:W3:Y:S01]  /*38410*/  LDCU UR7, c[0x0][0x39c] ;  /* 0x00007380ff0777ac */ /* 0x000ee20008000800 */
[----:B------:R-:W-:-:S03]  /*38420*/  LEA R10, P2, R16, R163, 0x2 ;  /* 0x000000a3100a7211 */ /* 0x000fc600078410ff */
[----:B------:R3:W-:Y:S01]  /*38430*/  @P4 STG.E desc[UR20][R8.64], R83 ;  /* 0x0000005308004986 */ /* 0x0007e2000c101914 */
[----:B------:R-:W-:Y:S01]  /*38440*/  LEA.HI.X.SX32 R11, R16, R199, 0x2, P2 ;  /* 0x000000c7100b7211 */ /* 0x000fe200010f16ff */
[C---:B------:R-:W-:Y:S01]  /*38450*/  IMAD R16, R173.reuse, R3, RZ ;  /* 0x00000003ad107224 */ /* 0x040fe200078e02ff */
[----:B-1----:R-:W-:Y:S02]  /*38460*/  LEA R4, P4, R172, R163, 0x2 ;  /* 0x000000a3ac047211 */ /* 0x002fe400078810ff */
[----:B-----5:R-:W-:Y:S01]  /*38470*/  ISETP.LT.AND P2, PT, R173, UR4, !P0 ;  /* 0x00000004ad007c0c */ /* 0x020fe2000c741270 */
[----:B------:R1:W-:Y:S01]  /*38480*/  @P5 STG.E desc[UR20][R10.64], R88 ;  /* 0x000000580a005986 */ /* 0x0003e2000c101914 */
[----:B----4-:R-:W-:Y:S01]  /*38490*/  ISETP.LT.AND P5, PT, R174, UR5, !P0 ;  /* 0x00000005ae007c0c */ /* 0x010fe2000c7a1270 */
[----:B------:R-:W4:Y:S01]  /*384a0*/  LDCU UR4, c[0x0][0x39c] ;  /* 0x00007380ff0477ac */ /* 0x000f220008000800 */
[----:B------:R-:W-:Y:S01]  /*384b0*/  LEA.HI.X.SX32 R5, R172, R199, 0x2, P4 ;  /* 0x000000c7ac057211 */ /* 0x000fe200020f16ff */
[----:B------:R-:W-:Y:S01]  /*384c0*/  IMAD R174, R174, R3, RZ ;  /* 0x00000003aeae7224 */ /* 0x000fe200078e02ff */
[C---:B--2---:R-:W-:Y:S01]  /*384d0*/  LEA R6, P6, R16.reuse, R163, 0x2 ;  /* 0x000000a310067211 */ /* 0x044fe200078c10ff */
[----:B------:R-:W2:Y:S01]  /*384e0*/  LDCU UR5, c[0x0][0x39c] ;  /* 0x00007380ff0577ac */ /* 0x000ea20008000800 */
[----:B------:R-:W-:Y:S01]  /*384f0*/  ISETP.LT.AND P4, PT, R175, UR6, !P0 ;  /* 0x00000006af007c0c */ /* 0x000fe2000c781270 */
[----:B------:R5:W-:Y:S01]  /*38500*/  @P3 STG.E desc[UR20][R4.64], R89 ;  /* 0x0000005904003986 */ /* 0x000be2000c101914 */
[----:B------:R-:W-:Y:S01]  /*38510*/  LEA.HI.X.SX32 R7, R16, R199, 0x2, P6 ;  /* 0x000000c710077211 */ /* 0x000fe200030f16ff */
[----:B------:R-:W2:Y:S01]  /*38520*/  LDCU UR6, c[0x0][0x39c] ;  /* 0x00007380ff0677ac */ /* 0x000ea20008000800 */
[----:B---3--:R-:W-:Y:S01]  /*38530*/  LEA R8, P3, R174, R163, 0x2 ;  /* 0x000000a3ae087211 */ /* 0x008fe200078610ff */
[----:B------:R-:W-:Y:S01]  /*38540*/  IMAD R16, R177, R3, RZ ;  /* 0x00000003b1107224 */ /* 0x000fe200078e02ff */
[----:B-1----:R-:W-:Y:S01]  /*38550*/  LEA R10, P6, R18, R163, 0x2 ;  /* 0x000000a3120a7211 */ /* 0x002fe200078c10ff */
[----:B------:R1:W-:Y:S01]  /*38560*/  @P2 STG.E desc[UR20][R6.64], R90 ;  /* 0x0000005a06002986 */ /* 0x0003e2000c101914 */
[----:B------:R-:W-:-:S02]  /*38570*/  LEA.HI.X.SX32 R9, R174, R199, 0x2, P3 ;  /* 0x000000c7ae097211 */ /* 0x000fc400018f16ff */
[----:B------:R-:W-:Y:S01]  /*38580*/  LEA.HI.X.SX32 R11, R18, R199, 0x2, P6 ;  /* 0x000000c7120b7211 */ /* 0x000fe200030f16ff */
[-C--:B------:R-:W-:Y:S01]  /*38590*/  IMAD R18, R183, R3.reuse, RZ ;  /* 0x00000003b7127224 */ /* 0x080fe200078e02ff */
[C---:B------:R-:W-:Y:S01]  /*385a0*/  ISETP.LT.AND P2, PT, R176.reuse, UR9, !P0 ;  /* 0x00000009b0007c0c */ /* 0x040fe2000c741270 */
[----:B------:R-:W-:Y:S01]  /*385b0*/  IMAD R176, R176, R3, RZ ;  /* 0x00000003b0b07224 */ /* 0x000fe200078e02ff */
[----:B------:R3:W-:Y:S01]  /*385c0*/  @P5 STG.E desc[UR20][R8.64], R91 ;  /* 0x0000005b08005986 */ /* 0x0007e2000c101914 */
[----:B----4-:R-:W-:Y:S01]  /*385d0*/  ISETP.LT.AND P3, PT, R177, UR4, !P0 ;  /* 0x00000004b1007c0c */ /* 0x010fe2000c761270 */
[----:B------:R-:W4:Y:S02]  /*385e0*/  LDCU UR4, c[0x0][0x39c] ;  /* 0x00007380ff0477ac */ /* 0x000f240008000800 */
[----:B------:R3:W-:Y:S01]  /*385f0*/  @P4 STG.E desc[UR20][R10.64], R96 ;  /* 0x000000600a004986 */ /* 0x0007e2000c101914 */
[-C--:B-----5:R-:W-:Y:S01]  /*38600*/  LEA R4, P4, R176, R163.reuse, 0x2 ;  /* 0x000000a3b0047211 */ /* 0x0a0fe200078810ff */
[----:B------:R-:W5:Y:S01]  /*38610*/  LDCU UR9, c[0x0][0x39c] ;  /* 0x00007380ff0977ac */ /* 0x000f620008000800 */
[----:B-1----:R-:W-:-:S02]  /*38620*/  LEA R6, P5, R16, R163, 0x2 ;  /* 0x000000a310067211 */ /* 0x002fc400078a10ff */
[----:B------:R-:W-:Y:S02]  /*38630*/  LEA.HI.X.SX32 R5, R176, R199, 0x2, P4 ;  /* 0x000000c7b0057211 */ /* 0x000fe400020f16ff */
[C---:B--2---:R-:W-:Y:S01]  /*38640*/  ISETP.LT.AND P4, PT, R178.reuse, UR5, !P0 ;  /* 0x00000005b2007c0c */ /* 0x044fe2000c781270 */
[----:B------:R-:W-:Y:S01]  /*38650*/  IMAD R178, R178, R3, RZ ;  /* 0x00000003b2b27224 */ /* 0x000fe200078e02ff */
[----:B------:R-:W1:Y:S01]  /*38660*/  LDCU UR5, c[0x0][0x39c] ;  /* 0x00007380ff0577ac */ /* 0x000e620008000800 */
[----:B------:R-:W-:Y:S01]  /*38670*/  LEA.HI.X.SX32 R7, R16, R199, 0x2, P5 ;  /* 0x000000c710077211 */ /* 0x000fe200028f16ff */
[----:B------:R2:W-:Y:S01]  /*38680*/  @P2 STG.E desc[UR20][R4.64], R97 ;  /* 0x0000006104002986 */ /* 0x0005e2000c101914 */
[C---:B------:R-:W-:Y:S01]  /*38690*/  ISETP.LT.AND P5, PT, R179.reuse, UR6, !P0 ;  /* 0x00000006b3007c0c */ /* 0x040fe2000c7a1270 */
[----:B------:R-:W-:Y:S01]  /*386a0*/  IMAD R16, R179, R3, RZ ;  /* 0x00000003b3107224 */ /* 0x000fe200078e02ff */
[----:B---3--:R-:W-:Y:S01]  /*386b0*/  LEA R8, P2, R178, R163, 0x2 ;  /* 0x000000a3b2087211 */ /* 0x008fe200078410ff */
[----:B------:R-:W3:Y:S01]  /*386c0*/  LDCU UR6, c[0x0][0x39c] ;  /* 0x00007380ff0677ac */ /* 0x000ee20008000800 */
[----:B------:R1:W-:Y:S01]  /*386d0*/  @P3 STG.E desc[UR20][R6.64], R98 ;  /* 0x0000006206003986 */ /* 0x0003e2000c101914 */
[C---:B------:R-:W-:Y:S01]  /*386e0*/  ISETP.LT.AND P3, PT, R180.reuse, UR7, !P0 ;  /* 0x00000007b4007c0c */ /* 0x040fe2000c761270 */
[----:B------:R-:W-:Y:S01]  /*386f0*/  IMAD R180, R180, R3, RZ ;  /* 0x00000003b4b47224 */ /* 0x000fe200078e02ff */
[----:B------:R-:W-:Y:S01]  /*38700*/  LEA.HI.X.SX32 R9, R178, R199, 0x2, P2 ;  /* 0x000000c7b2097211 */ /* 0x000fe200010f16ff */
[----:B------:R-:W5:Y:S01]  /*38710*/  LDCU UR7, c[0x0][0x39c] ;  /* 0x00007380ff0777ac */ /* 0x000f620008000800 */
[----:B------:R-:W-:-:S03]  /*38720*/  LEA R10, P2, R16, R163, 0x2 ;  /* 0x000000a3100a7211 */ /* 0x000fc600078410ff */
[----:B------:R3:W-:Y:S01]  /*38730*/  @P4 STG.E desc[UR20][R8.64], R99 ;  /* 0x0000006308004986 */ /* 0x0007e2000c101914 */
[----:B------:R-:W-:Y:S01]  /*38740*/  LEA.HI.X.SX32 R11, R16, R199, 0x2, P2 ;  /* 0x000000c7100b7211 */ /* 0x000fe200010f16ff */
[C---:B------:R-:W-:Y:S01]  /*38750*/  IMAD R16, R181.reuse, R3, RZ ;  /* 0x00000003b5107224 */ /* 0x040fe200078e02ff */
[----:B--2---:R-:W-:Y:S02]  /*38760*/  LEA R4, P4, R180, R163, 0x2 ;  /* 0x000000a3b4047211 */ /* 0x004fe400078810ff */
[----:B----4-:R-:W-:Y:S01]  /*38770*/  ISETP.LT.AND P2, PT, R181, UR4, !P0 ;  /* 0x00000004b5007c0c */ /* 0x010fe2000c741270 */
[----:B------:R2:W-:Y:S01]  /*38780*/  @P5 STG.E desc[UR20][R10.64], R104 ;  /* 0x000000680a005986 */ /* 0x0005e2000c101914 */
[C---:B-1----:R-:W-:Y:S01]  /*38790*/  ISETP.LT.AND P5, PT, R182.reuse, UR5, !P0 ;  /* 0x00000005b6007c0c */ /* 0x042fe2000c7a1270 */
[----:B------:R-:W-:Y:S01]  /*387a0*/  IMAD R182, R182, R3, RZ ;  /* 0x00000003b6b67224 */ /* 0x000fe200078e02ff */
[----:B------:R-:W-:Y:S01]  /*387b0*/  LEA.HI.X.SX32 R5, R180, R199, 0x2, P4 ;  /* 0x000000c7b4057211 */ /* 0x000fe200020f16ff */
[----:B------:R-:W1:Y:S01]  /*387c0*/  LDCU UR5, c[0x0][0x39c] ;  /* 0x00007380ff0577ac */ /* 0x000e620008000800 */
[----:B------:R-:W-:-:S02]  /*387d0*/  LEA R6, P6, R16, R163, 0x2 ;  /* 0x000000a310067211 */ /* 0x000fc400078c10ff */
[----:B---3--:R-:W-:Y:S01]  /*387e0*/  ISETP.LT.AND P4, PT, R183, UR6, !P0 ;  /* 0x00000006b7007c0c */ /* 0x008fe2000c781270 */
[----:B------:R-:W3:Y:S01]  /*387f0*/  LDCU UR4, c[0x0][0x39c] ;  /* 0x00007380ff0477ac */ /* 0x000ee20008000800 */
[----:B------:R-:W-:Y:S01]  /*38800*/  LEA.HI.X.SX32 R7, R16, R199, 0x2, P6 ;  /* 0x000000c710077211 */ /* 0x000fe200030f16ff */
[----:B------:R4:W-:Y:S01]  /*38810*/  @P3 STG.E desc[UR20][R4.64], R105 ;  /* 0x0000006904003986 */ /* 0x0009e2000c101914 */
[-C--:B------:R-:W-:Y:S01]  /*38820*/  LEA R8, P3, R182, R163.reuse, 0x2 ;  /* 0x000000a3b6087211 */ /* 0x080fe200078610ff */
[----:B------:R-:W1:Y:S01]  /*38830*/  LDCU UR6, c[0x0][0x39c] ;  /* 0x00007380ff0677ac */ /* 0x000e620008000800 */
[----:B--2---:R-:W-:Y:S01]  /*38840*/  LEA R10, P6, R18, R163, 0x2 ;  /* 0x000000a3120a7211 */ /* 0x004fe200078c10ff */
[----:B------:R2:W-:Y:S01]  /*38850*/  @P2 STG.E desc[UR20][R6.64], R106 ;  /* 0x0000006a06002986 */ /* 0x0005e2000c101914 */
[----:B------:R-:W-:Y:S01]  /*38860*/  LEA.HI.X.SX32 R9, R182, R199, 0x2, P3 ;  /* 0x000000c7b6097211 */ /* 0x000fe200018f16ff */
[----:B------:R-:W-:Y:S01]  /*38870*/  IMAD R16, R185, R3, RZ ;  /* 0x00000003b9107224 */ /* 0x000fe200078e02ff */
[----:B------:R-:W-:-:S02]  /*38880*/  LEA.HI.X.SX32 R11, R18, R199, 0x2, P6 ;  /* 0x000000c7120b7211 */ /* 0x000fc400030f16ff */
[C---:B-----5:R-:W-:Y:S01]  /*38890*/  ISETP.LT.AND P2, PT, R184.reuse, UR9, !P0 ;  /* 0x00000009b8007c0c */ /* 0x060fe2000c741270 */
[----:B------:R-:W-:Y:S01]  /*388a0*/  IMAD R184, R184, R3, RZ ;  /* 0x00000003b8b87224 */ /* 0x000fe200078e02ff */
[----:B------:R5:W-:Y:S01]  /*388b0*/  @P5 STG.E desc[UR20][R8.64], R107 ;  /* 0x0000006b08005986 */ /* 0x000be2000c101914 */
[----:B------:R-:W5:Y:S03]  /*388c0*/  LDCU UR9, c[0x0][0x39c] ;  /* 0x00007380ff0977ac */ /* 0x000f660008000800 */
[----:B------:R5:W-:Y:S01]  /*388d0*/  @P4 STG.E desc[UR20][R10.64], R112 ;  /* 0x000000700a004986 */ /* 0x000be2000c101914 */
[C---:B----4-:R-:W-:Y:S02]  /*388e0*/  LEA R4, P4, R184.reuse, R163, 0x2 ;  /* 0x000000a3b8047211 */ /* 0x050fe400078810ff */
[----:B---3--:R-:W-:Y:S01]  /*388f0*/  ISETP.LT.AND P3, PT, R185, UR4, !P0 ;  /* 0x00000004b9007c0c */ /* 0x008fe2000c761270 */
[----:B------:R-:W3:Y:S01]  /*38900*/  LDCU UR4, c[0x0][0x39c] ;  /* 0x00007380ff0477ac */ /* 0x000ee20008000800 */
[----:B------:R-:W-:-:S02]  /*38910*/  LEA.HI.X.SX32 R5, R184, R199, 0x2, P4 ;  /* 0x000000c7b8057211 */ /* 0x000fc400020f16ff */
[C---:B-1----:R-:W-:Y:S01]  /*38920*/  ISETP.LT.AND P4, PT, R186.reuse, UR5, !P0 ;  /* 0x00000005ba007c0c */ /* 0x042fe2000c781270 */
[----:B------:R-:W-:Y:S01]  /*38930*/  IMAD R186, R186, R3, RZ ;  /* 0x00000003baba7224 */ /* 0x000fe200078e02ff */
[-C--:B--2---:R-:W-:Y:S01]  /*38940*/  LEA R6, P5, R16, R163.reuse, 0x2 ;  /* 0x000000a310067211 */ /* 0x084fe200078a10ff */
[----:B------:R-:W1:Y:S01]  /*38950*/  LDCU UR5, c[0x0][0x39c] ;  /* 0x00007380ff0577ac */ /* 0x000e620008000800 */
[----:B------:R2:W-:Y:S01]  /*38960*/  @P2 STG.E desc[UR20][R4.64], R113 ;  /* 0x0000007104002986 */ /* 0x0005e2000c101914 */
[C---:B------:R-:W-:Y:S02]  /*38970*/  ISETP.LT.AND P2, PT, R187.reuse, UR6, !P0 ;  /* 0x00000006bb007c0c */ /* 0x040fe4000c741270 */
[----:B-----5:R-:W-:Y:S01]  /*38980*/  LEA R8, P6, R186, R163, 0x2 ;  /* 0x000000a3ba087211 */ /* 0x020fe200078c10ff */
[----:B------:R-:W4:Y:S01]  /*38990*/  LDCU UR6, c[0x0][0x39c] ;  /* 0x00007380ff0677ac */ /* 0x000f220008000800 */
[----:B------:R-:W-:Y:S01]  /*389a0*/  LEA.HI.X.SX32 R7, R16, R199, 0x2, P5 ;  /* 0x000000c710077211 */ /* 0x000fe200028f16ff */
[----:B------:R-:W-:Y:S01]  /*389b0*/  IMAD R16, R187, R3, RZ ;  /* 0x00000003bb107224 */ /* 0x000fe200078e02ff */
[----:B------:R-:W-:-:S03]  /*389c0*/  LEA.HI.X.SX32 R9, R186, R199, 0x2, P6 ;  /* 0x000000c7ba097211 */ /* 0x000fc600030f16ff */
[----:B------:R5:W-:Y:S01]  /*389d0*/  @P3 STG.E desc[UR20][R6.64], R114 ;  /* 0x0000007206003986 */ /* 0x000be2000c101914 */
[C---:B------:R-:W-:Y:S01]  /*389e0*/  ISETP.LT.AND P3, PT, R188.reuse, UR7, !P0 ;  /* 0x00000007bc007c0c */ /* 0x040fe2000c761270 */
[----:B------:R-:W-:Y:S01]  /*389f0*/  IMAD R188, R188, R3, RZ ;  /* 0x00000003bcbc7224 */ /* 0x000fe200078e02ff */
[----:B------:R-:W4:Y:S01]  /*38a00*/  LDCU UR7, c[0x0][0x39c] ;  /* 0x00007380ff0777ac */ /* 0x000f220008000800 */
[----:B------:R1:W-:Y:S01]  /*38a10*/  @P4 STG.E desc[UR20][R8.64], R115 ;  /* 0x0000007308004986 */ /* 0x0003e2000c101914 */
[-C--:B------:R-:W-:Y:S02]  /*38a20*/  LEA R10, P4, R16, R163.reuse, 0x2 ;  /* 0x000000a3100a7211 */ /* 0x080fe400078810ff */
[----:B--2---:R-:W-:Y:S02]  /*38a30*/  LEA R4, P5, R188, R163, 0x2 ;  /* 0x000000a3bc047211 */ /* 0x004fe400078a10ff */
[----:B------:R-:W-:Y:S01]  /*38a40*/  LEA.HI.X.SX32 R11, R16, R199, 0x2, P4 ;  /* 0x000000c7100b7211 */ /* 0x000fe200020f16ff */
[C---:B------:R-:W-:Y:S01]  /*38a50*/  IMAD R16, R189.reuse, R3, RZ ;  /* 0x00000003bd107224 */ /* 0x040fe200078e02ff */
[----:B---3--:R-:W-:Y:S01]  /*38a60*/  ISETP.LT.AND P4, PT, R189, UR4, !P0 ;  /* 0x00000004bd007c0c */ /* 0x008fe2000c781270 */
[----:B------:R-:W2:Y:S01]  /*38a70*/  LDCU UR4, c[0x0][0x39c] ;  /* 0x00007380ff0477ac */ /* 0x000ea20008000800 */
[----:B------:R-:W-:Y:S01]  /*38a80*/  LEA.HI.X.SX32 R5, R188, R199, 0x2, P5 ;  /* 0x000000c7bc057211 */ /* 0x000fe200028f16ff */
[----:B------:R3:W-:Y:S01]  /*38a90*/  @P2 STG.E desc[UR20][R10.64], R120 ;  /* 0x000000780a002986 */ /* 0x0007e2000c101914 */
[----:B-----5:R-:W-:-:S02]  /*38aa0*/  LEA R6, P6, R16, R163, 0x2 ;  /* 0x000000a310067211 */ /* 0x020fc400078c10ff */
[C---:B-1----:R-:W-:Y:S01]  /*38ab0*/  ISETP.LT.AND P2, PT, R190.reuse, UR5, !P0 ;  /* 0x00000005be007c0c */ /* 0x042fe2000c741270 */
[----:B------:R-:W-:Y:S01]  /*38ac0*/  IMAD R190, R190, R3, RZ ;  /* 0x00000003bebe7224 */ /* 0x000fe200078e02ff */
[----:B------:R-:W-:Y:S01]  /*38ad0*/  LEA.HI.X.SX32 R7, R16, R199, 0x2, P6 ;  /* 0x000000c710077211 */ /* 0x000fe200030f16ff */
[----:B------:R1:W-:Y:S01]  /*38ae0*/  @P3 STG.E desc[UR20][R4.64], R121 ;  /* 0x0000007904003986 */ /* 0x0003e2000c101914 */
[----:B------:R-:W5:Y:S01]  /*38af0*/  LDCU UR5, c[0x0][0x39c] ;  /* 0x00007380ff0577ac */ /* 0x000f620008000800 */
[----:B----4-:R-:W-:Y:S01]  /*38b00*/  ISETP.LT.AND P3, PT, R191, UR6, !P0 ;  /* 0x00000006bf007c0c */ /* 0x010fe2000c761270 */
[----:B------:R-:W-:Y:S01]  /*38b10*/  IMAD R16, R193, R3, RZ ;  /* 0x00000003c1107224 */ /* 0x000fe200078e02ff */
[----:B------:R4:W-:Y:S01]  /*38b20*/  @P4 STG.E desc[UR20][R6.64], R122 ;  /* 0x0000007a06004986 */ /* 0x0009e2000c101914 */
[C---:B------:R-:W-:Y:S01]  /*38b30*/  LEA R8, P4, R190.reuse, R163, 0x2 ;  /* 0x000000a3be087211 */ /* 0x040fe200078810ff */
[----:B---3--:R-:W-:Y:S01]  /*38b40*/  IMAD R10, R191, R3, RZ ;  /* 0x00000003bf0a7224 */ /* 0x008fe200078e02ff */
[----:B------:R-:W3:Y:S02]  /*38b50*/  LDCU UR6, c[0x0][0x39c] ;  /* 0x00007380ff0677ac */ /* 0x000ee40008000800 */
[----:B------:R-:W-:-:S02]  /*38b60*/  LEA.HI.X.SX32 R9, R190, R199, 0x2, P4 ;  /* 0x000000c7be097211 */ /* 0x000fc400020f16ff */
[C---:B------:R-:W-:Y:S01]  /*38b70*/  ISETP.LT.AND P4, PT, R192.reuse, UR9, !P0 ;  /* 0x00000009c0007c0c */ /* 0x040fe2000c781270 */
[----:B------:R-:W-:Y:S01]  /*38b80*/  IMAD R192, R192, R3, RZ ;  /* 0x00000003c0c07224 */ /* 0x000fe200078e02ff */
[----:B-1----:R-:W-:Y:S01]  /*38b90*/  LOP3.LUT R5, R2, 0x82, RZ, 0xfc, !PT ;  /* 0x0000008202057812 */ /* 0x002fe200078efcff */
[----:B------:R1:W-:Y:S01]  /*38ba0*/  @P2 STG.E desc[UR20][R8.64], R123 ;  /* 0x0000007b08002986 */ /* 0x0003e2000c101914 */
[-C--:B------:R-:W-:Y:S01]  /*38bb0*/  LEA R4, P5, R10, R163.reuse, 0x2 ;  /* 0x000000a30a047211 */ /* 0x080fe200078a10ff */
[----:B------:R-:W1:Y:S01]  /*38bc0*/  LDCU UR9, c[0x0][0x39c] ;  /* 0x00007380ff0977ac */ /* 0x000e620008000800 */
[----:B----4-:R-:W-:Y:S02]  /*38bd0*/  LEA R6, P6, R192, R163, 0x2 ;  /* 0x000000a3c0067211 */ /* 0x010fe400078c10ff */
[----:B------:R-:W-:Y:S02]  /*38be0*/  ISETP.LT.AND P2, PT, R5, UR10, !P0 ;  /* 0x0000000a05007c0c */ /* 0x000fe4000c741270 */
[----:B------:R-:W-:-:S02]  /*38bf0*/  LEA.HI.X.SX32 R5, R10, R199, 0x2, P5 ;  /* 0x000000c70a057211 */ /* 0x000fc400028f16ff */
[----:B------:R-:W-:Y:S02]  /*38c00*/  LEA.HI.X.SX32 R7, R192, R199, 0x2, P6 ;  /* 0x000000c7c0077211 */ /* 0x000fe400030f16ff */
[----:B--2---:R-:W-:Y:S01]  /*38c10*/  ISETP.LT.AND P5, PT, R193, UR4, !P0 ;  /* 0x00000004c1007c0c */ /* 0x004fe2000c7a1270 */
[----:B------:R2:W-:Y:S01]  /*38c20*/  @P3 STG.E desc[UR20][R4.64], R124 ;  /* 0x0000007c04003986 */ /* 0x0005e2000c101914 */
[----:B------:R-:W4:Y:S01]  /*38c30*/  LDCU UR4, c[0x0][0x39c] ;  /* 0x00007380ff0477ac */ /* 0x000f220008000800 */
[----:B------:R-:W-:Y:S02]  /*38c40*/  LEA R10, P3, R16, R163, 0x2 ;  /* 0x000000a3100a7211 */ /* 0x000fe400078610ff */
[----:B------:R3:W-:Y:S01]  /*38c50*/  @P4 STG.E desc[UR20][R6.64], R125 ;  /* 0x0000007d06004986 */ /* 0x0007e2000c101914 */
[C---:B-----5:R-:W-:Y:S01]  /*38c60*/  ISETP.LT.AND P4, PT, R194.reuse, UR5, !P0 ;  /* 0x00000005c2007c0c */ /* 0x060fe2000c781270 */
[----:B------:R-:W-:Y:S01]  /*38c70*/  IMAD R194, R194, R3, RZ ;  /* 0x00000003c2c27224 */ /* 0x000fe200078e02ff */
[----:B------:R-:W5:Y:S01]  /*38c80*/  LDCU UR5, c[0x0][0x39c] ;  /* 0x00007380ff0577ac */ /* 0x000f620008000800 */
[----:B------:R-:W-:Y:S01]  /*38c90*/  LEA.HI.X.SX32 R11, R16, R199, 0x2, P3 ;  /* 0x000000c7100b7211 */ /* 0x000fe200018f16ff */
[C---:B------:R-:W-:Y:S01]  /*38ca0*/  IMAD R16, R195.reuse, R3, RZ ;  /* 0x00000003c3107224 */ /* 0x040fe200078e02ff */
[----:B------:R-:W-:Y:S01]  /*38cb0*/  ISETP.LT.AND P3, PT, R195, UR7, !P0 ;  /* 0x00000007c3007c0c */ /* 0x000fe2000c761270 */
[----:B------:R-:W5:Y:S01]  /*38cc0*/  LDCU UR7, c[0x0][0x39c] ;  /* 0x00007380ff0777ac */ /* 0x000f620008000800 */
[-C--:B-1----:R-:W-:Y:S01]  /*38cd0*/  LEA R8, P6, R194, R163.reuse, 0x2 ;  /* 0x000000a3c2087211 */ /* 0x082fe200078c10ff */
[----:B------:R1:W-:Y:S01]  /*38ce0*/  @P5 STG.E desc[UR20][R10.64], R126 ;  /* 0x0000007e0a005986 */ /* 0x0003e2000c101914 */
[----:B--2---:R-:W-:-:S02]  /*38cf0*/  LEA R4, P5, R16, R163, 0x2 ;  /* 0x000000a310047211 */ /* 0x004fc400078a10ff */
[----:B------:R-:W-:Y:S02]  /*38d00*/  LEA.HI.X.SX32 R9, R194, R199, 0x2, P6 ;  /* 0x000000c7c2097211 */ /* 0x000fe400030f16ff */
[C---:B---3--:R-:W-:Y:S01]  /*38d10*/  ISETP.LT.AND P6, PT, R196.reuse, UR6, !P0 ;  /* 0x00000006c4007c0c */ /* 0x048fe2000c7c1270 */
[----:B------:R-:W-:Y:S01]  /*38d20*/  IMAD R196, R196, R3, RZ ;  /* 0x00000003c4c47224 */ /* 0x000fe200078e02ff */
[----:B------:R-:W2:Y:S01]  /*38d30*/  LDCU UR6, c[0x0][0x39c] ;  /* 0x00007380ff0677ac */ /* 0x000ea20008000800 */
[----:B------:R3:W-:Y:S01]  /*38d40*/  @P4 STG.E desc[UR20][R8.64], R127 ;  /* 0x0000007f08004986 */ /* 0x0007e2000c101914 */
[----:B------:R-:W-:Y:S02]  /*38d50*/  LEA.HI.X.SX32 R5, R16, R199, 0x2, P5 ;  /* 0x000000c710057211 */ /* 0x000fe400028f16ff */
[C---:B------:R-:W-:Y:S01]  /*38d60*/  LEA R6, P4, R196.reuse, R163, 0x2 ;  /* 0x000000a3c4067211 */ /* 0x040fe200078810ff */
[C---:B-1----:R-:W-:Y:S01]  /*38d70*/  IMAD R10, R197.reuse, R3, RZ ;  /* 0x00000003c50a7224 */ /* 0x042fe200078e02ff */
[----:B----4-:R-:W-:Y:S01]  /*38d80*/  ISETP.LT.AND P5, PT, R197, UR4, !P0 ;  /* 0x00000004c5007c0c */ /* 0x010fe2000c7a1270 */
[----:B------:R1:W-:Y:S01]  /*38d90*/  @P3 STG.E desc[UR20][R4.64], R24 ;  /* 0x0000001804003986 */ /* 0x0003e2000c101914 */
[----:B------:R-:W-:Y:S01]  /*38da0*/  LEA.HI.X.SX32 R7, R196, R199, 0x2, P4 ;  /* 0x000000c7c4077211 */ /* 0x000fe200020f16ff */
[----:B------:R-:W4:Y:S01]  /*38db0*/  LDCU UR4, c[0x0][0x39c] ;  /* 0x00007380ff0477ac */ /* 0x000f220008000800 */
[C---:B-----5:R-:W-:Y:S01]  /*38dc0*/  ISETP.LT.AND P4, PT, R0.reuse, UR5, !P0 ;  /* 0x0000000500007c0c */ /* 0x060fe2000c781270 */
[----:B------:R-:W-:Y:S01]  /*38dd0*/  IMAD R0, R0, R3, RZ ;  /* 0x0000000300007224 */ /* 0x000fe200078e02ff */
[----:B------:R-:W-:Y:S01]  /*38de0*/  LOP3.LUT R16, R2, 0x80, RZ, 0xfc, !PT ;  /* 0x0000008002107812 */ /* 0x000fe200078efcff */
[----:B------:R5:W-:Y:S01]  /*38df0*/  @P6 STG.E desc[UR20][R6.64], R25 ;  /* 0x0000001906006986 */ /* 0x000be2000c101914 */
[----:B---3--:R-:W-:Y:S01]  /*38e00*/  LEA R8, P3, R10, R163, 0x2 ;  /* 0x000000a30a087211 */ /* 0x008fe200078610ff */
[----:B------:R-:W3:Y:S01]  /*38e10*/  LDCU UR5, c[0x0][0x39c] ;  /* 0x00007380ff0577ac */ /* 0x000ee20008000800 */
[----:B------:R-:W-:-:S02]  /*38e20*/  LOP3.LUT R11, R2, 0x86, RZ, 0xfc, !PT ;  /* 0x00000086020b7812 */ /* 0x000fc400078efcff */
[----:B------:R-:W-:Y:S02]  /*38e30*/  LEA.HI.X.SX32 R9, R10, R199, 0x2, P3 ;  /* 0x000000c70a097211 */ /* 0x000fe400018f16ff */
[----:B-1----:R-:W-:Y:S02]  /*38e40*/  LEA R4, P6, R0, R163, 0x2 ;  /* 0x000000a300047211 */ /* 0x002fe400078c10ff */
[----:B------:R-:W-:Y:S01]  /*38e50*/  LOP3.LUT R10, R2, 0x84, RZ, 0xfc, !PT ;  /* 0x00000084020a7812 */ /* 0x000fe200078efcff */
[----:B------:R1:W-:Y:S01]  /*38e60*/  @P5 STG.E desc[UR20][R8.64], R26 ;  /* 0x0000001a08005986 */ /* 0x0003e2000c101914 */
[----:B------:R-:W-:Y:S01]  /*38e70*/  LEA.HI.X.SX32 R5, R0, R199, 0x2, P6 ;  /* 0x000000c700057211 */ /* 0x000fe200030f16ff */
[C---:B------:R-:W-:Y:S01]  /*38e80*/  IMAD R0, R16.reuse, R3, RZ ;  /* 0x0000000310007224 */ /* 0x040fe200078e02ff */
[----:B------:R-:W-:Y:S02]  /*38e90*/  ISETP.LT.AND P3, PT, R16, UR7, !P0 ;  /* 0x0000000710007c0c */ /* 0x000fe4000c761270 */
[----:B--2---:R-:W-:Y:S01]  /*38ea0*/  ISETP.LT.AND P5, PT, R10, UR6, !P0 ;  /* 0x000000060a007c0c */ /* 0x004fe2000c7a1270 */
[----:B------:R2:W-:Y:S01]  /*38eb0*/  @P4 STG.E desc[UR20][R4.64], R27 ;  /* 0x0000001b04004986 */ /* 0x0005e2000c101914 */
[C---:B-----5:R-:W-:Y:S01]  /*38ec0*/  LEA R6, P4, R0.reuse, R163, 0x2 ;  /* 0x000000a300067211 */ /* 0x060fe200078810ff */
[C---:B------:R-:W-:Y:S01]  /*38ed0*/  IMAD R10, R3.reuse, 0x2, R0 ;  /* 0x00000002030a7824 */ /* 0x040fe200078e0200 */
[----:B------:R-:W5:Y:S02]  /*38ee0*/  LDCU UR6, c[0x0][0x39c] ;  /* 0x00007380ff0677ac */ /* 0x000f640008000800 */
[----:B------:R-:W-:Y:S01]  /*38ef0*/  LEA.HI.X.SX32 R7, R0, R199, 0x2, P4 ;  /* 0x000000c700077211 */ /* 0x000fe200020f16ff */
[----:B------:R-:W-:Y:S01]  /*38f00*/  IMAD R0, R3, 0x2, R10 ;  /* 0x0000000203007824 */ /* 0x000fe200078e020a */
[----:B------:R-:W-:-:S02]  /*38f10*/  ISETP.LT.AND P4, PT, R11, UR9, !P0 ;  /* 0x000000090b007c0c */ /* 0x000fc4000c781270 */
[----:B------:R-:W-:Y:S01]  /*38f20*/  LOP3.LUT R11, R2, 0x88, RZ, 0xfc, !PT ;  /* 0x00000088020b7812 */ /* 0x000fe200078efcff */
[----:B------:R3:W-:Y:S01]  /*38f30*/  @P3 STG.E desc[UR20][R6.64], R12 ;  /* 0x0000000c06003986 */ /* 0x0007e2000c101914 */
[C---:B-1----:R-:W-:Y:S01]  /*38f40*/  LEA R8, P6, R10.reuse, R163, 0x2 ;  /* 0x000000a30a087211 */ /* 0x042fe200078c10ff */
[----:B------:R-:W-:Y:S01]  /*38f50*/  IMAD R16, R3, 0x2, R0 ;  /* 0x0000000203107824 */ /* 0x000fe200078e0200 */
[----:B----4-:R-:W-:Y:S01]  /*38f60*/  ISETP.LT.AND P3, PT, R11, UR4, !P0 ;  /* 0x000000040b007c0c */ /* 0x010fe2000c761270 */
[----:B------:R-:W1:Y:S01]  /*38f70*/  LDCU UR4, c[0x0][0x39c] ;  /* 0x00007380ff0477ac */ /* 0x000e620008000800 */
[----:B------:R-:W-:Y:S02]  /*38f80*/  LEA.HI.X.SX32 R9, R10, R199, 0x2, P6 ;  /* 0x000000c70a097211 */ /* 0x000fe400030f16ff */
[----:B--2---:R-:W-:Y:S02]  /*38f90*/  LEA R4, P6, R0, R163, 0x2 ;  /* 0x000000a300047211 */ /* 0x004fe400078c10ff */
[----:B------:R-:W-:Y:S01]  /*38fa0*/  LOP3.LUT R11, R2, 0x8a, RZ, 0xfc, !PT ;  /* 0x0000008a020b7812 */ /* 0x000fe200078efcff */
[----:B------:R-:W-:Y:S01]  /*38fb0*/  @P2 STG.E desc[UR20][R8.64], R13 ;  /* 0x0000000d08002986 */ /* 0x000fe2000c101914 */
[----:B------:R-:W-:-:S02]  /*38fc0*/  LEA.HI.X.SX32 R5, R0, R199, 0x2, P6 ;  /* 0x000000c700057211 */ /* 0x000fc400030f16ff */
[C---:B------:R-:W-:Y:S02]  /*38fd0*/  LEA R10, P6, R16.reuse, R163, 0x2 ;  /* 0x000000a3100a7211 */ /* 0x040fe400078c10ff */
[----:B---3--:R-:W-:Y:S01]  /*38fe0*/  ISETP.LT.AND P2, PT, R11, UR5, !P0 ;  /* 0x000000050b007c0c */ /* 0x008fe2000c741270 */
[----:B------:R-:W2:Y:S01]  /*38ff0*/  LDCU UR5, c[0x0][0x39c] ;  /* 0x00007380ff0577ac */ /* 0x000ea20008000800 */
[----:B------:R-:W-:Y:S01]  /*39000*/  LEA.HI.X.SX32 R11, R16, R199, 0x2, P6 ;  /* 0x000000c7100b7211 */ /* 0x000fe200030f16ff */
[C---:B------:R-:W-:Y:S01]  /*39010*/  IMAD R16, R3.reuse, 0x2, R16 ;  /* 0x0000000203107824 */ /* 0x040fe200078e0210 */
[C---:B------:R-:W-:Y:S01]  /*39020*/  LOP3.LUT R0, R2.reuse, 0x8c, RZ, 0xfc, !PT ;  /* 0x0000008c02007812 */ /* 0x040fe200078efcff */
[----:B------:R3:W-:Y:S01]  /*39030*/  @P5 STG.E desc[UR20][R4.64], R14 ;  /* 0x0000000e04005986 */ /* 0x0007e2000c101914 */
[----:B------:R-:W-:Y:S02]  /*39040*/  LOP3.LUT R7, R2, 0x8e, RZ, 0xfc, !PT ;  /* 0x0000008e02077812 */ /* 0x000fe400078efcff */
[----:B-----5:R-:W-:Y:S01]  /*39050*/  ISETP.LT.AND P5, PT, R0, UR6, !P0 ;  /* 0x0000000600007c0c */ /* 0x020fe2000c7a1270 */
[----:B------:R-:W-:Y:S01]  /*39060*/  IMAD R0, R3, 0x2, R16 ;  /* 0x0000000203007824 */ /* 0x000fe200078e0210 */
[C---:B------:R-:W-:Y:S01]  /*39070*/  LEA R6, P6, R16.reuse, R163, 0x2 ;  /* 0x000000a310067211 */ /* 0x040fe200078c10ff */
[----:B------:R-:W4:Y:S01]  /*39080*/  LDCU UR6, c[0x0][0x39c] ;  /* 0x00007380ff0677ac */ /* 0x000f220008000800 */
[----:B------:R5:W-:Y:S01]  /*39090*/  @P4 STG.E desc[UR20][R10.64], R15 ;  /* 0x0000000f0a004986 */ /* 0x000be2000c101914 */
[----:B-1----:R-:W-:Y:S01]  /*390a0*/  ISETP.LT.AND P4, PT, R7, UR4, !P0 ;  /* 0x0000000407007c0c */ /* 0x002fe2000c781270 */
[----:B------:R-:W-:Y:S01]  /*390b0*/  IMAD R12, R3, 0x2, R0 ;  /* 0x00000002030c7824 */ /* 0x000fe200078e0200 */
[----:B------:R-:W-:Y:S01]  /*390c0*/  LEA.HI.X.SX32 R7, R16, R199, 0x2, P6 ;  /* 0x000000c710077211 */ /* 0x000fe200030f16ff */
[----:B------:R-:W1:Y:S01]  /*390d0*/  LDCU UR4, c[0x0][0x39c] ;  /* 0x00007380ff0477ac */ /* 0x000e620008000800 */
[----:B---3--:R-:W-:-:S02]  /*390e0*/  LEA R4, P6, R0, R163, 0x2 ;  /* 0x000000a300047211 */ /* 0x008fc400078c10ff */
[----:B------:R-:W-:Y:S01]  /*390f0*/  LOP3.LUT R9, R2, 0x90, RZ, 0xfc, !PT ;  /* 0x0000009002097812 */ /* 0x000fe200078efcff */
[----:B------:R3:W-:Y:S01]  /*39100*/  @P3 STG.E desc[UR20][R6.64], R20 ;  /* 0x0000001406003986 */ /* 0x0007e2000c101914 */
[----:B------:R-:W-:Y:S02]  /*39110*/  LEA.HI.X.SX32 R5, R0, R199, 0x2, P6 ;  /* 0x000000c700057211 */ /* 0x000fe400030f16ff */
[C---:B------:R-:W-:Y:S02]  /*39120*/  LEA R8, P6, R12.reuse, R163, 0x2 ;  /* 0x000000a30c087211 */ /* 0x040fe400078c10ff */
[----:B--2---:R-:W-:Y:S01]  /*39130*/  ISETP.LT.AND P3, PT, R9, UR5, !P0 ;  /* 0x0000000509007c0c */ /* 0x004fe2000c761270 */
[----:B------:R-:W2:Y:S01]  /*39140*/  LDCU UR5, c[0x0][0x39c] ;  /* 0x00007380ff0577ac */ /* 0x000ea20008000800 */
[----:B------:R-:W-:Y:S01]  /*39150*/  LEA.HI.X.SX32 R9, R12, R199, 0x2, P6 ;  /* 0x000000c70c097211 */ /* 0x000fe200030f16ff */
[----:B------:R-:W-:Y:S01]  /*39160*/  IMAD R12, R3, 0x2, R12 ;  /* 0x00000002030c7824 */ /* 0x000fe200078e020c */
[C---:B------:R-:W-:Y:S01]  /*39170*/  LOP3.LUT R0, R2.reuse, 0x92, RZ, 0xfc, !PT ;  /* 0x0000009202007812 */ /* 0x040fe200078efcff */
[----:B------:R2:W-:Y:S01]  /*39180*/  @P2 STG.E desc[UR20][R4.64], R21 ;  /* 0x0000001504002986 */ /* 0x0005e2000c101914 */
[----:B-----5:R-:W-:-:S02]  /*39190*/  LOP3.LUT R10, R2, 0x94, RZ, 0xfc, !PT ;  /* 0x00000094020a7812 */ /* 0x020fc400078efcff */
[----:B----4-:R-:W-:Y:S01]  /*391a0*/  ISETP.LT.AND P2, PT, R0, UR6, !P0 ;  /* 0x0000000600007c0c */ /* 0x010fe2000c741270 */
[C---:B------:R-:W-:Y:S01]  /*391b0*/  IMAD R0, R3.reuse, 0x2, R12 ;  /* 0x0000000203007824 */ /* 0x040fe200078e020c */
[----:B---3--:R-:W-:Y:S01]  /*391c0*/  LEA R6, P6, R12, R163, 0x2 ;  /* 0x000000a30c067211 */ /* 0x008fe200078c10ff */
[----:B------:R-:W3:Y:S01]  /*391d0*/  LDCU UR6, c[0x0][0x39c] ;  /* 0x00007380ff0677ac */ /* 0x000ee20008000800 */
[----:B------:R4:W-:Y:S01]  /*391e0*/  @P5 STG.E desc[UR20][R8.64], R22 ;  /* 0x0000001608005986 */ /* 0x0009e2000c101914 */
[----:B-1----:R-:W-:Y:S01]  /*391f0*/  ISETP.LT.AND P5, PT, R10, UR4, !P0 ;  /* 0x000000040a007c0c */ /* 0x002fe2000c7a1270 */
[C---:B------:R-:W-:Y:S01]  /*39200*/  IMAD R10, R3.reuse, 0x2, R0 ;  /* 0x00000002030a7824 */ /* 0x040fe200078e0200 */
[----:B------:R-:W-:Y:S01]  /*39210*/  LEA.HI.X.SX32 R7, R12, R199, 0x2, P6 ;  /* 0x000000c70c077211 */ /* 0x000fe200030f16ff */
[----:B------:R-:W1:Y:S01]  /*39220*/  LDCU UR4, c[0x0][0x39c] ;  /* 0x00007380ff0477ac */ /* 0x000e620008000800 */
[----:B--2---:R-:W-:Y:S02]  /*39230*/  LEA R4, P6, R0, R163, 0x2 ;  /* 0x000000a300047211 */ /* 0x004fe400078c10ff */
[----:B------:R-:W-:Y:S01]  /*39240*/  LOP3.LUT R11, R2, 0x96, RZ, 0xfc, !PT ;  /* 0x00000096020b7812 */ /* 0x000fe200078efcff */
[----:B------:R2:W-:Y:S01]  /*39250*/  @P4 STG.E desc[UR20][R6.64], R23 ;  /* 0x0000001706004986 */ /* 0x0005e2000c101914 */
[----:B------:R-:W-:Y:S01]  /*39260*/  LEA.HI.X.SX32 R5, R0, R199, 0x2, P6 ;  /* 0x000000c700057211 */ /* 0x000fe200030f16ff */
[----:B------:R-:W-:Y:S01]  /*39270*/  IMAD R0, R3, 0x2, R10 ;  /* 0x0000000203007824 */ /* 0x000fe200078e020a */
[----:B------:R-:W-:Y:S01]  /*39280*/  ISETP.LT.AND P4, PT, R11, UR5, !P0 ;  /* 0x000000050b007c0c */ /* 0x000fe2000c781270 */
[----:B------:R-:W5:Y:S01]  /*39290*/  LDCU UR5, c[0x0][0x39c] ;  /* 0x00007380ff0577ac */ /* 0x000f620008000800 */
[----:B----4-:R-:W-:Y:S01]  /*392a0*/  LEA R8, P6, R10, R163, 0x2 ;  /* 0x000000a30a087211 */ /* 0x010fe200078c10ff */
[----:B------:R4:W-:Y:S01]  /*392b0*/  @P3 STG.E desc[UR20][R4.64], R28 ;  /* 0x0000001c04003986 */ /* 0x0009e2000c101914 */
[----:B------:R-:W-:-:S02]  /*392c0*/  LOP3.LUT R11, R2, 0x98, RZ, 0xfc, !PT ;  /* 0x00000098020b7812 */ /* 0x000fc400078efcff */
[----:B------:R-:W-:Y:S01]  /*392d0*/  LEA.HI.X.SX32 R9, R10, R199, 0x2, P6 ;  /* 0x000000c70a097211 */ /* 0x000fe200030f16ff */
[----:B------:R-:W5:Y:S01]  /*392e0*/  LDS.128 R20, [R162+0x800] ;  /* 0x00080000a2147984 */ /* 0x000f620000000c00 */
[----:B------:R-:W-:Y:S02]  /*392f0*/  LEA R10, P6, R0, R163, 0x2 ;  /* 0x000000a3000a7211 */ /* 0x000fe400078c10ff */
[----:B---3--:R-:W-:Y:S01]  /*39300*/  ISETP.LT.AND P3, PT, R11, UR6, !P0 ;  /* 0x000000060b007c0c */ /* 0x008fe2000c761270 */
[----:B------:R-:W-:Y:S01]  /*39310*/  @P2 STG.E desc[UR20][R8.64], R29 ;  /* 0x0000001d08002986 */ /* 0x000fe2000c101914 */
[----:B------:R-:W-:Y:S01]  /*39320*/  LOP3.LUT R12, R2, 0x9a, RZ, 0xfc, !PT ;  /* 0x0000009a020c7812 */ /* 0x000fe200078efcff */
[----:B------:R-:W3:Y:S01]  /*39330*/  LDCU UR6, c[0x0][0x39c] ;  /* 0x00007380ff0677ac */ /* 0x000ee20008000800 */
[----:B------:R-:W-:Y:S01]  /*39340*/  LEA.HI.X.SX32 R11, R0, R199, 0x2, P6 ;  /* 0x000000c7000b7211 */ /* 0x000fe200030f16ff */
[C---:B------:R-:W-:Y:S01]  /*39350*/  IMAD R0, R3.reuse, 0x2, R0 ;  /* 0x0000000203007824 */ /* 0x040fe200078e0200 */
[----:B-1----:R-:W-:Y:S01]  /*39360*/  ISETP.LT.AND P2, PT, R12, UR4, !P0 ;  /* 0x000000040c007c0c */ /* 0x002fe2000c741270 */
[----:B------:R-:W1:Y:S01]  /*39370*/  LDCU UR4, c[0x0][0x39c] ;  /* 0x00007380ff0477ac */ /* 0x000e620008000800 */
[----:B--2---:R-:W-:Y:S01]  /*39380*/  LOP3.LUT R7, R2, 0x9c, RZ, 0xfc, !PT ;  /* 0x0000009c02077812 */ /* 0x004fe200078efcff */
[----:B------:R-:W-:Y:S01]  /*39390*/  IMAD R12, R3, 0x2, R0 ;  /* 0x00000002030c7824 */ /* 0x000fe200078e0200 */
[----:B------:R2:W-:Y:S01]  /*393a0*/  @P5 STG.E desc[UR20][R10.64], R30 ;  /* 0x0000001e0a005986 */ /* 0x0005e2000c101914 */
[----:B----4-:R-:W-:-:S02]  /*393b0*/  LEA R4, P5, R0, R163, 0x2 ;  /* 0x000000a300047211 */ /* 0x010fc400078a10ff */
[----:B------:R-:W-:Y:S02]  /*393c0*/  LOP3.LUT R15, R2, 0xfa, RZ, 0xfc, !PT ;  /* 0x000000fa020f7812 */ /* 0x000fe400078efcff */
[----:B------:R-:W-:Y:S02]  /*393d0*/  LEA R6, P6, R12, R163, 0x2 ;  /* 0x000000a30c067211 */ /* 0x000fe400078c10ff */
[-C--:B------:R-:W-:Y:S02]  /*393e0*/  LEA.HI.X.SX32 R5, R0, R199.reuse, 0x2, P5 ;  /* 0x000000c700057211 */ /* 0x080fe400028f16ff */
[----:B-----5:R-:W-:Y:S01]  /*393f0*/  ISETP.LT.AND P5, PT, R7, UR5, !P0 ;  /* 0x0000000507007c0c */ /* 0x020fe2000c7a1270 */
[----:B------:R-:W4:Y:S01]  /*39400*/  LDCU UR5, c[0x0][0x39c] ;  /* 0x00007380ff0577ac */ /* 0x000f220008000800 */
[----:B------:R-:W-:Y:S01]  /*39410*/  LEA.HI.X.SX32 R7, R12, R199, 0x2, P6 ;  /* 0x000000c70c077211 */ /* 0x000fe200030f16ff */
[----:B------:R-:W-:Y:S01]  /*39420*/  IMAD R12, R3, 0x2, R12 ;  /* 0x00000002030c7824 */ /* 0x000fe200078e020c */
[----:B------:R5:W-:Y:S01]  /*39430*/  @P4 STG.E desc[UR20][R4.64], R31 ;  /* 0x0000001f04004986 */ /* 0x000be2000c101914 */
[----:B------:R-:W-:-:S02]  /*39440*/  LOP3.LUT R0, R2, 0x9e, RZ, 0xfc, !PT ;  /* 0x0000009e02007812 */ /* 0x000fc400078efcff */
[----:B--2---:R-:W-:Y:S01]  /*39450*/  LOP3.LUT R10, R2, 0xa0, RZ, 0xfc, !PT ;  /* 0x000000a0020a7812 */ /* 0x004fe200078efcff */
[----:B------:R2:W-:Y:S01]  /*39460*/  @P3 STG.E desc[UR20][R6.64], R36 ;  /* 0x0000002406003986 */ /* 0x0005e2000c101914 */
[----:B------:R-:W-:Y:S02]  /*39470*/  LEA R8, P3, R12, R163, 0x2 ;  /* 0x000000a30c087211 */ /* 0x000fe400078610ff */
[----:B---3--:R-:W-:Y:S01]  /*39480*/  ISETP.LT.AND P4, PT, R0, UR6, !P0 ;  /* 0x0000000600007c0c */ /* 0x008fe2000c781270 */
[C---:B------:R-:W-:Y:S01]  /*39490*/  IMAD R0, R3.reuse, 0x2, R12 ;  /* 0x0000000203007824 */ /* 0x040fe200078e020c */
[----:B------:R-:W-:Y:S01]  /*394a0*/  LEA.HI.X.SX32 R9, R12, R199, 0x2, P3 ;  /* 0x000000c70c097211 */ /* 0x000fe200018f16ff */
[----:B------:R-:W3:Y:S01]  /*394b0*/  LDCU UR6, c[0x0][0x39c] ;  /* 0x00007380ff0677ac */ /* 0x000ee20008000800 */
[----:B-1----:R-:W-:Y:S01]  /*394c0*/  ISETP.LT.AND P3, PT, R10, UR4, !P0 ;  /* 0x000000040a007c0c */ /* 0x002fe2000c761270 */
[----:B------:R-:W-:Y:S01]  /*394d0*/  IMAD R10, R3, 0x2, R0 ;  /* 0x00000002030a7824 */ /* 0x000fe200078e0200 */
[----:B-----5:R-:W-:Y:S01]  /*394e0*/  LOP3.LUT R5, R2, 0xa2, RZ, 0xfc, !PT ;  /* 0x000000a202057812 */ /* 0x020fe200078efcff */
[----:B------:R-:W1:Y:S01]  /*394f0*/  LDCU UR4, c[0x0][0x39c] ;  /* 0x00007380ff0477ac */ /* 0x000e620008000800 */
[C---:B------:R-:W-:Y:S01]  /*39500*/  LEA R4, P6, R0.reuse, R163, 0x2 ;  /* 0x000000a300047211 */ /* 0x040fe200078c10ff */
[----:B------:R5:W-:Y:S01]  /*39510*/  @P2 STG.E desc[UR20][R8.64], R37 ;  /* 0x0000002508002986 */ /* 0x000be2000c101914 */
[----:B----4-:R-:W-:Y:S01]  /*39520*/  ISETP.LT.AND P2, PT, R5, UR5, !P0 ;  /* 0x0000000505007c0c */ /* 0x010fe2000c741270 */
[----:B------:R-:W4:Y:S01]  /*39530*/  LDCU UR5, c[0x0][0x39c] ;  /* 0x00007380ff0577ac */ /* 0x000f220008000800 */
[----:B------:R-:W-:Y:S01]  /*39540*/  LEA.HI.X.SX32 R5, R0, R199, 0x2, P6 ;  /* 0x000000c700057211 */ /* 0x000fe200030f16ff */
[----:B------:R-:W-:Y:S01]  /*39550*/  IMAD R0, R3, 0x2, R10 ;  /* 0x0000000203007824 */ /* 0x000fe200078e020a */
[----:B--2---:R-:W-:-:S02]  /*39560*/  LEA R6, P6, R10, R163, 0x2 ;  /* 0x000000a30a067211 */ /* 0x004fc400078c10ff */
[----:B------:R-:W-:Y:S01]  /*39570*/  LOP3.LUT R11, R2, 0xa4, RZ, 0xfc, !PT ;  /* 0x000000a4020b7812 */ /* 0x000fe200078efcff */
[----:B------:R2:W-:Y:S01]  /*39580*/  @P5 STG.E desc[UR20][R4.64], R38 ;  /* 0x0000002604005986 */ /* 0x0005e2000c101914 */
[----:B------:R-:W-:Y:S02]  /*39590*/  LEA.HI.X.SX32 R7, R10, R199, 0x2, P6 ;  /* 0x000000c70a077211 */ /* 0x000fe400030f16ff */
[----:B------:R-:W-:Y:S02]  /*395a0*/  LEA R10, P6, R0, R163, 0x2 ;  /* 0x000000a3000a7211 */ /* 0x000fe400078c10ff */
[----:B-----5:R-:W-:Y:S01]  /*395b0*/  LOP3.LUT R8, R2, 0xa6, RZ, 0xfc, !PT ;  /* 0x000000a602087812 */ /* 0x020fe200078efcff */
[----:B------:R5:W-:Y:S01]  /*395c0*/  @P4 STG.E desc[UR20][R6.64], R39 ;  /* 0x0000002706004986 */ /* 0x000be2000c101914 */
[----:B---3--:R-:W-:Y:S01]  /*395d0*/  ISETP.LT.AND P5, PT, R11, UR6, !P0 ;  /* 0x000000060b007c0c */ /* 0x008fe2000c7a1270 */
[----:B------:R-:W3:Y:S01]  /*395e0*/  LDCU UR6, c[0x0][0x39c] ;  /* 0x00007380ff0677ac */ /* 0x000ee20008000800 */
[----:B------:R-:W-:Y:S01]  /*395f0*/  LEA.HI.X.SX32 R11, R0, R199, 0x2, P6 ;  /* 0x000000c7000b7211 */ /* 0x000fe200030f16ff */
[C---:B------:R-:W-:Y:S01]  /*39600*/  IMAD R0, R3.reuse, 0x2, R0 ;  /* 0x0000000203007824 */ /* 0x040fe200078e0200 */
[----:B-1----:R-:W-:Y:S01]  /*39610*/  ISETP.LT.AND P4, PT, R8, UR4, !P0 ;  /* 0x0000000408007c0c */ /* 0x002fe2000c781270 */
[----:B------:R-:W1:Y:S01]  /*39620*/  LDCU UR4, c[0x0][0x39c] ;  /* 0x00007380ff0477ac */ /* 0x000e620008000800 */
[----:B------:R-:W-:Y:S01]  /*39630*/  LOP3.LUT R9, R2, 0xa8, RZ, 0xfc, !PT ;  /* 0x000000a802097812 */ /* 0x000fe200078efcff */
[----:B------:R-:W-:Y:S01]  /*39640*/  IMAD R8, R3, 0x2, R0 ;  /* 0x0000000203087824 */ /* 0x000fe200078e0200 */
[C---:B--2---:R-:W-:Y:S01]  /*39650*/  LEA R4, P6, R0.reuse, R163, 0x2 ;  /* 0x000000a300047211 */ /* 0x044fe200078c10ff */
[----:B------:R2:W-:Y:S01]  /*39660*/  @P3 STG.E desc[UR20][R10.64], R44 ;  /* 0x0000002c0a003986 */ /* 0x0005e2000c101914 */
[----:B----4-:R-:W-:Y:S01]  /*39670*/  ISETP.LT.AND P3, PT, R9, UR5, !P0 ;  /* 0x0000000509007c0c */ /* 0x010fe2000c761270 */
[----:B------:R-:W4:Y:S01]  /*39680*/  LDCU UR5, c[0x0][0x39c] ;  /* 0x00007380ff0577ac */ /* 0x000f220008000800 */
[----:B------:R-:W-:Y:S01]  /*39690*/  LEA.HI.X.SX32 R5, R0, R199, 0x2, P6 ;  /* 0x000000c700057211 */ /* 0x000fe200030f16ff */
[----:B------:R-:W-:Y:S01]  /*396a0*/  IMAD R0, R3, 0x2, R8 ;  /* 0x0000000203007824 */ /* 0x000fe200078e0208 */
[----:B-----5:R-:W-:-:S02]  /*396b0*/  LEA R6, P6, R8, R163, 0x2 ;  /* 0x000000a308067211 */ /* 0x020fc400078c10ff */
[----:B------:R-:W-:Y:S01]  /*396c0*/  LOP3.LUT R9, R2, 0xaa, RZ, 0xfc, !PT ;  /* 0x000000aa02097812 */ /* 0x000fe200078efcff */
[----:B------:R5:W-:Y:S01]  /*396d0*/  @P2 STG.E desc[UR20][R4.64], R45 ;  /* 0x0000002d04002986 */ /* 0x000be2000c101914 */
[----:B------:R-:W-:Y:S02]  /*396e0*/  LEA.HI.X.SX32 R7, R8, R199, 0x2, P6 ;  /* 0x000000c708077211 */ /* 0x000fe400030f16ff */
[----:B------:R-:W-:Y:S02]  /*396f0*/  LEA R8, P6, R0, R163, 0x2 ;  /* 0x000000a300087211 */ /* 0x000fe400078c10ff */
[----:B--2---:R-:W-:Y:S01]  /*39700*/  LOP3.LUT R10, R2, 0xac, RZ, 0xfc, !PT ;  /* 0x000000ac020a7812 */ /* 0x004fe200078efcff */
[----:B------:R2:W-:Y:S01]  /*39710*/  @P5 STG.E desc[UR20][R6.64], R46 ;  /* 0x0000002e06005986 */ /* 0x0005e2000c101914 */
[----:B-1----:R-:W-:Y:S01]  /*39720*/  ISETP.LT.AND P2, PT, R9, UR4, !P0 ;  /* 0x0000000409007c0c */ /* 0x002fe2000c741270 */
[----:B------:R-:W1:Y:S01]  /*39730*/  LDCU UR4, c[0x0][0x39c] ;  /* 0x00007380ff0477ac */ /* 0x000e620008000800 */
[----:B------:R-:W-:Y:S01]  /*39740*/  LEA.HI.X.SX32 R9, R0, R199, 0x2, P6 ;  /* 0x000000c700097211 */ /* 0x000fe200030f16ff */
[C---:B------:R-:W-:Y:S01]  /*39750*/  IMAD R0, R3.reuse, 0x2, R0 ;  /* 0x0000000203007824 */ /* 0x040fe200078e0200 */
[----:B---3--:R-:W-:Y:S01]  /*39760*/  ISETP.LT.AND P5, PT, R10, UR6, !P0 ;  /* 0x000000060a007c0c */ /* 0x008fe2000c7a1270 */
[----:B------:R-:W3:Y:S01]  /*39770*/  LDCU UR6, c[0x0][0x39c] ;  /* 0x00007380ff0677ac */ /* 0x000ee20008000800 */
[----:B------:R-:W-:Y:S01]  /*39780*/  LOP3.LUT R11, R2, 0xae, RZ, 0xfc, !PT ;  /* 0x000000ae020b7812 */ /* 0x000fe200078efcff */
[----:B------:R-:W-:Y:S01]  /*39790*/  IMAD R10, R3, 0x2, R0 ;  /* 0x00000002030a7824 */ /* 0x000fe200078e0200 */
[C---:B-----5:R-:W-:Y:S01]  /*397a0*/  LEA R4, P6, R0.reuse, R163, 0x2 ;  /* 0x000000a300047211 */ /* 0x060fe200078c10ff */
[----:B------:R5:W-:Y:S01]  /*397b0*/  @P4 STG.E desc[UR20][R8.64], R47 ;  /* 0x0000002f08004986 */ /* 0x000be2000c101914 */
[----:B----4-:R-:W-:Y:S01]  /*397c0*/  ISETP.LT.AND P4, PT, R11, UR5, !P0 ;  /* 0x000000050b007c0c */ /* 0x010fe2000c781270 */
[----:B------:R-:W4:Y:S01]  /*397d0*/  LDCU UR5, c[0x0][0x39c] ;  /* 0x00007380ff0577ac */ /* 0x000f220008000800 */
[----:B------:R-:W-:Y:S01]  /*397e0*/  LEA.HI.X.SX32 R5, R0, R199, 0x2, P6 ;  /* 0x000000c700057211 */ /* 0x000fe200030f16ff */
[----:B------:R-:W-:Y:S01]  /*397f0*/  IMAD R0, R3, 0x2, R10 ;  /* 0x0000000203007824 */ /* 0x000fe200078e020a */
[----:B--2---:R-:W-:-:S02]  /*39800*/  LEA R6, P6, R10, R163, 0x2 ;  /* 0x000000a30a067211 */ /* 0x004fc400078c10ff */
[----:B------:R-:W-:Y:S01]  /*39810*/  LOP3.LUT R11, R2, 0xb0, RZ, 0xfc, !PT ;  /* 0x000000b0020b7812 */ /* 0x000fe200078efcff */
[----:B------:R-:W-:Y:S01]  /*39820*/  IMAD R12, R3, 0x2, R0 ;  /* 0x00000002030c7824 */ /* 0x000fe200078e0200 */
[----:B------:R-:W-:Y:S01]  /*39830*/  LEA.HI.X.SX32 R7, R10, R199, 0x2, P6 ;  /* 0x000000c70a077211 */ /* 0x000fe200030f16ff */
[----:B------:R-:W-:Y:S01]  /*39840*/  @P3 STG.E desc[UR20][R4.64], R52 ;  /* 0x0000003404003986 */ /* 0x000fe2000c101914 */
[----:B-1----:R-:W-:Y:S01]  /*39850*/  ISETP.LT.AND P3, PT, R11, UR4, !P0 ;  /* 0x000000040b007c0c */ /* 0x002fe2000c761270 */
[----:B------:R-:W1:Y:S01]  /*39860*/  LDCU UR4, c[0x0][0x39c] ;  /* 0x00007380ff0477ac */ /* 0x000e620008000800 */
[----:B-----5:R-:W-:Y:S01]  /*39870*/  LEA R8, P6, R0, R163, 0x2 ;  /* 0x000000a300087211 */ /* 0x020fe200078c10ff */
[----:B------:R2:W-:Y:S01]  /*39880*/  @P2 STG.E desc[UR20][R6.64], R53 ;  /* 0x0000003506002986 */ /* 0x0005e2000c101914 */
[----:B------:R-:W-:Y:S02]  /*39890*/  LOP3.LUT R11, R2, 0xb2, RZ, 0xfc, !PT ;  /* 0x000000b2020b7812 */ /* 0x000fe400078efcff */
[----:B------:R-:W-:-:S02]  /*398a0*/  LEA.HI.X.SX32 R9, R0, R199, 0x2, P6 ;  /* 0x000000c700097211 */ /* 0x000fc400030f16ff */
[----:B------:R-:W-:Y:S02]  /*398b0*/  LEA R10, P6, R12, R163, 0x2 ;  /* 0x000000a30c0a7211 */ /* 0x000fe400078c10ff */
[----:B---3--:R-:W-:Y:S01]  /*398c0*/  ISETP.LT.AND P2, PT, R11, UR6, !P0 ;  /* 0x000000060b007c0c */ /* 0x008fe2000c741270 */
[----:B------:R-:W3:Y:S01]  /*398d0*/  LDCU UR6, c[0x0][0x39c] ;  /* 0x00007380ff0677ac */ /* 0x000ee20008000800 */
[----:B------:R-:W-:Y:S01]  /*398e0*/  LOP3.LUT R0, R2, 0xb4, RZ, 0xfc, !PT ;  /* 0x000000b402007812 */ /* 0x000fe200078efcff */
[----:B------:R5:W-:Y:S01]  /*398f0*/  @P5 STG.E desc[UR20][R8.64], R54 ;  /* 0x0000003608005986 */ /* 0x000be2000c101914 */
[----:B------:R-:W-:Y:S01]  /*39900*/  LEA.HI.X.SX32 R11, R12, R199, 0x2, P6 ;  /* 0x000000c70c0b7211 */ /* 0x000fe200030f16ff */
[C---:B------:R-:W-:Y:S01]  /*39910*/  IMAD R12, R3.reuse, 0x2, R12 ;  /* 0x00000002030c7824 */ /* 0x040fe200078e020c */
[----:B----4-:R-:W-:Y:S01]  /*39920*/  ISETP.LT.AND P5, PT, R0, UR5, !P0 ;  /* 0x0000000500007c0c */ /* 0x010fe2000c7a1270 */
[----:B------:R-:W4:Y:S01]  /*39930*/  LDCU UR5, c[0x0][0x39c] ;  /* 0x00007380ff0577ac */ /* 0x000f220008000800 */
[----:B--2---:R-:W-:Y:S01]  /*39940*/  LOP3.LUT R7, R2, 0xb6, RZ, 0xfc, !PT ;  /* 0x000000b602077812 */ /* 0x004fe200078efcff */
[----:B------:R-:W-:Y:S01]  /*39950*/  IMAD R0, R3, 0x2, R12 ;  /* 0x0000000203007824 */ /* 0x000fe200078e020c */
[----:B------:R2:W-:Y:S01]  /*39960*/  @P4 STG.E desc[UR20][R10.64], R55 ;  /* 0x000000370a004986 */ /* 0x0005e2000c101914 */
[----:B------:R-:W-:-:S03]  /*39970*/  LEA R4, P4, R12, R163, 0x2 ;  /* 0x000000a30c047211 */ /* 0x000fc600078810ff */
[----:B------:R-:W-:Y:S02]  /*39980*/  LEA R6, P6, R0, R163, 0x2 ;  /* 0x000000a300067211 */ /* 0x000fe400078c10ff */
[-C--:B------:R-:W-:Y:S02]  /*39990*/  LEA.HI.X.SX32 R5, R12, R199.reuse, 0x2, P4 ;  /* 0x000000c70c057211 */ /* 0x080fe400020f16ff */
[----:B-1----:R-:W-:Y:S01]  /*399a0*/  ISETP.LT.AND P4, PT, R7, UR4, !P0 ;  /* 0x0000000407007c0c */ /* 0x002fe2000c781270 */
[----:B------:R-:W1:Y:S01]  /*399b0*/  LDCU UR4, c[0x0][0x39c] ;  /* 0x00007380ff0477ac */ /* 0x000e620008000800 */
[----:B------:R-:W-:Y:S01]  /*399c0*/  LEA.HI.X.SX32 R7, R0, R199, 0x2, P6 ;  /* 0x000000c700077211 */ /* 0x000fe200030f16ff */
[C---:B------:R-:W-:Y:S01]  /*399d0*/  IMAD R0, R3.reuse, 0x2, R0 ;  /* 0x0000000203007824 */ /* 0x040fe200078e0200 */
[C---:B-----5:R-:W-:Y:S01]  /*399e0*/  LOP3.LUT R8, R2.reuse, 0xb8, RZ, 0xfc, !PT ;  /* 0x000000b802087812 */ /* 0x060fe200078efcff */
[----:B------:R5:W-:Y:S01]  /*399f0*/  @P3 STG.E desc[UR20][R4.64], R60 ;  /* 0x0000003c04003986 */ /* 0x000be2000c101914 */
[----:B--2---:R-:W-:Y:S01]  /*39a00*/  LOP3.LUT R11, R2, 0xba, RZ, 0xfc, !PT ;  /* 0x000000ba020b7812 */ /* 0x004fe200078efcff */
[C---:B------:R-:W-:Y:S01]  /*39a10*/  IMAD R10, R3.reuse, 0x2, R0 ;  /* 0x00000002030a7824 */ /* 0x040fe200078e0200 */
[----:B---3--:R-:W-:Y:S01]  /*39a20*/  ISETP.LT.AND P3, PT, R8, UR6, !P0 ;  /* 0x0000000608007c0c */ /* 0x008fe2000c761270 */
[----:B------:R2:W-:Y:S01]  /*39a30*/  @P2 STG.E desc[UR20][R6.64], R61 ;  /* 0x0000003d06002986 */ /* 0x0005e2000c101914 */
[C---:B------:R-:W-:Y:S01]  /*39a40*/  LEA R8, P2, R0.reuse, R163, 0x2 ;  /* 0x000000a300087211 */ /* 0x040fe200078410ff */
[----:B------:R-:W3:Y:S03]  /*39a50*/  LDCU UR6, c[0x0][0x39c] ;  /* 0x00007380ff0677ac */ /* 0x000ee60008000800 */
[----:B------:R-:W-:Y:S01]  /*39a60*/  LEA.HI.X.SX32 R9, R0, R199, 0x2, P2 ;  /* 0x000000c700097211 */ /* 0x000fe200010f16ff */
[----:B------:R-:W-:Y:S01]  /*39a70*/  IMAD R0, R3, 0x2, R10 ;  /* 0x0000000203007824 */ /* 0x000fe200078e020a */
[----:B----4-:R-:W-:Y:S01]  /*39a80*/  ISETP.LT.AND P2, PT, R11, UR5, !P0 ;  /* 0x000000050b007c0c */ /* 0x010fe2000c741270 */
[----:B------:R-:W4:Y:S01]  /*39a90*/  LDCU UR5, c[0x0][0x39c] ;  /* 0x00007380ff0577ac */ /* 0x000f220008000800 */
[----:B-----5:R-:W-:Y:S01]  /*39aa0*/  LOP3.LUT R5, R2, 0xbc, RZ, 0xfc, !PT ;  /* 0x000000bc02057812 */ /* 0x020fe200078efcff */
[----:B------:R5:W-:Y:S01]  /*39ab0*/  @P5 STG.E desc[UR20][R8.64], R62 ;  /* 0x0000003e08005986 */ /* 0x000be2000c101914 */
[C---:B------:R-:W-:Y:S01]  /*39ac0*/  LEA R4, P6, R10.reuse, R163, 0x2 ;  /* 0x000000a30a047211 */ /* 0x040fe200078c10ff */
[----:B------:R-:W-:Y:S01]  /*39ad0*/  IMAD R12, R3, 0x2, R0 ;  /* 0x00000002030c7824 */ /* 0x000fe200078e0200 */
[----:B-1----:R-:W-:Y:S01]  /*39ae0*/  ISETP.LT.AND P5, PT, R5, UR4, !P0 ;  /* 0x0000000405007c0c */ /* 0x002fe2000c7a1270 */
[----:B------:R-:W1:Y:S01]  /*39af0*/  LDCU UR4, c[0x0][0x39c] ;  /* 0x00007380ff0477ac */ /* 0x000e620008000800 */
[----:B------:R-:W-:-:S02]  /*39b00*/  LEA.HI.X.SX32 R5, R10, R199, 0x2, P6 ;  /* 0x000000c70a057211 */ /* 0x000fc400030f16ff */
[----:B--2---:R-:W-:Y:S02]  /*39b10*/  LEA R6, P6, R0, R163, 0x2 ;  /* 0x000000a300067211 */ /* 0x004fe400078c10ff */
[----:B------:R-:W-:Y:S01]  /*39b20*/  LOP3.LUT R11, R2, 0xbe, RZ, 0xfc, !PT ;  /* 0x000000be020b7812 */ /* 0x000fe200078efcff */
[----:B------:R2:W-:Y:S01]  /*39b30*/  @P4 STG.E desc[UR20][R4.64], R63 ;  /* 0x0000003f04004986 */ /* 0x0005e2000c101914 */
[----:B------:R-:W-:Y:S02]  /*39b40*/  LEA.HI.X.SX32 R7, R0, R199, 0x2, P6 ;  /* 0x000000c700077211 */ /* 0x000fe400030f16ff */
[----:B------:R-:W-:Y:S02]  /*39b50*/  LEA R10, P6, R12, R163, 0x2 ;  /* 0x000000a30c0a7211 */ /* 0x000fe400078c10ff */
[----:B------:R-:W-:Y:S01]  /*39b60*/  LOP3.LUT R0, R2, 0xc0, RZ, 0xfc, !PT ;  /* 0x000000c002007812 */ /* 0x000fe200078efcff */
[----:B------:R1:W-:Y:S01]  /*39b70*/  @P3 STG.E desc[UR20][R6.64], R68 ;  /* 0x0000004406003986 */ /* 0x0003e2000c101914 */
[----:B---3--:R-:W-:Y:S01]  /*39b80*/  ISETP.LT.AND P4, PT, R11, UR6, !P0 ;  /* 0x000000060b007c0c */ /* 0x008fe2000c781270 */
[----:B------:R-:W3:Y:S01]  /*39b90*/  LDCU UR6, c[0x0][0x39c] ;  /* 0x00007380ff0677ac */ /* 0x000ee20008000800 */
[----:B------:R-:W-:Y:S01]  /*39ba0*/  LEA.HI.X.SX32 R11, R12, R199, 0x2, P6 ;  /* 0x000000c70c0b7211 */ /* 0x000fe200030f16ff */
[C---:B------:R-:W-:Y:S01]  /*39bb0*/  IMAD R12, R3.reuse, 0x2, R12 ;  /* 0x00000002030c7824 */ /* 0x040fe200078e020c */
[----:B----4-:R-:W-:Y:S01]  /*39bc0*/  ISETP.LT.AND P3, PT, R0, UR5, !P0 ;  /* 0x0000000500007c0c */ /* 0x010fe2000c761270 */
[----:B------:R-:W4:Y:S01]  /*39bd0*/  LDCU UR5, c[0x0][0x39c] ;  /* 0x00007380ff0577ac */ /* 0x000f220008000800 */
[----:B-----5:R-:W-:Y:S01]  /*39be0*/  LOP3.LUT R8, R2, 0xc2, RZ, 0xfc, !PT ;  /* 0x000000c202087812 */ /* 0x020fe200078efcff */
[C---:B------:R-:W-:Y:S01]  /*39bf0*/  IMAD R0, R3.reuse, 0x2, R12 ;  /* 0x0000000203007824 */ /* 0x040fe200078e020c */
[----:B--2---:R-:W-:Y:S01]  /*39c00*/  LEA R4, P6, R12, R163, 0x2 ;  /* 0x000000a30c047211 */ /* 0x004fe200078c10ff */
[----:B------:R2:W-:Y:S01]  /*39c10*/  @P2 STG.E desc[UR20][R10.64], R69 ;  /* 0x000000450a002986 */ /* 0x0005e2000c101914 */
[----:B-1----:R-:W-:Y:S01]  /*39c20*/  ISETP.LT.AND P2, PT, R8, UR4, !P0 ;  /* 0x0000000408007c0c */ /* 0x002fe2000c741270 */
[----:B------:R-:W1:Y:S01]  /*39c30*/  LDCU UR4, c[0x0][0x39c] ;  /* 0x00007380ff0477ac */ /* 0x000e620008000800 */
[----:B------:R-:W-:Y:S01]  /*39c40*/  LEA.HI.X.SX32 R5, R12, R199, 0x2, P6 ;  /* 0x000000c70c057211 */ /* 0x000fe200030f16ff */
[----:B------:R-:W-:Y:S01]  /*39c50*/  IMAD R12, R3, 0x2, R0 ;  /* 0x00000002030c7824 */ /* 0x000fe200078e0200 */
[----:B------:R-:W-:-:S02]  /*39c60*/  LEA R6, P6, R0, R163, 0x2 ;  /* 0x000000a300067211 */ /* 0x000fc400078c10ff */
[----:B------:R-:W-:Y:S01]  /*39c70*/  LOP3.LUT R9, R2, 0xc4, RZ, 0xfc, !PT ;  /* 0x000000c402097812 */ /* 0x000fe200078efcff */
[----:B------:R5:W-:Y:S01]  /*39c80*/  @P5 STG.E desc[UR20][R4.64], R70 ;  /* 0x0000004604005986 */ /* 0x000be2000c101914 */
[----:B------:R-:W-:Y:S02]  /*39c90*/  LEA.HI.X.SX32 R7, R0, R199, 0x2, P6 ;  /* 0x000000c700077211 */ /* 0x000fe400030f16ff */
[----:B------:R-:W-:Y:S02]  /*39ca0*/  LEA R8, P6, R12, R163, 0x2 ;  /* 0x000000a30c087211 */ /* 0x000fe400078c10ff */
[----:B------:R-:W-:Y:S01]  /*39cb0*/  LOP3.LUT R0, R2, 0xc6, RZ, 0xfc, !PT ;  /* 0x000000c602007812 */ /* 0x000fe200078efcff */
[----:B------:R1:W-:Y:S01]  /*39cc0*/  @P4 STG.E desc[UR20][R6.64], R71 ;  /* 0x0000004706004986 */ /* 0x0003e2000c101914 */
[----:B----4-:R-:W-:Y:S01]  /*39cd0*/  ISETP.LT.AND P5, PT, R9, UR5, !P0 ;  /* 0x0000000509007c0c */ /* 0x010fe2000c7a1270 */
[----:B------:R-:W4:Y:S01]  /*39ce0*/  LDCU UR5, c[0x0][0x39c] ;  /* 0x00007380ff0577ac */ /* 0x000f220008000800 */
[----:B------:R-:W-:Y:S01]  /*39cf0*/  LEA.HI.X.SX32 R9, R12, R199, 0x2, P6 ;  /* 0x000000c70c097211 */ /* 0x000fe200030f16ff */
[C---:B------:R-:W-:Y:S01]  /*39d00*/  IMAD R12, R3.reuse, 0x2, R12 ;  /* 0x00000002030c7824 */ /* 0x040fe200078e020c */
[----:B---3--:R-:W-:Y:S01]  /*39d10*/  ISETP.LT.AND P4, PT, R0, UR6, !P0 ;  /* 0x0000000600007c0c */ /* 0x008fe2000c781270 */
[----:B------:R-:W3:Y:S01]  /*39d20*/  LDCU UR6, c[0x0][0x39c] ;  /* 0x00007380ff0677ac */ /* 0x000ee20008000800 */
[----:B--2---:R-:W-:Y:S01]  /*39d30*/  LOP3.LUT R10, R2, 0xc8, RZ, 0xfc, !PT ;  /* 0x000000c8020a7812 */ /* 0x004fe200078efcff */
[C---:B------:R-:W-:Y:S01]  /*39d40*/  IMAD R0, R3.reuse, 0x2, R12 ;  /* 0x0000000203007824 */ /* 0x040fe200078e020c */
[----:B-----5:R-:W-:Y:S01]  /*39d50*/  LEA R4, P6, R12, R163, 0x2 ;  /* 0x000000a30c047211 */ /* 0x020fe200078c10ff */
[----:B------:R2:W-:Y:S01]  /*39d60*/  @P3 STG.E desc[UR20][R8.64], R76 ;  /* 0x0000004c08003986 */ /* 0x0005e2000c101914 */
[----:B-1----:R-:W-:Y:S01]  /*39d70*/  ISETP.LT.AND P3, PT, R10, UR4, !P0 ;  /* 0x000000040a007c0c */ /* 0x002fe2000c761270 */
[----:B------:R-:W1:Y:S01]  /*39d80*/  LDCU UR4, c[0x0][0x39c] ;  /* 0x00007380ff0477ac */ /* 0x000e620008000800 */
[----:B------:R-:W-:Y:S01]  /*39d90*/  LEA.HI.X.SX32 R5, R12, R199, 0x2, P6 ;  /* 0x000000c70c057211 */ /* 0x000fe200030f16ff */
[----:B------:R-:W-:Y:S01]  /*39da0*/  IMAD R10, R3, 0x2, R0 ;  /* 0x00000002030a7824 */ /* 0x000fe200078e0200 */
[----:B------:R-:W-:-:S02]  /*39db0*/  LEA R6, P6, R0, R163, 0x2 ;  /* 0x000000a300067211 */ /* 0x000fc400078c10ff */
[----:B------:R-:W-:Y:S01]  /*39dc0*/  LOP3.LUT R11, R2, 0xca, RZ, 0xfc, !PT ;  /* 0x000000ca020b7812 */ /* 0x000fe200078efcff */
[----:B------:R-:W-:Y:S01]  /*39dd0*/  @P2 STG.E desc[UR20][R4.64], R77 ;  /* 0x0000004d04002986 */ /* 0x000fe2000c101914 */
[----:B------:R-:W-:Y:S01]  /*39de0*/  LEA.HI.X.SX32 R7, R0, R199, 0x2, P6 ;  /* 0x000000c700077211 */ /* 0x000fe200030f16ff */
[----:B------:R-:W-:Y:S01]  /*39df0*/  IMAD R0, R3, 0x2, R10 ;  /* 0x0000000203007824 */ /* 0x000fe200078e020a */
[----:B----4-:R-:W-:Y:S01]  /*39e00*/  ISETP.LT.AND P2, PT, R11, UR5, !P0 ;  /* 0x000000050b007c0c */ /* 0x010fe2000c741270 */
[----:B------:R-:W4:Y:S01]  /*39e10*/  LDCU UR5, c[0x0][0x39c] ;  /* 0x00007380ff0577ac */ /* 0x000f220008000800 */
[----:B--2---:R-:W-:Y:S01]  /*39e20*/  LEA R8, P6, R10, R163, 0x2 ;  /* 0x000000a30a087211 */ /* 0x004fe200078c10ff */
[----:B------:R2:W-:Y:S01]  /*39e30*/  @P5 STG.E desc[UR20][R6.64], R78 ;  /* 0x0000004e06005986 */ /* 0x0005e2000c101914 */
[----:B------:R-:W-:Y:S02]  /*39e40*/  LOP3.LUT R11, R2, 0xcc, RZ, 0xfc, !PT ;  /* 0x000000cc020b7812 */ /* 0x000fe400078efcff */
[----:B------:R-:W-:-:S02]  /*39e50*/  LEA.HI.X.SX32 R9, R10, R199, 0x2, P6 ;  /* 0x000000c70a097211 */ /* 0x000fc400030f16ff */
        /* <DEDUP_REMOVED lines=12> */
[----:B------:R-:W-:-:S03]  /*39f20*/  LEA R4, P3, R0, R163, 0x2 ;  /* 0x000000a300047211 */ /* 0x000fc600078610ff */
[----:B------:R-:W-:Y:S02]  /*39f30*/  LEA R6, P6, R12, R163, 0x2 ;  /* 0x000000a30c067211 */ /* 0x000fe400078c10ff */
[-C--:B------:R-:W-:Y:S02]  /*39f40*/  LEA.HI.X.SX32 R5, R0, R199.reuse, 0x2, P3 ;  /* 0x000000c700057211 */ /* 0x080fe400018f16ff */
[----:B----4-:R-:W-:Y:S01]  /*39f50*/  ISETP.LT.AND P3, PT, R7, UR5, !P0 ;  /* 0x0000000507007c0c */ /* 0x010fe2000c761270 */
[----:B------:R-:W4:Y:S01]  /*39f60*/  LDCU UR5, c[0x0][0x39c] ;  /* 0x00007380ff0577ac */ /* 0x000f220008000800 */
[----:B------:R-:W-:Y:S01]  /*39f70*/  LEA.HI.X.SX32 R7, R12, R199, 0x2, P6 ;  /* 0x000000c70c077211 */ /* 0x000fe200030f16ff */
[----:B------:R-:W-:Y:S01]  /*39f80*/  IMAD R12, R3, 0x2, R12 ;  /* 0x00000002030c7824 */ /* 0x000fe200078e020c */
[----:B------:R5:W-:Y:S01]  /*39f90*/  @P2 STG.E desc[UR20][R4.64], R85 ;  /* 0x0000005504002986 */ /* 0x000be2000c101914 */
[C---:B------:R-:W-:Y:S02]  /*39fa0*/  LOP3.LUT R0, R2.reuse, 0xd2, RZ, 0xfc, !PT ;  /* 0x000000d202007812 */ /* 0x040fe400078efcff */
[----:B--2---:R-:W-:Y:S01]  /*39fb0*/  LOP3.LUT R10, R2, 0xd4, RZ, 0xfc, !PT ;  /* 0x000000d4020a7812 */ /* 0x004fe200078efcff */
[----:B------:R2:W-:Y:S01]  /*39fc0*/  @P5 STG.E desc[UR20][R6.64], R86 ;  /* 0x0000005606005986 */ /* 0x0005e2000c101914 */
[----:B------:R-:W-:-:S02]  /*39fd0*/  LEA R8, P5, R12, R163, 0x2 ;  /* 0x000000a30c087211 */ /* 0x000fc400078a10ff */
        /* <DEDUP_REMOVED lines=100> */
[----:B------:R-:W-:-:S02]  /*3a620*/  LEA R4, P6, R10, R163, 0x2 ;  /* 0x000000a30a047211 */ /* 0x000fc400078c10ff */
[----:B-1----:R-:W-:Y:S01]  /*3a630*/  ISETP.LT.AND P3, PT, R5, UR4, !P0 ;  /* 0x0000000405007c0c */ /* 0x002fe2000c761270 */
[----:B------:R-:W1:Y:S01]  /*3a640*/  LDCU UR4, c[0x0][0x39c] ;  /* 0x00007380ff0477ac */ /* 0x000e620008000800 */
[----:B------:R-:W-:Y:S01]  /*3a650*/  LEA.HI.X.SX32 R5, R10, R199, 0x2, P6 ;  /* 0x000000c70a057211 */ /* 0x000fe200030f16ff */
[----:B------:R-:W-:Y:S01]  /*3a660*/  IMAD R10, R3, 0x2, R0 ;  /* 0x00000002030a7824 */ /* 0x000fe200078e0200 */
[----:B--2---:R-:W-:Y:S02]  /*3a670*/  LEA R6, P6, R0, R163, 0x2 ;  /* 0x000000a300067211 */ /* 0x004fe400078c10ff */
[----:B------:R-:W-:Y:S01]  /*3a680*/  LOP3.LUT R11, R2, 0xf2, RZ, 0xfc, !PT ;  /* 0x000000f2020b7812 */ /* 0x000fe200078efcff */
[----:B------:R2:W-:Y:S01]  /*3a690*/  @P2 STG.E desc[UR20][R4.64], R117 ;  /* 0x0000007504002986 */ /* 0x0005e2000c101914 */
[----:B------:R-:W-:Y:S02]  /*3a6a0*/  LEA.HI.X.SX32 R7, R0, R199, 0x2, P6 ;  /* 0x000000c700077211 */ /* 0x000fe400030f16ff */
[----:B------:R-:W-:-:S02]  /*3a6b0*/  LOP3.LUT R0, R2, 0xf4, RZ, 0xfc, !PT ;  /* 0x000000f402007812 */ /* 0x000fc400078efcff */
[----:B-----5:R-:W-:Y:S01]  /*3a6c0*/  LEA R8, P6, R10, R163, 0x2 ;  /* 0x000000a30a087211 */ /* 0x020fe200078c10ff */
[----:B------:R5:W-:Y:S01]  /*3a6d0*/  @P5 STG.E desc[UR20][R6.64], R118 ;  /* 0x0000007606005986 */ /* 0x000be2000c101914 */
[----:B----4-:R-:W-:Y:S01]  /*3a6e0*/  ISETP.LT.AND P5, PT, R0, UR5, !P0 ;  /* 0x0000000500007c0c */ /* 0x010fe2000c7a1270 */
[----:B------:R-:W4:Y:S01]  /*3a6f0*/  LDCU UR5, c[0x0][0x39c] ;  /* 0x00007380ff0577ac */ /* 0x000f220008000800 */
[----:B------:R-:W-:Y:S01]  /*3a700*/  LEA.HI.X.SX32 R9, R10, R199, 0x2, P6 ;  /* 0x000000c70a097211 */ /* 0x000fe200030f16ff */
[----:B------:R-:W-:Y:S01]  /*3a710*/  IMAD R10, R3, 0x2, R10 ;  /* 0x00000002030a7824 */ /* 0x000fe200078e020a */
[----:B------:R-:W-:Y:S02]  /*3a720*/  LOP3.LUT R0, R2, 0xf6, RZ, 0xfc, !PT ;  /* 0x000000f602007812 */ /* 0x000fe400078efcff */
[----:B---3--:R-:W-:Y:S01]  /*3a730*/  ISETP.LT.AND P2, PT, R11, UR6, !P0 ;  /* 0x000000060b007c0c */ /* 0x008fe2000c741270 */
[----:B------:R3:W-:Y:S01]  /*3a740*/  @P4 STG.E desc[UR20][R8.64], R119 ;  /* 0x0000007708004986 */ /* 0x0007e2000c101914 */
[----:B-1----:R-:W-:Y:S01]  /*3a750*/  ISETP.LT.AND P4, PT, R0, UR4, !P0 ;  /* 0x0000000400007c0c */ /* 0x002fe2000c781270 */
[C---:B------:R-:W-:Y:S01]  /*3a760*/  IMAD R0, R3.reuse, 0x2, R10 ;  /* 0x0000000203007824 */ /* 0x040fe200078e020a */
[C---:B--2---:R-:W-:Y:S01]  /*3a770*/  LEA R4, P6, R10.reuse, R163, 0x2 ;  /* 0x000000a30a047211 */ /* 0x044fe200078c10ff */
[----:B------:R-:W1:Y:S02]  /*3a780*/  LDCU UR4, c[0x0][0x39c] ;  /* 0x00007380ff0477ac */ /* 0x000e640008000800 */
[----:B------:R-:W-:Y:S01]  /*3a790*/  IMAD R12, R3, 0x2, R0 ;  /* 0x00000002030c7824 */ /* 0x000fe200078e0200 */
[----:B------:R-:W-:-:S02]  /*3a7a0*/  LEA.HI.X.SX32 R5, R10, R199, 0x2, P6 ;  /* 0x000000c70a057211 */ /* 0x000fc400030f16ff */
[----:B-----5:R-:W-:Y:S01]  /*3a7b0*/  LEA R6, P6, R0, R163, 0x2 ;  /* 0x000000a300067211 */ /* 0x020fe200078c10ff */
[C---:B------:R-:W-:Y:S01]  /*3a7c0*/  IMAD R14, R3.reuse, 0x2, R12 ;  /* 0x00000002030e7824 */ /* 0x040fe200078e020c */
[----:B------:R-:W-:Y:S01]  /*3a7d0*/  LOP3.LUT R10, R2, 0xf8, RZ, 0xfc, !PT ;  /* 0x000000f8020a7812 */ /* 0x000fe200078efcff */
[----:B------:R2:W-:Y:S01]  /*3a7e0*/  @P3 STG.E desc[UR20][R4.64], R128 ;  /* 0x0000008004003986 */ /* 0x0005e2000c101914 */
[----:B------:R-:W-:Y:S01]  /*3a7f0*/  LEA.HI.X.SX32 R7, R0, R199, 0x2, P6 ;  /* 0x000000c700077211 */ /* 0x000fe200030f16ff */
[C---:B------:R-:W-:Y:S01]  /*3a800*/  IMAD R0, R3.reuse, 0x2, R14 ;  /* 0x0000000203007824 */ /* 0x040fe200078e020e */
[----:B----4-:R-:W-:Y:S01]  /*3a810*/  ISETP.LT.AND P3, PT, R10, UR5, !P0 ;  /* 0x000000050a007c0c */ /* 0x010fe2000c761270 */
[----:B------:R-:W4:Y:S01]  /*3a820*/  LDCU UR5, c[0x0][0x39c] ;  /* 0x00007380ff0577ac */ /* 0x000f220008000800 */
[-C--:B------:R-:W-:Y:S01]  /*3a830*/  LEA R10, P6, R14, R163.reuse, 0x2 ;  /* 0x000000a30e0a7211 */ /* 0x080fe200078c10ff */
[----:B------:R-:W-:Y:S01]  /*3a840*/  IMAD R16, R3, 0x2, R0 ;  /* 0x0000000203107824 */ /* 0x000fe200078e0200 */
[----:B------:R5:W-:Y:S01]  /*3a850*/  @P2 STG.E desc[UR20][R6.64], R129 ;  /* 0x0000008106002986 */ /* 0x000be2000c101914 */
[----:B---3--:R-:W-:-:S02]  /*3a860*/  LEA R8, P2, R12, R163, 0x2 ;  /* 0x000000a30c087211 */ /* 0x008fc400078410ff */
[C---:B------:R-:W-:Y:S01]  /*3a870*/  IMAD R18, R3.reuse, 0x2, R16 ;  /* 0x0000000203127824 */ /* 0x040fe200078e0210 */
[-C--:B------:R-:W-:Y:S02]  /*3a880*/  LEA.HI.X.SX32 R11, R14, R199.reuse, 0x2, P6 ;  /* 0x000000c70e0b7211 */ /* 0x080fe400030f16ff */
[----:B------:R-:W-:Y:S01]  /*3a890*/  LEA.HI.X.SX32 R9, R12, R199, 0x2, P2 ;  /* 0x000000c70c097211 */ /* 0x000fe200010f16ff */
[----:B------:R-:W-:Y:S01]  /*3a8a0*/  IMAD R14, R3, 0x2, R18 ;  /* 0x00000002030e7824 */ /* 0x000fe200078e0212 */
[-C--:B--2---:R-:W-:Y:S02]  /*3a8b0*/  LEA R4, P6, R0, R163.reuse, 0x2 ;  /* 0x000000a300047211 */ /* 0x084fe400078c10ff */
[----:B------:R-:W-:Y:S01]  /*3a8c0*/  LEA R12, P2, R16, R163, 0x2 ;  /* 0x000000a3100c7211 */ /* 0x000fe200078410ff */
[----:B------:R2:W-:Y:S01]  /*3a8d0*/  @P5 STG.E desc[UR20][R8.64], R130 ;  /* 0x0000008208005986 */ /* 0x0005e2000c101914 */
[----:B------:R-:W-:Y:S02]  /*3a8e0*/  LOP3.LUT R2, R2, 0xfc, RZ, 0xfc, !PT ;  /* 0x000000fc02027812 */ /* 0x000fe400078efcff */
[-C--:B------:R-:W-:Y:S01]  /*3a8f0*/  LEA.HI.X.SX32 R5, R0, R199.reuse, 0x2, P6 ;  /* 0x000000c700057211 */ /* 0x080fe200030f16ff */
[----:B------:R2:W-:Y:S01]  /*3a900*/  @P4 STG.E desc[UR20][R10.64], R131 ;  /* 0x000000830a004986 */ /* 0x0005e2000c101914 */
[----:B------:R-:W-:-:S02]  /*3a910*/  LEA.HI.X.SX32 R13, R16, R199, 0x2, P2 ;  /* 0x000000c7100d7211 */ /* 0x000fc400010f16ff */
[----:B-----5:R-:W-:Y:S01]  /*3a920*/  LEA R6, P6, R14, R163, 0x2 ;  /* 0x000000a30e067211 */ /* 0x020fe200078c10ff */
[----:B------:R2:W-:Y:S01]  /*3a930*/  @P3 STG.E desc[UR20][R4.64], R20 ;  /* 0x0000001404003986 */ /* 0x0005e2000c101914 */
[----:B-1----:R-:W-:Y:S02]  /*3a940*/  ISETP.LT.AND P2, PT, R15, UR4, !P0 ;  /* 0x000000040f007c0c */ /* 0x002fe4000c741270 */
[----:B----4-:R-:W-:Y:S02]  /*3a950*/  ISETP.LT.AND P0, PT, R2, UR5, !P0 ;  /* 0x0000000502007c0c */ /* 0x010fe4000c701270 */
[----:B------:R-:W-:Y:S02]  /*3a960*/  LEA.HI.X.SX32 R7, R14, R199, 0x2, P6 ;  /* 0x000000c70e077211 */ /* 0x000fe400030f16ff */
[----:B------:R-:W-:-:S04]  /*3a970*/  LEA R2, P6, R18, R163, 0x2 ;  /* 0x000000a312027211 */ /* 0x000fc800078c10ff */
[----:B------:R-:W-:-:S03]  /*3a980*/  LEA.HI.X.SX32 R3, R18, R199, 0x2, P6 ;  /* 0x000000c712037211 */ /* 0x000fc600030f16ff */
[----:B------:R2:W-:Y:S04]  /*3a990*/  @P2 STG.E desc[UR20][R12.64], R21 ;  /* 0x000000150c002986 */ /* 0x0005e8000c101914 */
[----:B------:R2:W-:Y:S04]  /*3a9a0*/  @P0 STG.E desc[UR20][R2.64], R22 ;  /* 0x0000001602000986 */ /* 0x0005e8000c101914 */
[----:B------:R2:W-:Y:S01]  /*3a9b0*/  @P1 STG.E desc[UR20][R6.64], R23 ;  /* 0x0000001706001986 */ /* 0x0005e2000c101914 */
[----:B------:R-:W-:Y:S06]  /*3a9c0*/  BAR.SYNC.DEFER_BLOCKING 0x0 ;  /* 0x0000000000007b1d */ /* 0x000fec0000010000 */
[----:B------:R-:W-:Y:S05]  /*3a9d0*/  BRA.U UP0, `(.L_x_13) ;  /* 0x0000000100a07547 */ /* 0x000fea000b800000 */
[----:B------:R-:W1:Y:S01]  /*3a9e0*/  S2UR UR5, SR_CgaCtaId ;  /* 0x00000000000579c3 */ /* 0x000e620000008800 */
[----:B------:R-:W-:Y:S01]  /*3a9f0*/  NOP ;  /* 0x0000000000007918 */ /* 0x000fe20000000000 */
[----:B------:R-:W-:Y:S01]  /*3aa00*/  UMOV UR4, 0x50 ;  /* 0x0000005000047882 */ /* 0x000fe20000000000 */
[----:B------:R-:W-:Y:S02]  /*3aa10*/  IMAD.U32 R0, RZ, RZ, UR8 ;  /* 0x00000008ff007e24 */ /* 0x000fe4000f8e00ff */
[----:B--2---:R-:W-:Y:S02]  /*3aa20*/  IMAD.MOV.U32 R3, RZ, RZ, 0xff ;  /* 0x000000ffff037424 */ /* 0x004fe400078e00ff */
[----:B------:R-:W-:Y:S01]  /*3aa30*/  IMAD.MOV.U32 R7, RZ, RZ, 0x1 ;  /* 0x00000001ff077424 */ /* 0x000fe200078e00ff */
[----:B------:R-:W-:-:S04]  /*3aa40*/  LOP3.LUT R0, R0, 0xffff, RZ, 0xc0, !PT ;  /* 0x0000ffff00007812 */ /* 0x000fc800078ec0ff */
[----:B------:R-:W-:-:S05]  /*3aa50*/  SHF.R.U32.HI R0, RZ, 0x5, R0 ;  /* 0x00000005ff007819 */ /* 0x000fca0000011600 */
[----:B------:R-:W-:Y:S01]  /*3aa60*/  VIADD R2, R0, 0x10 ;  /* 0x0000001000027836 */ /* 0x000fe20000000000 */
[----:B------:R-:W-:Y:S01]  /*3aa70*/  SHF.L.U32 R0, R3, R0, RZ ;  /* 0x0000000003007219 */ /* 0x000fe200000006ff */
[----:B-1----:R-:W-:-:S03]  /*3aa80*/  ULEA UR6, UR5, UR4, 0x18 ;  /* 0x0000000405067291 */ /* 0x002fc6000f8ec0ff */
[----:B------:R-:W-:-:S04]  /*3aa90*/  SHF.L.U32 R3, R7, R2, RZ ;  /* 0x0000000207037219 */ /* 0x000fc800000006ff */
[----:B------:R-:W-:Y:S02]  /*3aaa0*/  LOP3.LUT R0, R3, R0, RZ, 0xfc, !PT ;  /* 0x0000000003007212 */ /* 0x000fe400078efcff */
[----:B------:R-:W1:Y:S02]  /*3aab0*/  LDS R5, [UR6] ;  /* 0x00000006ff057984 */ /* 0x000e640008000800 */
[C---:B------:R-:W-:Y:S02]  /*3aac0*/  LOP3.LUT R2, R0.reuse, 0xffff, RZ, 0xc0, !PT ;  /* 0x0000ffff00027812 */ /* 0x040fe400078ec0ff */
[----:B-1----:R-:W-:-:S04]  /*3aad0*/  LOP3.LUT R3, R0, 0xffff, R5, 0x80, !PT ;  /* 0x0000ffff00037812 */ /* 0x002fc800078e8005 */
[----:B------:R-:W-:-:S13]  /*3aae0*/  ISETP.NE.AND P0, PT, R3, R2, PT ;  /* 0x000000020300720c */ /* 0x000fda0003f05270 */
[----:B------:R-:W-:Y:S05]  /*3aaf0*/  @P0 BRA `(.L_x_14) ;  /* 0x0000000000500947 */ /* 0x000fea0003800000 */
[----:B------:R-:W-:Y:S02]  /*3ab00*/  SHF.R.U32.HI R5, RZ, 0x10, R5 ;  /* 0x00000010ff057819 */ /* 0x000fe40000011605 */
[----:B------:R-:W-:-:S04]  /*3ab10*/  SHF.R.U32.HI R2, RZ, 0x10, R0 ;  /* 0x00000010ff027819 */ /* 0x000fc80000011600 */
[----:B------:R-:W-:-:S04]  /*3ab20*/  LOP3.LUT R5, R5, R2, RZ, 0xc0, !PT ;  /* 0x0000000205057212 */ /* 0x000fc800078ec0ff */
[----:B------:R-:W-:-:S13]  /*3ab30*/  ISETP.NE.AND P0, PT, R5, R2, PT ;  /* 0x000000020500720c */ /* 0x000fda0003f05270 */
[----:B------:R-:W-:Y:S05]  /*3ab40*/  @P0 BRA `(.L_x_15) ;  /* 0x0000000000300947 */ /* 0x000fea0003800000 */
[----:B------:R-:W-:Y:S01]  /*3ab50*/  R2UR UR4, R0 ;  /* 0x00000000000472ca */ /* 0x000fe200000e0000 */
[----:B------:R-:W-:Y:S01]  /*3ab60*/  VOTEU.ANY UR5, UPT, PT ;  /* 0x0000000000057886 */ /* 0x000fe200038e0100 */
[----:B------:R-:W1:Y:S01]  /*3ab70*/  S2R R0, SR_LANEID ;  /* 0x0000000000007919 */ /* 0x000e620000000000 */
[----:B------:R-:W-:-:S10]  /*3ab80*/  UFLO.U32 UR5, UR5 ;  /* 0x00000005000572bd */ /* 0x000fd400080e0000 */
[----:B------:R-:W-:-:S06]  /*3ab90*/  ULOP3.LUT UR4, URZ, UR4, URZ, 0x33, !UPT ;  /* 0x00000004ff047292 */ /* 0x000fcc000f8e33ff */
[----:B------:R-:W-:-:S04]  /*3aba0*/  IMAD.U32 R2, RZ, RZ, UR4 ;  /* 0x00000004ff027e24 */ /* 0x000fc8000f8e00ff */
[----:B------:R-:W2:Y:S02]  /*3abb0*/  REDUX UR7, R2 ;  /* 0x00000000020773c4 */ /* 0x000ea40000000000 */
[----:B------:R3:W-:Y:S01]  /*3abc0*/  UTCATOMSWS.AND URZ, UR4 ;  /* 0x0000000400ff79e3 */ /* 0x0007e20008000000 */
[----:B-1----:R-:W-:Y:S01]  /*3abd0*/  ISETP.EQ.U32.AND P0, PT, R0, UR5, PT ;  /* 0x0000000500007c0c */ /* 0x002fe2000bf02070 */
[----:B--2---:R-:W-:-:S12]  /*3abe0*/  IMAD.U32 R0, RZ, RZ, UR7 ;  /* 0x00000007ff007e24 */ /* 0x004fd8000f8e00ff */
[----:B------:R3:W-:Y:S01]  /*3abf0*/  @P0 ATOMS.AND RZ, [UR6], R0 ;  /* 0x00000000ffff098c */ /* 0x0007e2000a800006 */
[----:B------:R-:W-:Y:S05]  /*3ac00*/  BRA `(.L_x_13) ;  /* 0x0000000000147947 */ /* 0x000fea0003800000 */
.L_x_15:
[----:B------:R-:W-:-:S07]  /*3ac10*/  MOV R2, 0x3ac30 ;  /* 0x0003ac3000027802 */ /* 0x000fce0000000f00 */
[----:B------:R-:W-:Y:S05]  /*3ac20*/  CALL.REL.NOINC `($__internal_0_$__cuda_sm10x_tcgen05_guardrail_trap_col_being_dealloced_not_returned_by_alloc) ;  /* 0x00000000002c7944 */ /* 0x000fea0003c00000 */
[----:B------:R-:W-:Y:S05]  /*3ac30*/  BRA `(.L_x_13) ;  /* 0x0000000000087947 */ /* 0x000fea0003800000 */
.L_x_14:
[----:B------:R-:W-:-:S07]  /*3ac40*/  MOV R2, 0x3ac60 ;  /* 0x0003ac6000027802 */ /* 0x000fce0000000f00 */
[----:B------:R-:W-:Y:S05]  /*3ac50*/  CALL.REL.NOINC `($__internal_2_$__cuda_sm10x_tcgen05_guardrail_trap_unallocated_columns_being_dealloced) ;  /* 0x0000000000387944 */ /* 0x000fea0003c00000 */
.L_x_13:
[----:B------:R-:W-:Y:S01]  /*3ac60*/  NOP ;  /* 0x0000000000007918 */ /* 0x000fe20000000000 */
[----:B---3--:R-:W-:Y:S05]  /*3ac70*/  EXIT ;  /* 0x000000000000794d */ /* 0x008fea0003800000 */
.L_x_9:
[----:B------:R-:W1:Y:S02]  /*3ac80*/  SYNCS.PHASECHK.TRANS64.TRYWAIT P4, [UR15], R126 ;  /* 0x0000007eff0075a7 */ /* 0x000e64000808110f */
[----:B-1----:R-:W-:Y:S05]  /*3ac90*/  @!P4 BRA `(.L_x_9) ;  /* 0xfffffffc00f8c947 */ /* 0x002fea000383ffff */
[----:B------:R-:W-:Y:S05]  /*3aca0*/  BRA `(.L_x_16) ;  /* 0xfffffefc00f47947 */ /* 0x000fea000383ffff */
.L_x_12:
[----:B------:R-:W1:Y:S02]  /*3acb0*/  SYNCS.PHASECHK.TRANS64.TRYWAIT P0, [UR9], R4 ;  /* 0x00000004ff0075a7 */ /* 0x000e640008001109 */
[----:B-1----:R-:W-:Y:S05]  /*3acc0*/  @!P0 BRA `(.L_x_12) ;  /* 0xfffffffc00f88947 */ /* 0x002fea000383ffff */
[----:B------:R-:W-:Y:S05]  /*3acd0*/  BRA `(.L_x_11) ;  /* 0xffffffb8006c7947 */ /* 0x000fea000383ffff */
        .weak           $__internal_0_$__cuda_sm10x_tcgen05_guardrail_trap_col_being_dealloced_not_returned_by_alloc
        .type           $__internal_0_$__cuda_sm10x_tcgen05_guardrail_trap_col_being_dealloced_not_returned_by_alloc,@function
        .size           $__internal_0_$__cuda_sm10x_tcgen05_guardrail_trap_col_being_dealloced_not_returned_by_alloc,($__internal_1_$__cuda_sm10x_tcgen05_guardrail_trap_phase_invalid_during_alloc - $__internal_0_$__cuda_sm10x_tcgen05_guardrail_trap_col_being_dealloced_not_returned_by_alloc)
$__internal_0_$__cuda_sm10x_tcgen05_guardrail_trap_col_being_dealloced_not_returned_by_alloc:
[----:B------:R-:W-:Y:S05]  /*3ace0*/  BPT.TRAP 0x1 ;  /* 0x000000040000795c */ /* 0x000fea0000300000 */
[----:B------:R-:W-:-:S04]  /*3acf0*/  IMAD.MOV.U32 R3, RZ, RZ, 0x0 ;  /* 0x00000000ff037424 */ /* 0x000fc800078e00ff */
[----:B------:R-:W-:Y:S05]  /*3ad00*/  RET.REL.NODEC R2 `(matmul_kernel) ;  /* 0xfffffc5002bc7950 */ /* 0x000fea0003c3ffff */
        .weak           $__internal_1_$__cuda_sm10x_tcgen05_guardrail_trap_phase_invalid_during_alloc
        .type           $__internal_1_$__cuda_sm10x_tcgen05_guardrail_trap_phase_invalid_during_alloc,@function
        .size           $__internal_1_$__cuda_sm10x_tcgen05_guardrail_trap_phase_invalid_during_alloc,($__internal_2_$__cuda_sm10x_tcgen05_guardrail_trap_unallocated_columns_being_dealloced - $__internal_1_$__cuda_sm10x_tcgen05_guardrail_trap_phase_invalid_during_alloc)
$__internal_1_$__cuda_sm10x_tcgen05_guardrail_trap_phase_invalid_during_alloc:
[----:B------:R-:W-:Y:S05]  /*3ad10*/  BPT.TRAP 0x1 ;  /* 0x000000040000795c */ /* 0x000fea0000300000 */
[----:B------:R-:W-:-:S04]  /*3ad20*/  IMAD.MOV.U32 R3, RZ, RZ, 0x0 ;  /* 0x00000000ff037424 */ /* 0x000fc800078e00ff */
[----:B------:R-:W-:Y:S05]  /*3ad30*/  RET.REL.NODEC R2 `(matmul_kernel) ;  /* 0xfffffc5002b07950 */ /* 0x000fea0003c3ffff */
        .weak           $__internal_2_$__cuda_sm10x_tcgen05_guardrail_trap_unallocated_columns_being_dealloced
        .type           $__internal_2_$__cuda_sm10x_tcgen05_guardrail_trap_unallocated_columns_being_dealloced,@function
        .size           $__internal_2_$__cuda_sm10x_tcgen05_guardrail_trap_unallocated_columns_being_dealloced,(.L_x_20 - $__internal_2_$__cuda_sm10x_tcgen05_guardrail_trap_unallocated_columns_being_dealloced)
$__internal_2_$__cuda_sm10x_tcgen05_guardrail_trap_unallocated_columns_being_dealloced:
[----:B------:R-:W-:Y:S05]  /*3ad40*/  BPT.TRAP 0x1 ;  /* 0x000000040000795c */ /* 0x000fea0000300000 */
[----:B------:R-:W-:-:S04]  /*3ad50*/  IMAD.MOV.U32 R3, RZ, RZ, 0x0 ;  /* 0x00000000ff037424 */ /* 0x000fc800078e00ff */
[----:B------:R-:W-:Y:S05]  /*3ad60*/  RET.REL.NODEC R2 `(matmul_kernel) ;  /* 0xfffffc5002a47950 */ /* 0x000fea0003c3ffff */
.L_x_17:
[----:B------:R-:W-:-:S00]  /*3ad70*/  BRA `(.L_x_17) ;  /* 0xfffffffc00fc7947 */ /* 0x000fc0000383ffff */
[----:B------:R-:W-:-:S00]  /*3ad80*/  NOP ;  /* 0x0000000000007918 */ /* 0x000fc00000000000 */
[----:B------:R-:W-:-:S00]  /*3ad90*/  NOP ;  /* 0x0000000000007918 */ /* 0x000fc00000000000 */
[----:B------:R-:W-:-:S00]  /*3ada0*/  NOP ;  /* 0x0000000000007918 */ /* 0x000fc00000000000 */
[----:B------:R-:W-:-:S00]  /*3adb0*/  NOP ;  /* 0x0000000000007918 */ /* 0x000fc00000000000 */
[----:B------:R-:W-:-:S00]  /*3adc0*/  NOP ;  /* 0x0000000000007918 */ /* 0x000fc00000000000 */
[----:B------:R-:W-:-:S00]  /*3add0*/  NOP ;  /* 0x0000000000007918 */ /* 0x000fc00000000000 */
[----:B------:R-:W-:-:S00]  /*3ade0*/  NOP ;  /* 0x0000000000007918 */ /* 0x000fc00000000000 */
[----:B------:R-:W-:-:S00]  /*3adf0*/  NOP ;  /* 0x0000000000007918 */ /* 0x000fc00000000000 */
.L_x_20:


//--------------------- .nv.shared.matmul_kernel  --------------------------
	.section	.nv.shared.matmul_kernel,"aw",@nobits
	.sectionflags	@""
	.align	16
	.zero		1024


//--------------------- .nv.shared.reserved.0     --------------------------
	.section	.nv.shared.reserved.0,"aw",@nobits
	.align	8
	.weak		__nv_reservedSMEM_offset_0_alias
	.size		__nv_reservedSMEM_offset_0_alias, 0, 64
	.other		__nv_reservedSMEM_offset_0_alias,@"STO_CUDA_RESERVED_SHARED STV_DEFAULT"
__nv_reservedSMEM_offset_0_alias:
	.zero		0
.nv.shared.reserved.0:
	.zero		64
	.weak		__nv_reservedSMEM_allocation_phase
	.type		__nv_reservedSMEM_allocation_phase,@object
	.size		__nv_reservedSMEM_allocation_phase,(.L_0 - __nv_reservedSMEM_allocation_phase)
__nv_reservedSMEM_allocation_phase:
	.zero		1
.L_0:
	.zero		7
	.weak		__nv_reservedSMEM_devtool_atexit_pc
	.type		__nv_reservedSMEM_devtool_atexit_pc,@object
	.size		__nv_reservedSMEM_devtool_atexit_pc,(__nv_reservedSMEM_allocation_mask - __nv_reservedSMEM_devtool_atexit_pc)
__nv_reservedSMEM_devtool_atexit_pc:
	.zero		8
	.weak		__nv_reservedSMEM_allocation_mask
	.type		__nv_reservedSMEM_allocation_mask,@object
	.size		__nv_reservedSMEM_allocation_mask,(.L_2 - __nv_reservedSMEM_allocation_mask)
__nv_reservedSMEM_allocation_mask:
	.zero		4
.L_2:


//--------------------- .nv.constant0.matmul_kernel --------------------------
	.section	.nv.constant0.matmul_kernel,"a",@progbits
	.sectionflags	@""
	.align	4
.nv.constant0.matmul_kernel:
	.zero		976


//--------------------- SYMBOLS --------------------------

	.type		.nv.reservedSmem.offset0,@object
	.size		.nv.reservedSmem.offset0,0x4
	.type		.nv.reservedSmem.cap,@object
	.size		.nv.reservedSmem.cap,0x4
